def matmul_kernel(
    a_ptr,
    b_ptr,
    c_ptr,
    M,
    N,
    K,
    stride_am,
    stride_ak,
    stride_bk,
    stride_bn,
    stride_cm,
    stride_cn,
    BLOCK_M: tl.constexpr,
    BLOCK_N: tl.constexpr,
    BLOCK_K: tl.constexpr,
    GROUP_M: tl.constexpr,
):
    pid = tl.program_id(axis=0)
    num_pid_m = tl.cdiv(M, BLOCK_M)
    num_pid_n = tl.cdiv(N, BLOCK_N)
    num_pid_in_group = GROUP_M * num_pid_n
    group_id = pid // num_pid_in_group
    first_pid_m = group_id * GROUP_M
    group_size_m = min(num_pid_m - first_pid_m, GROUP_M)
    pid_m = first_pid_m + ((pid % num_pid_in_group) % group_size_m)
    pid_n = (pid % num_pid_in_group) // group_size_m

    offs_am = (pid_m * BLOCK_M + tl.arange(0, BLOCK_M)) % M
    offs_bn = (pid_n * BLOCK_N + tl.arange(0, BLOCK_N)) % N
    offs_k = tl.arange(0, BLOCK_K)
    a_ptrs = a_ptr + offs_am[:, None] * stride_am + offs_k[None, :] * stride_ak
    b_ptrs = b_ptr + offs_k[:, None] * stride_bk + offs_bn[None, :] * stride_bn

    acc = tl.zeros((BLOCK_M, BLOCK_N), dtype=tl.float32)
    for kk in range(0, tl.cdiv(K, BLOCK_K)):
        a = tl.load(a_ptrs, mask=offs_k[None, :] < K - kk * BLOCK_K, other=0.0)
        b = tl.load(b_ptrs, mask=offs_k[:, None] < K - kk * BLOCK_K, other=0.0)
        acc = tl.dot(a, b, acc)
        a_ptrs += BLOCK_K * stride_ak
        b_ptrs += BLOCK_K * stride_bk

    c = acc.to(c_ptr.dtype.element_ty)
    offs_cm = pid_m * BLOCK_M + tl.arange(0, BLOCK_M)
    offs_cn = pid_n * BLOCK_N + tl.arange(0, BLOCK_N)
    c_ptrs = c_ptr + offs_cm[:, None] * stride_cm + offs_cn[None, :] * stride_cn
    mask = (offs_cm[:, None] < M) & (offs_cn[None, :] < N)
    tl.store(c_ptrs, c, mask=mask)

# config = {"BLOCK_K": 32, "BLOCK_M": 256, "BLOCK_N": 64, "GROUP_M": 8, "arch": "sm_80", "dtype": "bf16", "num_ctas": 1, "num_stages": 2, "num_warps": 2}
# arch = sm_80


// ===== COMPILED SASS (sm_80) =====

	.target	sm_80

	.elftype	@"ET_EXEC"


//--------------------- .note.nv.tkinfo           --------------------------
	.section	.note.nv.tkinfo,"",@"SHT_NOTE"
	.sectionflags	@"SHF_NOTE_NV_TKINFO"
	.tkinfo
        /*0018*/ 	.word	0x00000002
        /*0030*/ 	.string	""
        /*0030*/ 	.string	"ptxas"
        /*0030*/ 	.string	"Cuda compilation tools, release 13.0, V13.0.88"
        /*0030*/ 	.string	"Build cuda_13.0.r13.0/compiler.36424714_0"
        /*0030*/ 	.string	"-v  -suppress-debug-info  -lineinfo  -arch sm_80 "



//--------------------- .note.nv.cuinfo           --------------------------
	.section	.note.nv.cuinfo,"",@"SHT_NOTE"
	.sectionflags	@"SHF_NOTE_NV_CUINFO"
        /*0018*/ 	.short	0x0002
        /*001a*/ 	.short	0x0050
        /*001c*/ 	.short	0x0082
	.zero		2


//--------------------- .nv.info                  --------------------------
	.section	.nv.info,"",@"SHT_CUDA_INFO"
	.align	4


	//----- nvinfo : EIATTR_REGCOUNT
	.align		4
        /*0000*/ 	.byte	0x04, 0x2f
        /*0002*/ 	.short	(.L_1 - .L_0)
	.align		4
.L_0:
        /*0004*/ 	.word	index@(matmul_kernel)
        /*0008*/ 	.word	0x00000020


	//----- nvinfo : EIATTR_FRAME_SIZE
	.align		4
.L_1:
        /*000c*/ 	.byte	0x04, 0x11
        /*000e*/ 	.short	(.L_3 - .L_2)
	.align		4
.L_2:
        /*0010*/ 	.word	index@(matmul_kernel)
        /*0014*/ 	.word	0x000015c8


	//----- nvinfo : EIATTR_MIN_STACK_SIZE
	.align		4
.L_3:
        /*0018*/ 	.byte	0x04, 0x12
        /*001a*/ 	.short	(.L_5 - .L_4)
	.align		4
.L_4:
        /*001c*/ 	.word	index@(matmul_kernel)
        /*0020*/ 	.word	0x000015c8
.L_5:


//--------------------- .nv.info.matmul_kernel    --------------------------
	.section	.nv.info.matmul_kernel,"",@"SHT_CUDA_INFO"
	.sectionflags	@""
	.align	4


	//----- nvinfo : EIATTR_CUDA_API_VERSION
	.align		4
        /*0000*/ 	.byte	0x04, 0x37
        /*0002*/ 	.short	(.L_7 - .L_6)
.L_6:
        /*0004*/ 	.word	0x00000082


	//----- nvinfo : EIATTR_SW2861232_WAR
	.align		4
.L_7:
        /*0008*/ 	.byte	0x01, 0x35
	.zero		2


	//----- nvinfo : EIATTR_PARAM_CBANK
	.align		4
        /*000c*/ 	.byte	0x04, 0x0a
        /*000e*/ 	.short	(.L_9 - .L_8)
	.align		4
.L_8:
        /*0010*/ 	.word	index@(.nv.constant0.matmul_kernel)
        /*0014*/ 	.short	0x0160
        /*0016*/ 	.short	0x0050


	//----- nvinfo : EIATTR_CBANK_PARAM_SIZE
	.align		4
.L_9:
        /*0018*/ 	.byte	0x03, 0x19
        /*001a*/ 	.short	0x0050


	//----- nvinfo : EIATTR_KPARAM_INFO
	.align		4
        /*001c*/ 	.byte	0x04, 0x17
        /*001e*/ 	.short	(.L_11 - .L_10)
.L_10:
        /*0020*/ 	.word	0x00000000
        /*0024*/ 	.short	0x000d
        /*0026*/ 	.short	0x0048
        /*0028*/ 	.byte	0x00, 0xf4, 0x21, 0x00


	//----- nvinfo : EIATTR_KPARAM_INFO
	.align		4
.L_11:
        /*002c*/ 	.byte	0x04, 0x17
        /*002e*/ 	.short	(.L_13 - .L_12)
.L_12:
        /*0030*/ 	.word	0x00000000
        /*0034*/ 	.short	0x000c
        /*0036*/ 	.short	0x0040
        /*0038*/ 	.byte	0x00, 0xf4, 0x21, 0x00


	//----- nvinfo : EIATTR_KPARAM_INFO
	.align		4
.L_13:
        /*003c*/ 	.byte	0x04, 0x17
        /*003e*/ 	.short	(.L_15 - .L_14)
.L_14:
        /*0040*/ 	.word	0x00000000
        /*0044*/ 	.short	0x000b
        /*0046*/ 	.short	0x0038
        /*0048*/ 	.byte	0x00, 0xf0, 0x11, 0x00


	//----- nvinfo : EIATTR_KPARAM_INFO
	.align		4
.L_15:
        /*004c*/ 	.byte	0x04, 0x17
        /*004e*/ 	.short	(.L_17 - .L_16)
.L_16:
        /*0050*/ 	.word	0x00000000
        /*0054*/ 	.short	0x000a
        /*0056*/ 	.short	0x0034
        /*0058*/ 	.byte	0x00, 0xf0, 0x11, 0x00


	//----- nvinfo : EIATTR_KPARAM_INFO
	.align		4
.L_17:
        /*005c*/ 	.byte	0x04, 0x17
        /*005e*/ 	.short	(.L_19 - .L_18)
.L_18:
        /*0060*/ 	.word	0x00000000
        /*0064*/ 	.short	0x0009
        /*0066*/ 	.short	0x0030
        /*0068*/ 	.byte	0x00, 0xf0, 0x11, 0x00


	//----- nvinfo : EIATTR_KPARAM_INFO
	.align		4
.L_19:
        /*006c*/ 	.byte	0x04, 0x17
        /*006e*/ 	.short	(.L_21 - .L_20)
.L_20:
        /*0070*/ 	.word	0x00000000
        /*0074*/ 	.short	0x0008
        /*0076*/ 	.short	0x002c
        /*0078*/ 	.byte	0x00, 0xf0, 0x11, 0x00


	//----- nvinfo : EIATTR_KPARAM_INFO
	.align		4
.L_21:
        /*007c*/ 	.byte	0x04, 0x17
        /*007e*/ 	.short	(.L_23 - .L_22)
.L_22:
        /*0080*/ 	.word	0x00000000
        /*0084*/ 	.short	0x0007
        /*0086*/ 	.short	0x0028
        /*0088*/ 	.byte	0x00, 0xf0, 0x11, 0x00


	//----- nvinfo : EIATTR_KPARAM_INFO
	.align		4
.L_23:
        /*008c*/ 	.byte	0x04, 0x17
        /*008e*/ 	.short	(.L_25 - .L_24)
.L_24:
        /*0090*/ 	.word	0x00000000
        /*0094*/ 	.short	0x0006
        /*0096*/ 	.short	0x0024
        /*0098*/ 	.byte	0x00, 0xf0, 0x11, 0x00


	//----- nvinfo : EIATTR_KPARAM_INFO
	.align		4
.L_25:
        /*009c*/ 	.byte	0x04, 0x17
        /*009e*/ 	.short	(.L_27 - .L_26)
.L_26:
        /*00a0*/ 	.word	0x00000000
        /*00a4*/ 	.short	0x0005
        /*00a6*/ 	.short	0x0020
        /*00a8*/ 	.byte	0x00, 0xf0, 0x11, 0x00


	//----- nvinfo : EIATTR_KPARAM_INFO
	.align		4
.L_27:
        /*00ac*/ 	.byte	0x04, 0x17
        /*00ae*/ 	.short	(.L_29 - .L_28)
.L_28:
        /*00b0*/ 	.word	0x00000000
        /*00b4*/ 	.short	0x0004
        /*00b6*/ 	.short	0x001c
        /*00b8*/ 	.byte	0x00, 0xf0, 0x11, 0x00


	//----- nvinfo : EIATTR_KPARAM_INFO
	.align		4
.L_29:
        /*00bc*/ 	.byte	0x04, 0x17
        /*00be*/ 	.short	(.L_31 - .L_30)
.L_30:
        /*00c0*/ 	.word	0x00000000
        /*00c4*/ 	.short	0x0003
        /*00c6*/ 	.short	0x0018
        /*00c8*/ 	.byte	0x00, 0xf0, 0x11, 0x00


	//----- nvinfo : EIATTR_KPARAM_INFO
	.align		4
.L_31:
        /*00cc*/ 	.byte	0x04, 0x17
        /*00ce*/ 	.short	(.L_33 - .L_32)
.L_32:
        /*00d0*/ 	.word	0x00000000
        /*00d4*/ 	.short	0x0002
        /*00d6*/ 	.short	0x0010
        /*00d8*/ 	.byte	0x00, 0xf4, 0x21, 0x00


	//----- nvinfo : EIATTR_KPARAM_INFO
	.align		4
.L_33:
        /*00dc*/ 	.byte	0x04, 0x17
        /*00de*/ 	.short	(.L_35 - .L_34)
.L_34:
        /*00e0*/ 	.word	0x00000000
        /*00e4*/ 	.short	0x0001
        /*00e6*/ 	.short	0x0008
        /*00e8*/ 	.byte	0x00, 0xf4, 0x21, 0x00


	//----- nvinfo : EIATTR_KPARAM_INFO
	.align		4
.L_35:
        /*00ec*/ 	.byte	0x04, 0x17
        /*00ee*/ 	.short	(.L_37 - .L_36)
.L_36:
        /*00f0*/ 	.word	0x00000000
        /*00f4*/ 	.short	0x0000
        /*00f6*/ 	.short	0x0000
        /*00f8*/ 	.byte	0x00, 0xf4, 0x21, 0x00


	//----- nvinfo : EIATTR_MAXREG_COUNT
	.align		4
.L_37:
        /*00fc*/ 	.byte	0x03, 0x1b
        /*00fe*/ 	.short	0x00ff


	//----- nvinfo : EIATTR_NUM_BARRIERS
	.align		4
        /*0100*/ 	.byte	0x02, 0x4c
        /*0102*/ 	.byte	0x01
	.zero		1


	//----- nvinfo : EIATTR_ANNOTATIONS
	.align		4
        /*0104*/ 	.byte	0x04, 0x55
        /*0106*/ 	.short	(.L_39 - .L_38)


	//   ....[0]....
.L_38:
        /*0108*/ 	.word	0x00000001
        /*010c*/ 	.byte	0x70, 0x00, 0x00, 0x00, 0x01, 0x00, 0x00, 0x00, 0xb0, 0x00, 0x00, 0x00, 0x01, 0x00, 0x00, 0x00
        /* <DEDUP_REMOVED lines=1820> */
        /*72dc*/ 	.byte	0x40, 0xcb, 0x01, 0x00, 0x01, 0x00, 0x00, 0x00, 0xd0, 0xcb, 0x01, 0x00


	//----- nvinfo : EIATTR_MERCURY_ISA_VERSION
	.align		4
.L_39:
        /*72e8*/ 	.byte	0x03, 0x5f
        /*72ea*/ 	.short	0x0000


	//----- nvinfo : EIATTR_EXIT_INSTR_OFFSETS
	.align		4
        /*72ec*/ 	.byte	0x04, 0x1c
        /*72ee*/ 	.short	(.L_41 - .L_40)


	//   ....[0]....
.L_40:
        /*72f0*/ 	.word	0x0001ccf0


	//   ....[1]....
        /*72f4*/ 	.word	0x0001cd20


	//----- nvinfo : EIATTR_REQNTID
	.align		4
.L_41:
        /*72f8*/ 	.byte	0x04, 0x10
        /*72fa*/ 	.short	(.L_43 - .L_42)
.L_42:
        /*72fc*/ 	.word	0x00000040
        /*7300*/ 	.word	0x00000001
        /*7304*/ 	.word	0x00000001
.L_43:


//--------------------- .nv.callgraph             --------------------------
	.section	.nv.callgraph,"",@"SHT_CUDA_CALLGRAPH"
	.align	4
	.sectionentsize	8
	.align		4
        /*0000*/ 	.word	0x00000000
	.align		4
        /*0004*/ 	.word	0xffffffff
	.align		4
        /*0008*/ 	.word	0x00000000
	.align		4
        /*000c*/ 	.word	0xfffffffe
	.align		4
        /*0010*/ 	.word	0x00000000
	.align		4
        /*0014*/ 	.word	0xfffffffd
	.align		4
        /*0018*/ 	.word	0x00000000
	.align		4
        /*001c*/ 	.word	0xfffffffc


//--------------------- .nv.rel.action            --------------------------
	.section	.nv.rel.action,"",@"SHT_CUDA_RELOCINFO"
	.align	8
	.sectionentsize	8
        /*0000*/ 	.byte	0x73, 0x00, 0x00, 0x00, 0x00, 0x00, 0x00, 0x00, 0x00, 0x00, 0x00, 0x11, 0x25, 0x00, 0x05, 0x36


//--------------------- .nv.constant0.matmul_kernel --------------------------
	.section	.nv.constant0.matmul_kernel,"a",@progbits
	.sectionflags	@""
	.align	4
.nv.constant0.matmul_kernel:
	.zero		432


//--------------------- .text.matmul_kernel       --------------------------
	.section	.text.matmul_kernel,"ax",@progbits
	.sectioninfo	@"SHI_REGISTERS=32"
	.align	128
        .global         matmul_kernel
        .type           matmul_kernel,@function
        .size           matmul_kernel,(.L_x_4 - matmul_kernel)
        .other          matmul_kernel,@"STO_CUDA_ENTRY STV_DEFAULT"
matmul_kernel:
.text.matmul_kernel:
[----:B------:R-:W-:-:S04]  /*0000*/  IMAD.MOV.U32 R1, RZ, RZ, c[0x0][0x28] ;  /* 0x00000a00ff017624 */ /* 0x000fc800078e00ff */
[----:B------:R-:W-:Y:S01]  /*0010*/  IMAD.MOV.U32 R0, RZ, RZ, c[0x0][0x17c] ;  /* 0x00005f00ff007624 */ /* 0x000fe200078e00ff */
[----:B------:R-:W-:Y:S01]  /*0020*/  IADD3 R1, R1, -0x15c8, RZ ;  /* 0xffffea3801017810 */ /* 0x000fe20007ffe0ff */
[----:B------:R-:W0:Y:S01]  /*0030*/  S2R R28, SR_TID.X ;  /* 0x00000000001c7919 */ /* 0x000e220000002100 */
[----:B------:R-:W-:Y:S01]  /*0040*/  ULDC.64 UR4, c[0x0][0x118] ;  /* 0x0000460000047ab9 */ /* 0x000fe20000000a00 */
[----:B------:R-:W-:Y:S01]  /*0050*/  CS2R R12, SRZ ;  /* 0x00000000000c7805 */ /* 0x000fe2000001ff00 */
[----:B------:R-:W-:Y:S01]  /*0060*/  IADD3 R0, R0, 0x3f, RZ ;  /* 0x0000003f00007810 */ /* 0x000fe20007ffe0ff */
[----:B------:R1:W-:Y:S01]  /*0070*/  STL [R1+0x50], RZ ;  /* 0x000050ff01007387 */ /* 0x0003e20000100800 */
[----:B------:R-:W-:Y:S01]  /*0080*/  CS2R R14, SRZ ;  /* 0x00000000000e7805 */ /* 0x000fe2000001ff00 */
[----:B------:R-:W-:Y:S01]  /*0090*/  CS2R R16, SRZ ;  /* 0x0000000000107805 */ /* 0x000fe2000001ff00 */
[----:B------:R-:W-:Y:S01]  /*00a0*/  SHF.R.S32.HI R3, RZ, 0x1f, R0 ;  /* 0x0000001fff037819 */ /* 0x000fe20000011400 */
[----:B------:R1:W-:Y:S01]  /*00b0*/  STL [R1+0x54], RZ ;  /* 0x000054ff01007387 */ /* 0x0003e20000100800 */
[----:B------:R-:W-:Y:S01]  /*00c0*/  CS2R R18, SRZ ;  /* 0x0000000000127805 */ /* 0x000fe2000001ff00 */
[----:B------:R-:W-:Y:S01]  /*00d0*/  CS2R R20, SRZ ;  /* 0x0000000000147805 */ /* 0x000fe2000001ff00 */
[----:B------:R-:W-:Y:S01]  /*00e0*/  LEA.HI R3, R3, R0, RZ, 0x6 ;  /* 0x0000000003037211 */ /* 0x000fe200078f30ff */
[----:B------:R1:W-:Y:S01]  /*00f0*/  STL [R1+0x58], RZ ;  /* 0x000058ff01007387 */ /* 0x0003e20000100800 */
[----:B------:R-:W-:Y:S01]  /*0100*/  CS2R R22, SRZ ;  /* 0x0000000000167805 */ /* 0x000fe2000001ff00 */
[----:B------:R-:W-:Y:S01]  /*0110*/  CS2R R24, SRZ ;  /* 0x0000000000187805 */ /* 0x000fe2000001ff00 */
[----:B------:R-:W-:Y:S01]  /*0120*/  SHF.R.S32.HI R0, RZ, 0x6, R3 ;  /* 0x00000006ff007819 */ /* 0x000fe20000011403 */
[----:B------:R1:W-:Y:S01]  /*0130*/  STL [R1+0x5c], RZ ;  /* 0x00005cff01007387 */ /* 0x0003e20000100800 */
[----:B------:R-:W-:-:S03]  /*0140*/  CS2R R26, SRZ ;  /* 0x00000000001a7805 */ /* 0x000fc6000001ff00 */
[----:B------:R-:W-:Y:S01]  /*0150*/  IMAD.SHL.U32 R0, R0, 0x8, RZ ;  /* 0x0000000800007824 */ /* 0x000fe200078e00ff */
[----:B------:R-:W2:Y:S01]  /*0160*/  S2R R3, SR_CTAID.X ;  /* 0x0000000000037919 */ /* 0x000ea20000002500 */
[----:B0-----:R-:W-:-:S03]  /*0170*/  LOP3.LUT R28, R28, 0x3f, RZ, 0xc0, !PT ;  /* 0x0000003f1c1c7812 */ /* 0x001fc600078ec0ff */
[----:B------:R1:W-:Y:S01]  /*0180*/  STL [R1+0x40], RZ ;  /* 0x000040ff01007387 */ /* 0x0003e20000100800 */
[-C--:B------:R-:W-:Y:S02]  /*0190*/  IABS R7, R0.reuse ;  /* 0x0000000000077213 */ /* 0x080fe40000000000 */
[----:B------:R-:W-:Y:S01]  /*01a0*/  IABS R10, R0 ;  /* 0x00000000000a7213 */ /* 0x000fe20000000000 */
[----:B------:R1:W-:Y:S01]  /*01b0*/  STL [R1+0x44], RZ ;  /* 0x000044ff01007387 */ /* 0x0003e20000100800 */
[----:B------:R-:W0:Y:S03]  /*01c0*/  I2F.RP R2, R7 ;  /* 0x0000000700027306 */ /* 0x000e260000209400 */
[----:B------:R1:W-:Y:S04]  /*01d0*/  STL [R1+0x48], RZ ;  /* 0x000048ff01007387 */ /* 0x0003e80000100800 */
[----:B------:R1:W-:Y:S04]  /*01e0*/  STL [R1+0x4c], RZ ;  /* 0x00004cff01007387 */ /* 0x0003e80000100800 */
[----:B------:R1:W-:Y:S01]  /*01f0*/  STL [R1+0x30], RZ ;  /* 0x000030ff01007387 */ /* 0x0003e20000100800 */
[----:B--2---:R-:W-:Y:S01]  /*0200*/  IABS R8, R3 ;  /* 0x0000000300087213 */ /* 0x004fe20000000000 */
[----:B0-----:R-:W0:Y:S02]  /*0210*/  MUFU.RCP R2, R2 ;  /* 0x0000000200027308 */ /* 0x001e240000001000 */
[----:B------:R1:W-:Y:S04]  /*0220*/  STL [R1+0x34], RZ ;  /* 0x000034ff01007387 */ /* 0x0003e80000100800 */
[----:B------:R1:W-:Y:S04]  /*0230*/  STL [R1+0x38], RZ ;  /* 0x000038ff01007387 */ /* 0x0003e80000100800 */
[----:B------:R1:W-:Y:S04]  /*0240*/  STL [R1+0x3c], RZ ;  /* 0x00003cff01007387 */ /* 0x0003e80000100800 */
[----:B------:R1:W-:Y:S01]  /*0250*/  STL [R1+0x20], RZ ;  /* 0x000020ff01007387 */ /* 0x0003e20000100800 */
[----:B0-----:R-:W-:Y:S01]  /*0260*/  IADD3 R4, R2, 0xffffffe, RZ ;  /* 0x0ffffffe02047810 */ /* 0x001fe20007ffe0ff */
[----:B------:R-:W-:-:S02]  /*0270*/  IMAD.MOV R2, RZ, RZ, -R10 ;  /* 0x000000ffff027224 */ /* 0x000fc400078e0a0a */
[----:B------:R1:W-:Y:S01]  /*0280*/  STL [R1+0x24], RZ ;  /* 0x000024ff01007387 */ /* 0x0003e20000100800 */
[----:B------:R0:W2:Y:S03]  /*0290*/  F2I.FTZ.U32.TRUNC.NTZ R5, R4 ;  /* 0x0000000400057305 */ /* 0x0000a6000021f000 */
[----:B------:R1:W-:Y:S04]  /*02a0*/  STL [R1+0x28], RZ ;  /* 0x000028ff01007387 */ /* 0x0003e80000100800 */
[----:B------:R1:W-:Y:S01]  /*02b0*/  STL [R1+0x2c], RZ ;  /* 0x00002cff01007387 */ /* 0x0003e20000100800 */
[----:B0-----:R-:W-:-:S03]  /*02c0*/  IMAD.MOV.U32 R4, RZ, RZ, RZ ;  /* 0x000000ffff047224 */ /* 0x001fc600078e00ff */
[----:B------:R1:W-:Y:S04]  /*02d0*/  STL [R1+0x10], RZ ;  /* 0x000010ff01007387 */ /* 0x0003e80000100800 */
[----:B------:R1:W-:Y:S01]  /*02e0*/  STL [R1+0x14], RZ ;  /* 0x000014ff01007387 */ /* 0x0003e20000100800 */
[----:B--2---:R-:W-:-:S03]  /*02f0*/  IMAD.MOV R6, RZ, RZ, -R5 ;  /* 0x000000ffff067224 */ /* 0x004fc600078e0a05 */
[----:B------:R1:W-:Y:S01]  /*0300*/  STL [R1+0x18], RZ ;  /* 0x000018ff01007387 */ /* 0x0003e20000100800 */
[----:B------:R-:W-:Y:S02]  /*0310*/  IMAD R9, R6, R7, RZ ;  /* 0x0000000706097224 */ /* 0x000fe400078e02ff */
[----:B------:R-:W-:Y:S01]  /*0320*/  IMAD.MOV.U32 R6, RZ, RZ, R8 ;  /* 0x000000ffff067224 */ /* 0x000fe200078e0008 */
[----:B------:R1:W-:Y:S01]  /*0330*/  STL [R1+0x1c], RZ ;  /* 0x00001cff01007387 */ /* 0x0003e20000100800 */
[----:B------:R-:W-:-:S03]  /*0340*/  IMAD.HI.U32 R5, R5, R9, R4 ;  /* 0x0000000905057227 */ /* 0x000fc600078e0004 */
[----:B------:R1:W-:Y:S03]  /*0350*/  STL [R1], RZ ;  /* 0x000000ff01007387 */ /* 0x0003e60000100800 */
[----:B------:R-:W-:Y:S01]  /*0360*/  IMAD.HI.U32 R5, R5, R6, RZ ;  /* 0x0000000605057227 */ /* 0x000fe200078e00ff */
[----:B------:R1:W-:Y:S03]  /*0370*/  STL [R1+0x4], RZ ;  /* 0x000004ff01007387 */ /* 0x0003e60000100800 */
[----:B------:R-:W-:Y:S01]  /*0380*/  IMAD R2, R5, R2, R6 ;  /* 0x0000000205027224 */ /* 0x000fe200078e0206 */
[----:B------:R1:W-:Y:S04]  /*0390*/  STL [R1+0x8], RZ ;  /* 0x000008ff01007387 */ /* 0x0003e80000100800 */
[----:B------:R-:W-:Y:S01]  /*03a0*/  ISETP.GT.U32.AND P1, PT, R7, R2, PT ;  /* 0x000000020700720c */ /* 0x000fe20003f24070 */
[----:B------:R1:W-:Y:S04]  /*03b0*/  STL [R1+0xc], RZ ;  /* 0x00000cff01007387 */ /* 0x0003e80000100800 */
[----:B------:R1:W-:Y:S04]  /*03c0*/  STL [R1+0x60], RZ ;  /* 0x000060ff01007387 */ /* 0x0003e80000100800 */
[----:B------:R1:W-:Y:S04]  /*03d0*/  STL [R1+0x64], RZ ;  /* 0x000064ff01007387 */ /* 0x0003e80000100800 */
[----:B------:R-:W-:Y:S01]  /*03e0*/  @!P1 IMAD.IADD R2, R2, 0x1, -R7 ;  /* 0x0000000102029824 */ /* 0x000fe200078e0a07 */
[----:B------:R-:W-:Y:S01]  /*03f0*/  @!P1 IADD3 R5, R5, 0x1, RZ ;  /* 0x0000000105059810 */ /* 0x000fe20007ffe0ff */
[----:B------:R1:W-:Y:S01]  /*0400*/  STL [R1+0x68], RZ ;  /* 0x000068ff01007387 */ /* 0x0003e20000100800 */
[----:B------:R-:W-:-:S02]  /*0410*/  ISETP.NE.AND P1, PT, R0, RZ, PT ;  /* 0x000000ff0000720c */ /* 0x000fc40003f25270 */
[----:B------:R-:W-:Y:S01]  /*0420*/  ISETP.GE.U32.AND P0, PT, R2, R7, PT ;  /* 0x000000070200720c */ /* 0x000fe20003f06070 */
[----:B------:R1:W-:Y:S01]  /*0430*/  STL [R1+0x6c], RZ ;  /* 0x00006cff01007387 */ /* 0x0003e20000100800 */
[----:B------:R-:W-:-:S03]  /*0440*/  LOP3.LUT R2, R3, R0, RZ, 0x3c, !PT ;  /* 0x0000000003027212 */ /* 0x000fc600078e3cff */
[----:B------:R1:W-:Y:S01]  /*0450*/  STL [R1+0x70], RZ ;  /* 0x000070ff01007387 */ /* 0x0003e20000100800 */
[----:B------:R-:W-:Y:S01]  /*0460*/  ISETP.GE.AND P2, PT, R2, RZ, PT ;  /* 0x000000ff0200720c */ /* 0x000fe20003f46270 */
[----:B------:R-:W-:Y:S02]  /*0470*/  IMAD.MOV.U32 R2, RZ, RZ, c[0x0][0x178] ;  /* 0x00005e00ff027624 */ /* 0x000fe400078e00ff */
[----:B------:R1:W-:Y:S03]  /*0480*/  STL [R1+0x74], RZ ;  /* 0x000074ff01007387 */ /* 0x0003e60000100800 */
[----:B------:R-:W-:Y:S01]  /*0490*/  IADD3 R2, R2, 0xff, RZ ;  /* 0x000000ff02027810 */ /* 0x000fe20007ffe0ff */
[----:B------:R1:W-:Y:S01]  /*04a0*/  STL [R1+0x78], RZ ;  /* 0x000078ff01007387 */ /* 0x0003e20000100800 */
[----:B------:R-:W-:-:S03]  /*04b0*/  @P0 IADD3 R5, R5, 0x1, RZ ;  /* 0x0000000105050810 */ /* 0x000fc60007ffe0ff */
[----:B------:R1:W-:Y:S02]  /*04c0*/  STL [R1+0x7c], RZ ;  /* 0x00007cff01007387 */ /* 0x0003e40000100800 */
[----:B------:R-:W-:Y:S01]  /*04d0*/  IMAD.MOV.U32 R4, RZ, RZ, R5 ;  /* 0x000000ffff047224 */ /* 0x000fe200078e0005 */
[----:B------:R-:W-:Y:S01]  /*04e0*/  SHF.R.S32.HI R5, RZ, 0x1f, R2 ;  /* 0x0000001fff057819 */ /* 0x000fe20000011402 */
[----:B------:R1:W-:Y:S02]  /*04f0*/  STL [R1+0x80], RZ ;  /* 0x000080ff01007387 */ /* 0x0003e40000100800 */
[----:B------:R-:W-:Y:S01]  /*0500*/  @!P2 IMAD.MOV R4, RZ, RZ, -R4 ;  /* 0x000000ffff04a224 */ /* 0x000fe200078e0a04 */
[----:B------:R-:W-:Y:S01]  /*0510*/  @!P1 LOP3.LUT R4, RZ, R0, RZ, 0x33, !PT ;  /* 0x00000000ff049212 */ /* 0x000fe200078e33ff */
[----:B------:R1:W-:Y:S01]  /*0520*/  STL [R1+0x84], RZ ;  /* 0x000084ff01007387 */ /* 0x0003e20000100800 */
[----:B------:R-:W-:-:S03]  /*0530*/  LEA.HI R5, R5, R2, RZ, 0x8 ;  /* 0x0000000205057211 */ /* 0x000fc600078f40ff */
[----:B------:R-:W-:Y:S01]  /*0540*/  IMAD.SHL.U32 R2, R4, 0x8, RZ ;  /* 0x0000000804027824 */ /* 0x000fe200078e00ff */
[----:B------:R1:W-:Y:S01]  /*0550*/  STL [R1+0x88], RZ ;  /* 0x000088ff01007387 */ /* 0x0003e20000100800 */
[----:B------:R-:W-:-:S03]  /*0560*/  IMAD.MOV R4, RZ, RZ, -R4 ;  /* 0x000000ffff047224 */ /* 0x000fc600078e0a04 */
[----:B------:R-:W-:Y:S01]  /*0570*/  LEA.HI.SX32 R5, R5, -R2, 0x18 ;  /* 0x8000000205057211 */ /* 0x000fe200078fc2ff */
[----:B------:R-:W-:Y:S01]  /*0580*/  IMAD R9, R0, R4, R3 ;  /* 0x0000000400097224 */ /* 0x000fe200078e0203 */
[----:B------:R1:W-:Y:S01]  /*0590*/  STL [R1+0x8c], RZ ;  /* 0x00008cff01007387 */ /* 0x0003e20000100800 */
[----:B------:R-:W-:Y:S01]  /*05a0*/  IMAD.MOV.U32 R4, RZ, RZ, RZ ;  /* 0x000000ffff047224 */ /* 0x000fe200078e00ff */
[----:B------:R-:W-:Y:S02]  /*05b0*/  IMNMX R10, R5, 0x8, PT ;  /* 0x00000008050a7817 */ /* 0x000fe40003800200 */
[----:B------:R1:W-:Y:S02]  /*05c0*/  STL [R1+0x90], RZ ;  /* 0x000090ff01007387 */ /* 0x0003e40000100800 */
[-C--:B------:R-:W-:Y:S02]  /*05d0*/  IABS R8, R10.reuse ;  /* 0x0000000a00087213 */ /* 0x080fe40000000000 */
[----:B------:R-:W-:Y:S01]  /*05e0*/  IABS R0, R10 ;  /* 0x0000000a00007213 */ /* 0x000fe20000000000 */
[----:B------:R1:W-:Y:S01]  /*05f0*/  STL [R1+0x94], RZ ;  /* 0x000094ff01007387 */ /* 0x0003e20000100800 */
[----:B------:R-:W0:Y:S03]  /*0600*/  I2F.RP R6, R8 ;  /* 0x0000000800067306 */ /* 0x000e260000209400 */
[----:B------:R1:W-:Y:S04]  /*0610*/  STL [R1+0x98], RZ ;  /* 0x000098ff01007387 */ /* 0x0003e80000100800 */
[----:B------:R1:W-:Y:S04]  /*0620*/  STL [R1+0x9c], RZ ;  /* 0x00009cff01007387 */ /* 0x0003e80000100800 */
[----:B------:R1:W-:Y:S04]  /*0630*/  STL [R1+0xb0], RZ ;  /* 0x0000b0ff01007387 */ /* 0x0003e80000100800 */
[----:B------:R1:W-:Y:S01]  /*0640*/  STL [R1+0xb4], RZ ;  /* 0x0000b4ff01007387 */ /* 0x0003e20000100800 */
[----:B0-----:R-:W0:Y:S03]  /*0650*/  MUFU.RCP R6, R6 ;  /* 0x0000000600067308 */ /* 0x001e260000001000 */
[----:B------:R1:W-:Y:S04]  /*0660*/  STL [R1+0xb8], RZ ;  /* 0x0000b8ff01007387 */ /* 0x0003e80000100800 */
[----:B------:R1:W-:Y:S04]  /*0670*/  STL [R1+0xbc], RZ ;  /* 0x0000bcff01007387 */ /* 0x0003e80000100800 */
[----:B------:R1:W-:Y:S04]  /*0680*/  STL [R1+0xd0], RZ ;  /* 0x0000d0ff01007387 */ /* 0x0003e80000100800 */
[----:B------:R1:W-:Y:S01]  /*0690*/  STL [R1+0xd4], RZ ;  /* 0x0000d4ff01007387 */ /* 0x0003e20000100800 */
[----:B0-----:R-:W-:-:S03]  /*06a0*/  IADD3 R5, R6, 0xffffffe, RZ ;  /* 0x0ffffffe06057810 */ /* 0x001fc60007ffe0ff */
[----:B------:R1:W-:Y:S03]  /*06b0*/  STL [R1+0xd8], RZ ;  /* 0x0000d8ff01007387 */ /* 0x0003e60000100800 */
[----:B------:R-:W0:Y:S01]  /*06c0*/  F2I.FTZ.U32.TRUNC.NTZ R5, R5 ;  /* 0x0000000500057305 */ /* 0x000e22000021f000 */
[----:B------:R1:W-:Y:S04]  /*06d0*/  STL [R1+0xdc], RZ ;  /* 0x0000dcff01007387 */ /* 0x0003e80000100800 */
[----:B------:R1:W-:Y:S04]  /*06e0*/  STL [R1+0x100], RZ ;  /* 0x000100ff01007387 */ /* 0x0003e80000100800 */
[----:B------:R1:W-:Y:S04]  /*06f0*/  STL [R1+0x104], RZ ;  /* 0x000104ff01007387 */ /* 0x0003e80000100800 */
[----:B------:R1:W-:Y:S01]  /*0700*/  STL [R1+0x108], RZ ;  /* 0x000108ff01007387 */ /* 0x0003e20000100800 */
[----:B0-----:R-:W-:-:S03]  /*0710*/  IMAD.MOV R7, RZ, RZ, -R5 ;  /* 0x000000ffff077224 */ /* 0x001fc600078e0a05 */
[----:B------:R1:W-:Y:S01]  /*0720*/  STL [R1+0x10c], RZ ;  /* 0x00010cff01007387 */ /* 0x0003e20000100800 */
[----:B------:R-:W-:Y:S01]  /*0730*/  IMAD.MOV.U32 R3, RZ, RZ, R7 ;  /* 0x000000ffff037224 */ /* 0x000fe200078e0007 */
[----:B------:R-:W-:Y:S02]  /*0740*/  IABS R7, R9 ;  /* 0x0000000900077213 */ /* 0x000fe40000000000 */
[----:B------:R1:W-:Y:S01]  /*0750*/  STL [R1+0x110], RZ ;  /* 0x000110ff01007387 */ /* 0x0003e20000100800 */
[----:B------:R-:W-:-:S03]  /*0760*/  IMAD R3, R3, R8, RZ ;  /* 0x0000000803037224 */ /* 0x000fc600078e02ff */
[----:B------:R1:W-:Y:S01]  /*0770*/  STL [R1+0x114], RZ ;  /* 0x000114ff01007387 */ /* 0x0003e20000100800 */
[----:B------:R-:W-:-:S03]  /*0780*/  IMAD.HI.U32 R4, R5, R3, R4 ;  /* 0x0000000305047227 */ /* 0x000fc600078e0004 */
[----:B------:R1:W-:Y:S01]  /*0790*/  STL [R1+0x118], RZ ;  /* 0x000118ff01007387 */ /* 0x0003e20000100800 */
[----:B------:R-:W-:Y:S02]  /*07a0*/  IMAD.MOV R3, RZ, RZ, -R0 ;  /* 0x000000ffff037224 */ /* 0x000fe400078e0a00 */
[----:B------:R-:W-:Y:S01]  /*07b0*/  IMAD.HI.U32 R0, R4, R7, RZ ;  /* 0x0000000704007227 */ /* 0x000fe200078e00ff */
[----:B------:R1:W-:Y:S03]  /*07c0*/  STL [R1+0x11c], RZ ;  /* 0x00011cff01007387 */ /* 0x0003e60000100800 */
[----:B------:R-:W-:Y:S01]  /*07d0*/  IMAD R3, R0, R3, R7 ;  /* 0x0000000300037224 */ /* 0x000fe200078e0207 */
[----:B------:R1:W-:Y:S01]  /*07e0*/  STL [R1+0x200], RZ ;  /* 0x000200ff01007387 */ /* 0x0003e20000100800 */
[----:B------:R-:W-:-:S03]  /*07f0*/  CS2R R6, SRZ ;  /* 0x0000000000067805 */ /* 0x000fc6000001ff00 */
[----:B------:R-:W-:Y:S01]  /*0800*/  ISETP.GT.U32.AND P1, PT, R8, R3, PT ;  /* 0x000000030800720c */ /* 0x000fe20003f24070 */
[----:B------:R1:W-:Y:S04]  /*0810*/  STL [R1+0x204], RZ ;  /* 0x000204ff01007387 */ /* 0x0003e80000100800 */
[----:B------:R1:W-:Y:S04]  /*0820*/  STL [R1+0x208], RZ ;  /* 0x000208ff01007387 */ /* 0x0003e80000100800 */
[----:B------:R1:W-:Y:S04]  /*0830*/  STL [R1+0x20c], RZ ;  /* 0x00020cff01007387 */ /* 0x0003e80000100800 */
[----:B------:R-:W-:Y:S01]  /*0840*/  @!P1 IMAD.IADD R3, R3, 0x1, -R8 ;  /* 0x0000000103039824 */ /* 0x000fe200078e0a08 */
[----:B------:R1:W-:Y:S01]  /*0850*/  STL [R1+0x210], RZ ;  /* 0x000210ff01007387 */ /* 0x0003e20000100800 */
[----:B------:R-:W-:-:S02]  /*0860*/  @!P1 IADD3 R0, R0, 0x1, RZ ;  /* 0x0000000100009810 */ /* 0x000fc40007ffe0ff */
[----:B------:R-:W-:Y:S01]  /*0870*/  ISETP.NE.AND P1, PT, R10, RZ, PT ;  /* 0x000000ff0a00720c */ /* 0x000fe20003f25270 */
[----:B------:R1:W-:Y:S01]  /*0880*/  STL [R1+0x214], RZ ;  /* 0x000214ff01007387 */ /* 0x0003e20000100800 */
[----:B------:R-:W-:Y:S02]  /*0890*/  ISETP.GE.U32.AND P0, PT, R3, R8, PT ;  /* 0x000000080300720c */ /* 0x000fe40003f06070 */
[----:B------:R-:W-:Y:S01]  /*08a0*/  LOP3.LUT R3, R9, R10, RZ, 0x3c, !PT ;  /* 0x0000000a09037212 */ /* 0x000fe200078e3cff */
[----:B------:R1:W-:Y:S03]  /*08b0*/  STL [R1+0x218], RZ ;  /* 0x000218ff01007387 */ /* 0x0003e60000100800 */
[----:B------:R-:W-:Y:S01]  /*08c0*/  ISETP.GE.AND P2, PT, R3, RZ, PT ;  /* 0x000000ff0300720c */ /* 0x000fe20003f46270 */
[----:B------:R1:W-:Y:S01]  /*08d0*/  STL [R1+0x21c], RZ ;  /* 0x00021cff01007387 */ /* 0x0003e20000100800 */
[----:B------:R-:W-:-:S03]  /*08e0*/  IMAD.MOV.U32 R3, RZ, RZ, c[0x0][0x180] ;  /* 0x00006000ff037624 */ /* 0x000fc600078e00ff */
[----:B------:R1:W-:Y:S02]  /*08f0*/  STL [R1+0x220], RZ ;  /* 0x000220ff01007387 */ /* 0x0003e40000100800 */
[----:B------:R-:W-:Y:S02]  /*0900*/  @P0 IADD3 R0, R0, 0x1, RZ ;  /* 0x0000000100000810 */ /* 0x000fe40007ffe0ff */
[----:B------:R1:W-:Y:S01]  /*0910*/  STL [R1+0x224], RZ ;  /* 0x000224ff01007387 */ /* 0x0003e20000100800 */
[----:B------:R-:W-:-:S03]  /*0920*/  IADD3 R3, R3, 0x1f, RZ ;  /* 0x0000001f03037810 */ /* 0x000fc60007ffe0ff */
[----:B------:R1:W-:Y:S01]  /*0930*/  STL [R1+0x228], RZ ;  /* 0x000228ff01007387 */ /* 0x0003e20000100800 */
[----:B------:R-:W-:Y:S01]  /*0940*/  @!P2 IMAD.MOV R0, RZ, RZ, -R0 ;  /* 0x000000ffff00a224 */ /* 0x000fe200078e0a00 */
[----:B------:R-:W-:Y:S02]  /*0950*/  @!P1 LOP3.LUT R0, RZ, R10, RZ, 0x33, !PT ;  /* 0x0000000aff009212 */ /* 0x000fe400078e33ff */
[----:B------:R1:W-:Y:S01]  /*0960*/  STL [R1+0x22c], RZ ;  /* 0x00022cff01007387 */ /* 0x0003e20000100800 */
[----:B------:R-:W-:Y:S02]  /*0970*/  ISETP.GE.AND P0, PT, R3, 0x20, PT ;  /* 0x000000200300780c */ /* 0x000fe40003f06270 */
[----:B------:R-:W-:Y:S01]  /*0980*/  IMAD.MOV R5, RZ, RZ, -R0 ;  /* 0x000000ffff057224 */ /* 0x000fe200078e0a00 */
[----:B------:R1:W-:Y:S01]  /*0990*/  STL [R1+0x2e0], RZ ;  /* 0x0002e0ff01007387 */ /* 0x0003e20000100800 */
[----:B------:R-:W-:Y:S02]  /*09a0*/  IMAD.SHL.U32 R0, R0, 0x40, RZ ;  /* 0x0000004000007824 */ /* 0x000fe400078e00ff */
[----:B------:R-:W-:Y:S01]  /*09b0*/  IMAD R5, R10, R5, R9 ;  /* 0x000000050a057224 */ /* 0x000fe200078e0209 */
[----:B------:R1:W-:Y:S01]  /*09c0*/  STL [R1+0x2e4], RZ ;  /* 0x0002e4ff01007387 */ /* 0x0003e20000100800 */
[----:B------:R-:W-:Y:S01]  /*09d0*/  CS2R R8, SRZ ;  /* 0x0000000000087805 */ /* 0x000fe2000001ff00 */
[----:B------:R-:W-:Y:S01]  /*09e0*/  CS2R R10, SRZ ;  /* 0x00000000000a7805 */ /* 0x000fe2000001ff00 */
[----:B------:R-:W-:Y:S01]  /*09f0*/  IMAD.IADD R2, R2, 0x1, R5 ;  /* 0x0000000102027824 */ /* 0x000fe200078e0205 */
[----:B------:R1:W-:Y:S01]  /*0a00*/  STL [R1+0x2e8], RZ ;  /* 0x0002e8ff01007387 */ /* 0x0003e20000100800 */
[----:B------:R-:W-:-:S02]  /*0a10*/  CS2R R4, SRZ ;  /* 0x0000000000047805 */ /* 0x000fc4000001ff00 */
[----:B------:R-:W-:Y:S01]  /*0a20*/  IMAD R28, R2, 0x100, R28 ;  /* 0x00000100021c7824 */ /* 0x000fe200078e021c */
[----:B------:R1:W-:Y:S04]  /*0a30*/  STL [R1+0x2ec], RZ ;  /* 0x0002ecff01007387 */ /* 0x0003e80000100800 */
[----:B------:R1:W-:Y:S01]  /*0a40*/  STL [R1+0x2f0], RZ ;  /* 0x0002f0ff01007387 */ /* 0x0003e20000100800 */
[C---:B------:R-:W-:Y:S02]  /*0a50*/  IADD3 R2, R28.reuse, 0x80, RZ ;  /* 0x000000801c027810 */ /* 0x040fe40007ffe0ff */
[C---:B------:R-:W-:Y:S01]  /*0a60*/  IADD3 R29, R28.reuse, 0x40, RZ ;  /* 0x000000401c1d7810 */ /* 0x040fe20007ffe0ff */
[----:B------:R1:W-:Y:S01]  /*0a70*/  STL [R1+0x2f4], RZ ;  /* 0x0002f4ff01007387 */ /* 0x0003e20000100800 */
[----:B------:R-:W-:-:S03]  /*0a80*/  IADD3 R3, R28, 0xc0, RZ ;  /* 0x000000c01c037810 */ /* 0x000fc60007ffe0ff */
[----:B------:R1:W-:Y:S04]  /*0a90*/  STL [R1+0x2f8], RZ ;  /* 0x0002f8ff01007387 */ /* 0x0003e80000100800 */
        /* <DEDUP_REMOVED lines=29> */
[----:B------:R1:W-:Y:S04]  /*0c70*/  STL [R1+0xacc], R28 ;  /* 0x000acc1c01007387 */ /* 0x0003e80000100800 */
[----:B------:R1:W-:Y:S04]  /*0c80*/  STL [R1+0xac8], R0 ;  /* 0x000ac80001007387 */ /* 0x0003e80000100800 */
[----:B------:R1:W-:Y:S04]  /*0c90*/  STL [R1+0xb38], R2 ;  /* 0x000b380201007387 */ /* 0x0003e80000100800 */
[----:B------:R1:W-:Y:S04]  /*0ca0*/  STL [R1+0xadc], R29 ;  /* 0x000adc1d01007387 */ /* 0x0003e80000100800 */
[----:B------:R1:W-:Y:S01]  /*0cb0*/  STL [R1+0xb0c], R3 ;  /* 0x000b0c0301007387 */ /* 0x0003e20000100800 */
[----:B------:R-:W-:Y:S05]  /*0cc0*/  @!P0 BRA `(.L_x_0) ;  /* 0x000157f000008947 */ /* 0x000fea0003800000 */
[----:B------:R-:W-:Y:S01]  /*0cd0*/  IABS R4, c[0x0][0x178] ;  /* 0x00005e0000047a13 */ /* 0x000fe20000000000 */
[----:B------:R-:W-:Y:S01]  /*0ce0*/  IMAD.MOV.U32 R24, RZ, RZ, R0 ;  /* 0x000000ffff187224 */ /* 0x000fe200078e0000 */
[----:B------:R-:W-:Y:S01]  /*0cf0*/  IABS R7, c[0x0][0x17c] ;  /* 0x00005f0000077a13 */ /* 0x000fe20000000000 */
[----:B------:R-:W-:Y:S01]  /*0d00*/  IMAD.MOV.U32 R27, RZ, RZ, R2 ;  /* 0x000000ffff1b7224 */ /* 0x000fe200078e0002 */
[----:B------:R-:W0:Y:S01]  /*0d10*/  I2F.RP R5, R4 ;  /* 0x0000000400057306 */ /* 0x000e220000209400 */
[----:B------:R-:W-:Y:S01]  /*0d20*/  IMAD.MOV.U32 R26, RZ, RZ, R3 ;  /* 0x000000ffff1a7224 */ /* 0x000fe200078e0003 */
[----:B------:R-:W2:Y:S01]  /*0d30*/  S2R R25, SR_TID.X ;  /* 0x0000000000197919 */ /* 0x000ea20000002100 */
[----:B------:R-:W-:-:S02]  /*0d40*/  IABS R19, R29 ;  /* 0x0000001d00137213 */ /* 0x000fc40000000000 */
[----:B------:R-:W-:Y:S02]  /*0d50*/  IABS R21, R27 ;  /* 0x0000001b00157213 */ /* 0x000fe40000000000 */
[----:B------:R-:W-:Y:S01]  /*0d60*/  IABS R23, R26 ;  /* 0x0000001a00177213 */ /* 0x000fe20000000000 */
[----:B-1----:R-:W1:Y:S01]  /*0d70*/  I2F.RP R0, R7 ;  /* 0x0000000700007306 */ /* 0x002e620000209400 */
[----:B------:R-:W-:Y:S02]  /*0d80*/  IABS R17, R28 ;  /* 0x0000001c00117213 */ /* 0x000fe40000000000 */
[----:B------:R-:W-:-:S05]  /*0d90*/  LOP3.LUT R14, RZ, c[0x0][0x178], RZ, 0x33, !PT ;  /* 0x00005e00ff0e7a12 */ /* 0x000fca00078e33ff */
[----:B0-----:R-:W0:Y:S08]  /*0da0*/  MUFU.RCP R5, R5 ;  /* 0x0000000500057308 */ /* 0x001e300000001000 */
[----:B-1----:R-:W1:Y:S01]  /*0db0*/  MUFU.RCP R0, R0 ;  /* 0x0000000000007308 */ /* 0x002e620000001000 */
[----:B--2---:R-:W-:Y:S02]  /*0dc0*/  LOP3.LUT R25, R25, 0x20, RZ, 0xc0, !PT ;  /* 0x0000002019197812 */ /* 0x004fe400078ec0ff */
[----:B0-----:R-:W-:-:S05]  /*0dd0*/  IADD3 R8, R5, 0xffffffe, RZ ;  /* 0x0ffffffe05087810 */ /* 0x001fca0007ffe0ff */
[----:B------:R0:W2:Y:S01]  /*0de0*/  F2I.FTZ.U32.TRUNC.NTZ R9, R8 ;  /* 0x0000000800097305 */ /* 0x0000a2000021f000 */
[----:B-1----:R-:W-:-:S07]  /*0df0*/  IADD3 R2, R0, 0xffffffe, RZ ;  /* 0x0ffffffe00027810 */ /* 0x002fce0007ffe0ff */
[----:B------:R1:W3:Y:S01]  /*0e00*/  F2I.FTZ.U32.TRUNC.NTZ R3, R2 ;  /* 0x0000000200037305 */ /* 0x0002e2000021f000 */
[----:B0-----:R-:W-:Y:S02]  /*0e10*/  IMAD.MOV.U32 R8, RZ, RZ, RZ ;  /* 0x000000ffff087224 */ /* 0x001fe400078e00ff */
[----:B--2---:R-:W-:Y:S02]  /*0e20*/  IMAD.MOV R11, RZ, RZ, -R9 ;  /* 0x000000ffff0b7224 */ /* 0x004fe400078e0a09 */
[----:B-1----:R-:W-:Y:S02]  /*0e30*/  IMAD.MOV.U32 R2, RZ, RZ, RZ ;  /* 0x000000ffff027224 */ /* 0x002fe400078e00ff */
[----:B------:R-:W-:-:S04]  /*0e40*/  IMAD R11, R11, R4, RZ ;  /* 0x000000040b0b7224 */ /* 0x000fc800078e02ff */
[----:B------:R-:W-:-:S04]  /*0e50*/  IMAD.HI.U32 R6, R9, R11, R8 ;  /* 0x0000000b09067227 */ /* 0x000fc800078e0008 */
[----:B---3--:R-:W-:Y:S02]  /*0e60*/  IMAD.MOV R8, RZ, RZ, -R3 ;  /* 0x000000ffff087224 */ /* 0x008fe400078e0a03 */
[----:B------:R-:W-:-:S04]  /*0e70*/  IMAD.HI.U32 R0, R6, R23, RZ ;  /* 0x0000001706007227 */ /* 0x000fc800078e00ff */
[----:B------:R-:W-:Y:S02]  /*0e80*/  IMAD.MOV R10, RZ, RZ, -R0 ;  /* 0x000000ffff0a7224 */ /* 0x000fe400078e0a00 */
[----:B------:R-:W-:Y:S02]  /*0e90*/  IMAD R9, R8, R7, RZ ;  /* 0x0000000708097224 */ /* 0x000fe400078e02ff */
[----:B------:R-:W-:-:S04]  /*0ea0*/  IMAD.HI.U32 R5, R6, R21, RZ ;  /* 0x0000001506057227 */ /* 0x000fc800078e00ff */
[----:B------:R-:W-:-:S04]  /*0eb0*/  IMAD.HI.U32 R8, R6, R19, RZ ;  /* 0x0000001306087227 */ /* 0x000fc800078e00ff */
[----:B------:R-:W-:-:S04]  /*0ec0*/  IMAD.HI.U32 R6, R6, R17, RZ ;  /* 0x0000001106067227 */ /* 0x000fc800078e00ff */
[C---:B------:R-:W-:Y:S02]  /*0ed0*/  IMAD R23, R4.reuse, R10, R23 ;  /* 0x0000000a04177224 */ /* 0x040fe400078e0217 */
[----:B------:R-:W-:Y:S02]  /*0ee0*/  IMAD.MOV R8, RZ, RZ, -R8 ;  /* 0x000000ffff087224 */ /* 0x000fe400078e0a08 */
[----:B------:R-:W-:Y:S01]  /*0ef0*/  IMAD.MOV R6, RZ, RZ, -R6 ;  /* 0x000000ffff067224 */ /* 0x000fe200078e0a06 */
[C---:B------:R-:W-:Y:S01]  /*0f00*/  ISETP.GT.U32.AND P0, PT, R4.reuse, R23, PT ;  /* 0x000000170400720c */ /* 0x040fe20003f04070 */
[----:B------:R-:W-:Y:S02]  /*0f10*/  IMAD.MOV R5, RZ, RZ, -R5 ;  /* 0x000000ffff057224 */ /* 0x000fe400078e0a05 */
[C---:B------:R-:W-:Y:S02]  /*0f20*/  IMAD R19, R4.reuse, R8, R19 ;  /* 0x0000000804137224 */ /* 0x040fe400078e0213 */
[----:B------:R-:W-:-:S02]  /*0f30*/  IMAD R17, R4, R6, R17 ;  /* 0x0000000604117224 */ /* 0x000fc400078e0211 */
[C---:B------:R-:W-:Y:S01]  /*0f40*/  IMAD R21, R4.reuse, R5, R21 ;  /* 0x0000000504157224 */ /* 0x040fe200078e0215 */
[C---:B------:R-:W-:Y:S01]  /*0f50*/  ISETP.GT.U32.AND P2, PT, R4.reuse, R19, PT ;  /* 0x000000130400720c */ /* 0x040fe20003f44070 */
[----:B------:R-:W-:Y:S01]  /*0f60*/  IMAD.HI.U32 R0, R3, R9, R2 ;  /* 0x0000000903007227 */ /* 0x000fe200078e0002 */
[C---:B------:R-:W-:Y:S02]  /*0f70*/  ISETP.GT.U32.AND P3, PT, R4.reuse, R17, PT ;  /* 0x000000110400720c */ /* 0x040fe40003f64070 */
[----:B------:R-:W-:Y:S01]  /*0f80*/  LEA.HI R3, R25, R24, RZ, 0x1b ;  /* 0x0000001819037211 */ /* 0x000fe200078fd8ff */
[----:B------:R-:W-:Y:S01]  /*0f90*/  @!P0 IMAD.IADD R23, R23, 0x1, -R4 ;  /* 0x0000000117178824 */ /* 0x000fe200078e0a04 */
[C---:B------:R-:W-:Y:S02]  /*0fa0*/  ISETP.GT.U32.AND P1, PT, R4.reuse, R21, PT ;  /* 0x000000150400720c */ /* 0x040fe40003f24070 */
[----:B------:R-:W-:Y:S02]  /*0fb0*/  IADD3 R13, R3, 0x3c, RZ ;  /* 0x0000003c030d7810 */ /* 0x000fe40007ffe0ff */
[----:B------:R-:W-:-:S02]  /*0fc0*/  ISETP.GT.U32.AND P0, PT, R4, R23, PT ;  /* 0x000000170400720c */ /* 0x000fc40003f04070 */
[----:B------:R-:W-:Y:S01]  /*0fd0*/  IABS R10, R13 ;  /* 0x0000000d000a7213 */ /* 0x000fe20000000000 */
[--C-:B------:R-:W-:Y:S01]  /*0fe0*/  @!P2 IMAD.IADD R19, R19, 0x1, -R4.reuse ;  /* 0x000000011313a824 */ /* 0x100fe200078e0a04 */
[----:B------:R-:W-:Y:S01]  /*0ff0*/  IADD3 R5, R3, 0x3e, RZ ;  /* 0x0000003e03057810 */ /* 0x000fe20007ffe0ff */
[--C-:B------:R-:W-:Y:S01]  /*1000*/  @!P3 IMAD.IADD R17, R17, 0x1, -R4.reuse ;  /* 0x000000011111b824 */ /* 0x100fe200078e0a04 */
[----:B------:R-:W-:Y:S01]  /*1010*/  ISETP.GE.AND P3, PT, R26, RZ, PT ;  /* 0x000000ff1a00720c */ /* 0x000fe20003f66270 */
[----:B------:R-:W-:Y:S01]  /*1020*/  IMAD.HI.U32 R9, R0, R10, RZ ;  /* 0x0000000a00097227 */ /* 0x000fe200078e00ff */
[----:B------:R-:W-:Y:S02]  /*1030*/  IABS R12, R5 ;  /* 0x00000005000c7213 */ /* 0x000fe40000000000 */
[C---:B------:R-:W-:Y:S01]  /*1040*/  ISETP.GT.U32.AND P2, PT, R4.reuse, R19, PT ;  /* 0x000000130400720c */ /* 0x040fe20003f44070 */
[----:B------:R-:W-:Y:S01]  /*1050*/  @!P1 IMAD.IADD R21, R21, 0x1, -R4 ;  /* 0x0000000115159824 */ /* 0x000fe200078e0a04 */
[----:B------:R-:W-:Y:S01]  /*1060*/  ISETP.GT.U32.AND P4, PT, R4, R17, PT ;  /* 0x000000110400720c */ /* 0x000fe20003f84070 */
[----:B------:R-:W-:Y:S01]  /*1070*/  IMAD.MOV R9, RZ, RZ, -R9 ;  /* 0x000000ffff097224 */ /* 0x000fe200078e0a09 */
[----:B------:R-:W-:Y:S01]  /*1080*/  IADD3 R15, R3, 0x3a, RZ ;  /* 0x0000003a030f7810 */ /* 0x000fe20007ffe0ff */
[----:B------:R-:W-:Y:S01]  /*1090*/  IMAD.HI.U32 R11, R0, R12, RZ ;  /* 0x0000000c000b7227 */ /* 0x000fe200078e00ff */
[----:B------:R-:W-:-:S02]  /*10a0*/  ISETP.GT.U32.AND P1, PT, R4, R21, PT ;  /* 0x000000150400720c */ /* 0x000fc40003f24070 */
[----:B------:R-:W-:Y:S01]  /*10b0*/  IABS R6, R15 ;  /* 0x0000000f00067213 */ /* 0x000fe20000000000 */
[----:B------:R-:W-:Y:S01]  /*10c0*/  IMAD R10, R7, R9, R10 ;  /* 0x00000009070a7224 */ /* 0x000fe200078e020a */
[----:B------:R-:W-:Y:S01]  /*10d0*/  IADD3 R16, R3, 0x38, RZ ;  /* 0x0000003803107810 */ /* 0x000fe20007ffe0ff */
[----:B------:R-:W-:Y:S01]  /*10e0*/  @!P0 IMAD.IADD R23, R23, 0x1, -R4 ;  /* 0x0000000117178824 */ /* 0x000fe200078e0a04 */
[----:B------:R-:W-:Y:S01]  /*10f0*/  ISETP.GE.AND P5, PT, R5, RZ, PT ;  /* 0x000000ff0500720c */ /* 0x000fe20003fa6270 */
[----:B------:R-:W-:Y:S01]  /*1100*/  IMAD.MOV R11, RZ, RZ, -R11 ;  /* 0x000000ffff0b7224 */ /* 0x000fe200078e0a0b */
[----:B------:R-:W-:Y:S01]  /*1110*/  IABS R2, R16 ;  /* 0x0000001000027213 */ /* 0x000fe20000000000 */
[----:B------:R-:W-:Y:S01]  /*1120*/  @!P3 IMAD.MOV R23, RZ, RZ, -R23 ;  /* 0x000000ffff17b224 */ /* 0x000fe200078e0a17 */
[C---:B------:R-:W-:Y:S01]  /*1130*/  ISETP.GT.U32.AND P3, PT, R7.reuse, R10, PT ;  /* 0x0000000a0700720c */ /* 0x040fe20003f64070 */
[----:B------:R-:W-:Y:S01]  /*1140*/  IMAD R12, R7, R11, R12 ;  /* 0x0000000b070c7224 */ /* 0x000fe200078e020c */
[----:B------:R-:W-:Y:S01]  /*1150*/  IADD3 R9, R3, 0x36, RZ ;  /* 0x0000003603097810 */ /* 0x000fe20007ffe0ff */
[--C-:B------:R-:W-:Y:S01]  /*1160*/  @!P2 IMAD.IADD R19, R19, 0x1, -R4.reuse ;  /* 0x000000011313a824 */ /* 0x100fe200078e0a04 */
[----:B------:R-:W-:Y:S01]  /*1170*/  ISETP.GE.AND P2, PT, R27, RZ, PT ;  /* 0x000000ff1b00720c */ /* 0x000fe20003f46270 */
[----:B------:R-:W-:Y:S01]  /*1180*/  @!P4 IMAD.IADD R17, R17, 0x1, -R4 ;  /* 0x000000011111c824 */ /* 0x000fe200078e0a04 */
[----:B------:R-:W-:Y:S01]  /*1190*/  ISETP.GE.AND P4, PT, R29, RZ, PT ;  /* 0x000000ff1d00720c */ /* 0x000fe20003f86270 */
[----:B------:R-:W-:Y:S01]  /*11a0*/  IMAD.HI.U32 R8, R0, R6, RZ ;  /* 0x0000000600087227 */ /* 0x000fe200078e00ff */
[----:B------:R-:W-:-:S02]  /*11b0*/  ISETP.GT.U32.AND P0, PT, R7, R12, PT ;  /* 0x0000000c0700720c */ /* 0x000fc40003f04070 */
[----:B------:R-:W-:Y:S01]  /*11c0*/  IADD3 R11, R3, 0x34, RZ ;  /* 0x00000034030b7810 */ /* 0x000fe20007ffe0ff */
[----:B------:R-:W-:Y:S01]  /*11d0*/  @!P1 IMAD.IADD R21, R21, 0x1, -R4 ;  /* 0x0000000115159824 */ /* 0x000fe200078e0a04 */
[----:B------:R-:W-:Y:S01]  /*11e0*/  ISETP.GE.AND P1, PT, R28, RZ, PT ;  /* 0x000000ff1c00720c */ /* 0x000fe20003f26270 */
[----:B------:R-:W-:Y:S01]  /*11f0*/  IMAD.MOV R8, RZ, RZ, -R8 ;  /* 0x000000ffff087224 */ /* 0x000fe200078e0a08 */
[----:B------:R-:W-:Y:S01]  /*1200*/  IABS R4, R9 ;  /* 0x0000000900047213 */ /* 0x000fe20000000000 */
[----:B------:R-:W-:Y:S01]  /*1210*/  IMAD.HI.U32 R5, R0, R2, RZ ;  /* 0x0000000200057227 */ /* 0x000fe200078e00ff */
[----:B------:R-:W-:Y:S02]  /*1220*/  ISETP.GE.AND P6, PT, R13, RZ, PT ;  /* 0x000000ff0d00720c */ /* 0x000fe40003fc6270 */
[C---:B------:R-:W-:Y:S01]  /*1230*/  IADD3 R24, R3.reuse, 0x14, RZ ;  /* 0x0000001403187810 */ /* 0x040fe20007ffe0ff */
[----:B------:R-:W-:Y:S01]  /*1240*/  @!P3 IMAD.IADD R10, R10, 0x1, -R7 ;  /* 0x000000010a0ab824 */ /* 0x000fe200078e0a07 */
[----:B------:R-:W-:Y:S01]  /*1250*/  IADD3 R25, R3, 0x12, RZ ;  /* 0x0000001203197810 */ /* 0x000fe20007ffe0ff */
[C---:B------:R-:W-:Y:S01]  /*1260*/  IMAD R6, R7.reuse, R8, R6 ;  /* 0x0000000807067224 */ /* 0x040fe200078e0206 */
[----:B------:R-:W-:Y:S01]  /*1270*/  IABS R8, R11 ;  /* 0x0000000b00087213 */ /* 0x000fe20000000000 */
[----:B------:R-:W-:Y:S01]  /*1280*/  IMAD.MOV R5, RZ, RZ, -R5 ;  /* 0x000000ffff057224 */ /* 0x000fe200078e0a05 */
[C---:B------:R-:W-:Y:S01]  /*1290*/  ISETP.GT.U32.AND P3, PT, R7.reuse, R10, PT ;  /* 0x0000000a0700720c */ /* 0x040fe20003f64070 */
[----:B------:R-:W-:Y:S01]  /*12a0*/  @!P2 IMAD.MOV R21, RZ, RZ, -R21 ;  /* 0x000000ffff15a224 */ /* 0x000fe200078e0a15 */
[----:B------:R-:W-:Y:S01]  /*12b0*/  ISETP.NE.AND P2, PT, RZ, c[0x0][0x178], PT ;  /* 0x00005e00ff007a0c */ /* 0x000fe20003f45270 */
[----:B------:R-:W-:Y:S01]  /*12c0*/  @!P4 IMAD.MOV R19, RZ, RZ, -R19 ;  /* 0x000000ffff13c224 */ /* 0x000fe200078e0a13 */
[C---:B------:R-:W-:Y:S01]  /*12d0*/  ISETP.GT.U32.AND P4, PT, R7.reuse, R6, PT ;  /* 0x000000060700720c */ /* 0x040fe20003f84070 */
[----:B------:R-:W-:Y:S01]  /*12e0*/  @!P0 IMAD.IADD R12, R12, 0x1, -R7 ;  /* 0x000000010c0c8824 */ /* 0x000fe200078e0a07 */
[C---:B------:R-:W-:Y:S01]  /*12f0*/  SEL R22, R14.reuse, R23, !P2 ;  /* 0x000000170e167207 */ /* 0x040fe20005000000 */
[C---:B------:R-:W-:Y:S01]  /*1300*/  IMAD R2, R7.reuse, R5, R2 ;  /* 0x0000000507027224 */ /* 0x040fe200078e0202 */
[----:B------:R-:W-:Y:S01]  /*1310*/  SEL R20, R14, R21, !P2 ;  /* 0x000000150e147207 */ /* 0x000fe20005000000 */
[----:B------:R-:W-:Y:S01]  /*1320*/  @!P1 IMAD.MOV R17, RZ, RZ, -R17 ;  /* 0x000000ffff119224 */ /* 0x000fe200078e0a11 */
[C---:B------:R-:W-:Y:S01]  /*1330*/  ISETP.GT.U32.AND P1, PT, R7.reuse, R12, PT ;  /* 0x0000000c0700720c */ /* 0x040fe20003f24070 */
[----:B------:R-:W-:Y:S01]  /*1340*/  IMAD.HI.U32 R13, R0, R4, RZ ;  /* 0x00000004000d7227 */ /* 0x000fe200078e00ff */
[----:B------:R-:W-:Y:S01]  /*1350*/  ISETP.GT.U32.AND P0, PT, R7, R2, PT ;  /* 0x000000020700720c */ /* 0x000fe20003f04070 */
[----:B------:R-:W-:Y:S01]  /*1360*/  STL [R1+0x4c], R22 ;  /* 0x00004c1601007387 */ /* 0x000fe20000100800 */
[----:B------:R-:W-:Y:S01]  /*1370*/  SEL R18, R14, R19, !P2 ;  /* 0x000000130e127207 */ /* 0x000fe20005000000 */
[----:B------:R-:W-:Y:S01]  /*1380*/  IMAD.HI.U32 R5, R0, R8, RZ ;  /* 0x0000000800057227 */ /* 0x000fe200078e00ff */
[----:B------:R-:W-:Y:S01]  /*1390*/  SEL R14, R14, R17, !P2 ;  /* 0x000000110e0e7207 */ /* 0x000fe20005000000 */
[----:B------:R-:W-:Y:S01]  /*13a0*/  STL [R1+0x48], R20 ;  /* 0x0000481401007387 */ /* 0x000fe20000100800 */
[----:B------:R-:W-:Y:S01]  /*13b0*/  ISETP.GE.AND P2, PT, R15, RZ, PT ;  /* 0x000000ff0f00720c */ /* 0x000fe20003f46270 */
[----:B------:R-:W-:Y:S01]  /*13c0*/  IMAD.MOV R13, RZ, RZ, -R13 ;  /* 0x000000ffff0d7224 */ /* 0x000fe200078e0a0d */
[C---:B------:R-:W-:Y:S01]  /*13d0*/  IADD3 R21, R3.reuse, 0x22, RZ ;  /* 0x0000002203157810 */ /* 0x040fe20007ffe0ff */
[----:B------:R0:W-:Y:S01]  /*13e0*/  STL [R1+0x44], R18 ;  /* 0x0000441201007387 */ /* 0x0001e20000100800 */
[--C-:B------:R-:W-:Y:S01]  /*13f0*/  @!P3 IMAD.IADD R10, R10, 0x1, -R7.reuse ;  /* 0x000000010a0ab824 */ /* 0x100fe200078e0a07 */
[----:B------:R-:W-:Y:S01]  /*1400*/  IADD3 R23, R3, 0x16, RZ ;  /* 0x0000001603177810 */ /* 0x000fe20007ffe0ff */
[C---:B------:R-:W-:Y:S01]  /*1410*/  IMAD R4, R7.reuse, R13, R4 ;  /* 0x0000000d07047224 */ /* 0x040fe200078e0204 */
[----:B------:R1:W-:Y:S01]  /*1420*/  STL [R1+0x40], R14 ;  /* 0x0000400e01007387 */ /* 0x0003e20000100800 */
[--C-:B------:R-:W-:Y:S01]  /*1430*/  @!P4 IMAD.IADD R6, R6, 0x1, -R7.reuse ;  /* 0x000000010606c824 */ /* 0x100fe200078e0a07 */
[----:B------:R-:W-:Y:S01]  /*1440*/  ISETP.GE.AND P4, PT, R16, RZ, PT ;  /* 0x000000ff1000720c */ /* 0x000fe20003f86270 */
[--C-:B------:R-:W-:Y:S01]  /*1450*/  @!P1 IMAD.IADD R12, R12, 0x1, -R7.reuse ;  /* 0x000000010c0c9824 */ /* 0x100fe200078e0a07 */
[C---:B------:R-:W-:Y:S01]  /*1460*/  ISETP.GT.U32.AND P3, PT, R7.reuse, R4, PT ;  /* 0x000000040700720c */ /* 0x040fe20003f64070 */
[----:B------:R-:W-:Y:S01]  /*1470*/  @!P0 IMAD.IADD R2, R2, 0x1, -R7 ;  /* 0x0000000102028824 */ /* 0x000fe200078e0a07 */
[C---:B------:R-:W-:Y:S01]  /*1480*/  ISETP.GT.U32.AND P1, PT, R7.reuse, R6, PT ;  /* 0x000000060700720c */ /* 0x040fe20003f24070 */
[----:B0-----:R-:W-:Y:S01]  /*1490*/  IMAD.MOV.U32 R18, RZ, RZ, R10 ;  /* 0x000000ffff127224 */ /* 0x001fe200078e000a */
[----:B------:R-:W-:Y:S01]  /*14a0*/  IABS R25, R25 ;  /* 0x0000001900197213 */ /* 0x000fe20000000000 */
[----:B------:R-:W-:Y:S01]  /*14b0*/  IMAD.MOV.U32 R19, RZ, RZ, R12 ;  /* 0x000000ffff137224 */ /* 0x000fe200078e000c */
[----:B------:R-:W-:Y:S01]  /*14c0*/  ISETP.GT.U32.AND P0, PT, R7, R2, PT ;  /* 0x000000020700720c */ /* 0x000fe20003f04070 */
[----:B-1----:R-:W-:Y:S01]  /*14d0*/  IMAD.MOV R14, RZ, RZ, -R5 ;  /* 0x000000ffff0e7224 */ /* 0x002fe200078e0a05 */
[----:B------:R-:W-:Y:S01]  /*14e0*/  IADD3 R5, R3, 0x32, RZ ;  /* 0x0000003203057810 */ /* 0x000fe20007ffe0ff */
[----:B------:R-:W-:-:S02]  /*14f0*/  @!P6 IMAD.MOV R18, RZ, RZ, -R18 ;  /* 0x000000ffff12e224 */ /* 0x000fc400078e0a12 */
[----:B------:R-:W-:Y:S01]  /*1500*/  IMAD R8, R7, R14, R8 ;  /* 0x0000000e07087224 */ /* 0x000fe200078e0208 */
[----:B------:R-:W-:Y:S01]  /*1510*/  IABS R13, R5 ;  /* 0x00000005000d7213 */ /* 0x000fe20000000000 */
[----:B------:R-:W-:Y:S01]  /*1520*/  @!P5 IMAD.MOV R19, RZ, RZ, -R19 ;  /* 0x000000ffff13d224 */ /* 0x000fe200078e0a13 */
[----:B------:R-:W-:Y:S01]  /*1530*/  ISETP.GE.AND P5, PT, R9, RZ, PT ;  /* 0x000000ff0900720c */ /* 0x000fe20003fa6270 */
[----:B------:R-:W-:Y:S01]  /*1540*/  @!P3 IMAD.IADD R4, R4, 0x1, -R7 ;  /* 0x000000010404b824 */ /* 0x000fe200078e0a07 */
[----:B------:R-:W-:Y:S01]  /*1550*/  ISETP.GT.U32.AND P6, PT, R7, R8, PT ;  /* 0x000000080700720c */ /* 0x000fe20003fc4070 */
[----:B------:R-:W-:Y:S01]  /*1560*/  IMAD.MOV.U32 R12, RZ, RZ, R13 ;  /* 0x000000ffff0c7224 */ /* 0x000fe200078e000d */
[----:B------:R-:W-:Y:S01]  /*1570*/  IADD3 R13, R3, 0x30, RZ ;  /* 0x00000030030d7810 */ /* 0x000fe20007ffe0ff */
[----:B------:R-:W-:Y:S01]  /*1580*/  @!P1 IMAD.IADD R6, R6, 0x1, -R7 ;  /* 0x0000000106069824 */ /* 0x000fe200078e0a07 */
[----:B------:R-:W-:Y:S01]  /*1590*/  ISETP.GE.AND P1, PT, R11, RZ, PT ;  /* 0x000000ff0b00720c */ /* 0x000fe20003f26270 */
[----:B------:R-:W-:Y:S01]  /*15a0*/  IMAD.HI.U32 R9, R0, R12, RZ ;  /* 0x0000000c00097227 */ /* 0x000fe200078e00ff */
[----:B------:R-:W-:Y:S01]  /*15b0*/  IABS R10, R13 ;  /* 0x0000000d000a7213 */ /* 0x000fe20000000000 */
[----:B------:R-:W-:Y:S01]  /*15c0*/  STL [R1+0x20], R19 ;  /* 0x0000201301007387 */ /* 0x000fe20000100800 */
[----:B------:R-:W-:Y:S01]  /*15d0*/  ISETP.GE.AND P3, PT, R13, RZ, PT ;  /* 0x000000ff0d00720c */ /* 0x000fe20003f66270 */
[----:B------:R-:W-:-:S02]  /*15e0*/  IMAD.MOV R9, RZ, RZ, -R9 ;  /* 0x000000ffff097224 */ /* 0x000fc400078e0a09 */
[----:B------:R-:W-:Y:S01]  /*15f0*/  IMAD.MOV.U32 R14, RZ, RZ, R6 ;  /* 0x000000ffff0e7224 */ /* 0x000fe200078e0006 */
[----:B------:R-:W-:Y:S01]  /*1600*/  STL [R1+0x18], R18 ;  /* 0x0000181201007387 */ /* 0x000fe20000100800 */
[--C-:B------:R-:W-:Y:S01]  /*1610*/  @!P6 IMAD.IADD R8, R8, 0x1, -R7.reuse ;  /* 0x000000010808e824 */ /* 0x100fe200078e0a07 */
[----:B------:R-:W-:Y:S01]  /*1620*/  ISETP.GT.U32.AND P6, PT, R7, R4, PT ;  /* 0x000000040700720c */ /* 0x000fe20003fc4070 */
[----:B------:R-:W-:Y:S01]  /*1630*/  @!P0 IMAD.IADD R2, R2, 0x1, -R7 ;  /* 0x0000000102028824 */ /* 0x000fe200078e0a07 */
[----:B------:R-:W-:Y:S01]  /*1640*/  ISETP.GE.AND P0, PT, R5, RZ, PT ;  /* 0x000000ff0500720c */ /* 0x000fe20003f06270 */
[----:B------:R-:W-:Y:S01]  /*1650*/  IMAD.HI.U32 R6, R0, R10, RZ ;  /* 0x0000000a00067227 */ /* 0x000fe200078e00ff */
[----:B------:R-:W-:-:S03]  /*1660*/  IADD3 R5, R3, 0x2e, RZ ;  /* 0x0000002e03057810 */ /* 0x000fc60007ffe0ff */
[----:B------:R-:W-:Y:S02]  /*1670*/  IMAD R9, R7, R9, R12 ;  /* 0x0000000907097224 */ /* 0x000fe400078e020c */
[----:B------:R-:W-:Y:S01]  /*1680*/  IMAD.MOV.U32 R12, RZ, RZ, R2 ;  /* 0x000000ffff0c7224 */ /* 0x000fe200078e0002 */
[C---:B------:R-:W-:Y:S01]  /*1690*/  IADD3 R2, R3.reuse, 0x2c, RZ ;  /* 0x0000002c03027810 */ /* 0x040fe20007ffe0ff */
[----:B------:R-:W-:Y:S01]  /*16a0*/  IMAD.MOV R11, RZ, RZ, -R6 ;  /* 0x000000ffff0b7224 */ /* 0x000fe200078e0a06 */
[----:B------:R-:W-:Y:S01]  /*16b0*/  IADD3 R6, R3, 0x2a, RZ ;  /* 0x0000002a03067810 */ /* 0x000fe20007ffe0ff */
[----:B------:R-:W-:Y:S01]  /*16c0*/  @!P2 IMAD.MOV R14, RZ, RZ, -R14 ;  /* 0x000000ffff0ea224 */ /* 0x000fe200078e0a0e */
[C---:B------:R-:W-:Y:S01]  /*16d0*/  ISETP.GT.U32.AND P2, PT, R7.reuse, R8, PT ;  /* 0x000000080700720c */ /* 0x040fe20003f44070 */
[----:B------:R-:W-:Y:S01]  /*16e0*/  @!P4 IMAD.MOV R12, RZ, RZ, -R12 ;  /* 0x000000ffff0cc224 */ /* 0x000fe200078e0a0c */
[C---:B------:R-:W-:Y:S01]  /*16f0*/  ISETP.GT.U32.AND P4, PT, R7.reuse, R9, PT ;  /* 0x000000090700720c */ /* 0x040fe20003f84070 */
[----:B------:R-:W-:Y:S01]  /*1700*/  IMAD R10, R7, R11, R10 ;  /* 0x0000000b070a7224 */ /* 0x000fe200078e020a */
[----:B------:R-:W-:Y:S01]  /*1710*/  IABS R11, R5 ;  /* 0x00000005000b7213 */ /* 0x000fe20000000000 */
[----:B------:R-:W-:Y:S01]  /*1720*/  @!P6 IMAD.IADD R4, R4, 0x1, -R7 ;  /* 0x000000010404e824 */ /* 0x000fe200078e0a07 */
[----:B------:R-:W-:Y:S01]  /*1730*/  STL [R1+0x10], R14 ;  /* 0x0000100e01007387 */ /* 0x000fe20000100800 */
[----:B------:R-:W-:-:S02]  /*1740*/  IABS R13, R6 ;  /* 0x00000006000d7213 */ /* 0x000fc40000000000 */
[----:B------:R-:W-:Y:S01]  /*1750*/  ISETP.GT.U32.AND P6, PT, R7, R10, PT ;  /* 0x0000000a0700720c */ /* 0x000fe20003fc4070 */
[----:B------:R0:W-:Y:S03]  /*1760*/  STL [R1+0xc], R12 ;  /* 0x00000c0c01007387 */ /* 0x0001e60000100800 */
[--C-:B------:R-:W-:Y:S01]  /*1770*/  @!P2 IMAD.IADD R8, R8, 0x1, -R7.reuse ;  /* 0x000000010808a824 */ /* 0x100fe200078e0a07 */
[----:B------:R-:W-:Y:S01]  /*1780*/  ISETP.GE.AND P2, PT, R5, RZ, PT ;  /* 0x000000ff0500720c */ /* 0x000fe20003f46270 */
[----:B------:R-:W-:Y:S01]  /*1790*/  @!P4 IMAD.IADD R9, R9, 0x1, -R7 ;  /* 0x000000010909c824 */ /* 0x000fe200078e0a07 */
[----:B------:R-:W-:Y:S01]  /*17a0*/  ISETP.GE.AND P4, PT, R2, RZ, PT ;  /* 0x000000ff0200720c */ /* 0x000fe20003f86270 */
[----:B------:R-:W-:Y:S01]  /*17b0*/  IMAD.HI.U32 R5, R0, R11, RZ ;  /* 0x0000000b00057227 */ /* 0x000fe200078e00ff */
[----:B0-----:R-:W-:-:S03]  /*17c0*/  IABS R12, R2 ;  /* 0x00000002000c7213 */ /* 0x001fc60000000000 */
[----:B------:R-:W-:Y:S02]  /*17d0*/  IMAD.MOV R5, RZ, RZ, -R5 ;  /* 0x000000ffff057224 */ /* 0x000fe400078e0a05 */
[----:B------:R-:W-:Y:S01]  /*17e0*/  @!P6 IMAD.IADD R10, R10, 0x1, -R7 ;  /* 0x000000010a0ae824 */ /* 0x000fe200078e0a07 */
[----:B------:R-:W-:Y:S01]  /*17f0*/  ISETP.GT.U32.AND P6, PT, R7, R9, PT ;  /* 0x000000090700720c */ /* 0x000fe20003fc4070 */
[----:B------:R-:W-:-:S04]  /*1800*/  IMAD.HI.U32 R2, R0, R12, RZ ;  /* 0x0000000c00027227 */ /* 0x000fc800078e00ff */
[----:B------:R-:W-:Y:S02]  /*1810*/  IMAD.MOV R2, RZ, RZ, -R2 ;  /* 0x000000ffff027224 */ /* 0x000fe400078e0a02 */
[----:B------:R-:W-:Y:S01]  /*1820*/  IMAD R11, R7, R5, R11 ;  /* 0x00000005070b7224 */ /* 0x000fe200078e020b */
[----:B------:R-:W-:Y:S01]  /*1830*/  IADD3 R5, R3, 0x24, RZ ;  /* 0x0000002403057810 */ /* 0x000fe20007ffe0ff */
[----:B------:R-:W-:Y:S01]  /*1840*/  IMAD R12, R7, R2, R12 ;  /* 0x00000002070c7224 */ /* 0x000fe200078e020c */
[----:B------:R-:W-:Y:S01]  /*1850*/  IADD3 R2, R3, 0x28, RZ ;  /* 0x0000002803027810 */ /* 0x000fe20007ffe0ff */
[----:B------:R-:W-:Y:S01]  /*1860*/  @!P1 IMAD.MOV R8, RZ, RZ, -R8 ;  /* 0x000000ffff089224 */ /* 0x000fe200078e0a08 */
[----:B------:R-:W-:Y:S01]  /*1870*/  ISETP.GT.U32.AND P1, PT, R7, R11, PT ;  /* 0x0000000b0700720c */ /* 0x000fe20003f24070 */
[----:B------:R-:W-:Y:S01]  /*1880*/  @!P6 IMAD.IADD R9, R9, 0x1, -R7 ;  /* 0x000000010909e824 */ /* 0x000fe200078e0a07 */
[----:B------:R-:W-:Y:S01]  /*1890*/  ISETP.GT.U32.AND P6, PT, R7, R12, PT ;  /* 0x0000000c0700720c */ /* 0x000fe20003fc4070 */
[----:B------:R-:W-:Y:S01]  /*18a0*/  IMAD.MOV.U32 R14, RZ, RZ, R4 ;  /* 0x000000ffff0e7224 */ /* 0x000fe200078e0004 */
[----:B------:R-:W-:Y:S01]  /*18b0*/  IABS R16, R5 ;  /* 0x0000000500107213 */ /* 0x000fe20000000000 */
[----:B------:R-:W-:-:S04]  /*18c0*/  IMAD.HI.U32 R4, R0, R13, RZ ;  /* 0x0000000d00047227 */ /* 0x000fc800078e00ff */
[----:B------:R-:W-:Y:S01]  /*18d0*/  @!P5 IMAD.MOV R14, RZ, RZ, -R14 ;  /* 0x000000ffff0ed224 */ /* 0x000fe200078e0a0e */
[----:B------:R-:W-:Y:S01]  /*18e0*/  ISETP.GT.U32.AND P5, PT, R7, R10, PT ;  /* 0x0000000a0700720c */ /* 0x000fe20003fa4070 */
[----:B------:R-:W-:Y:S02]  /*18f0*/  IMAD.MOV R4, RZ, RZ, -R4 ;  /* 0x000000ffff047224 */ /* 0x000fe400078e0a04 */
[--C-:B------:R-:W-:Y:S01]  /*1900*/  @!P1 IMAD.IADD R11, R11, 0x1, -R7.reuse ;  /* 0x000000010b0b9824 */ /* 0x100fe200078e0a07 */
[----:B------:R0:W-:Y:S01]  /*1910*/  STL [R1], R14 ;  /* 0x0000000e01007387 */ /* 0x0001e20000100800 */
[----:B------:R-:W-:Y:S01]  /*1920*/  @!P6 IMAD.IADD R12, R12, 0x1, -R7 ;  /* 0x000000010c0ce824 */ /* 0x000fe200078e0a07 */
[----:B------:R-:W-:Y:S01]  /*1930*/  ISETP.GE.AND P1, PT, R6, RZ, PT ;  /* 0x000000ff0600720c */ /* 0x000fe20003f26270 */
[C---:B------:R-:W-:Y:S01]  /*1940*/  IMAD R13, R7.reuse, R4, R13 ;  /* 0x00000004070d7224 */ /* 0x040fe200078e020d */
[----:B------:R-:W-:Y:S01]  /*1950*/  ISETP.GT.U32.AND P6, PT, R7, R11, PT ;  /* 0x0000000b0700720c */ /* 0x000fe20003fc4070 */
[C---:B------:R-:W-:Y:S01]  /*1960*/  IMAD.HI.U32 R19, R0.reuse, R16, RZ ;  /* 0x0000001000137227 */ /* 0x040fe200078e00ff */
[----:B------:R-:W-:Y:S01]  /*1970*/  IADD3 R4, R3, 0x26, RZ ;  /* 0x0000002603047810 */ /* 0x000fe20007ffe0ff */
[----:B------:R1:W-:Y:S02]  /*1980*/  STL [R1+0xbb8], R8 ;  /* 0x000bb80801007387 */ /* 0x0003e40000100800 */
[----:B------:R-:W-:Y:S01]  /*1990*/  IMAD.MOV R19, RZ, RZ, -R19 ;  /* 0x000000ffff137224 */ /* 0x000fe200078e0a13 */
[----:B0-----:R-:W-:Y:S01]  /*19a0*/  IABS R14, R2 ;  /* 0x00000002000e7213 */ /* 0x001fe20000000000 */
[----:B------:R-:W-:Y:S01]  /*19b0*/  @!P0 IMAD.MOV R9, RZ, RZ, -R9 ;  /* 0x000000ffff098224 */ /* 0x000fe200078e0a09 */
[----:B------:R-:W-:Y:S01]  /*19c0*/  IABS R15, R4 ;  /* 0x00000004000f7213 */ /* 0x000fe20000000000 */
[C---:B------:R-:W-:Y:S01]  /*19d0*/  IMAD R16, R7.reuse, R19, R16 ;  /* 0x0000001307107224 */ /* 0x040fe200078e0210 */
[----:B------:R-:W-:Y:S01]  /*19e0*/  ISETP.GT.U32.AND P0, PT, R7, R12, PT ;  /* 0x0000000c0700720c */ /* 0x000fe20003f04070 */
[----:B------:R-:W-:Y:S01]  /*19f0*/  IMAD.HI.U32 R17, R0, R14, RZ ;  /* 0x0000000e00117227 */ /* 0x000fe200078e00ff */
[----:B------:R0:W-:Y:S01]  /*1a00*/  STL [R1+0xbbc], R9 ;  /* 0x000bbc0901007387 */ /* 0x0001e20000100800 */
[----:B-1----:R-:W-:-:S02]  /*1a10*/  IADD3 R8, R3, 0x6, RZ ;  /* 0x0000000603087810 */ /* 0x002fc40007ffe0ff */
[----:B------:R-:W-:Y:S02]  /*1a20*/  IMAD.MOV R17, RZ, RZ, -R17 ;  /* 0x000000ffff117224 */ /* 0x000fe400078e0a11 */
[--C-:B------:R-:W-:Y:S02]  /*1a30*/  @!P6 IMAD.IADD R11, R11, 0x1, -R7.reuse ;  /* 0x000000010b0be824 */ /* 0x100fe400078e0a07 */
[----:B------:R-:W-:Y:S01]  /*1a40*/  IMAD R14, R7, R17, R14 ;  /* 0x00000011070e7224 */ /* 0x000fe200078e020e */
[----:B------:R-:W-:Y:S01]  /*1a50*/  IABS R17, R21 ;  /* 0x0000001500117213 */ /* 0x000fe20000000000 */
[----:B------:R-:W-:Y:S01]  /*1a60*/  IMAD.HI.U32 R6, R0, R15, RZ ;  /* 0x0000000f00067227 */ /* 0x000fe200078e00ff */
[----:B0-----:R-:W-:Y:S02]  /*1a70*/  IADD3 R9, R3, 0x8, RZ ;  /* 0x0000000803097810 */ /* 0x001fe40007ffe0ff */
[C---:B------:R-:W-:Y:S01]  /*1a80*/  ISETP.GT.U32.AND P6, PT, R7.reuse, R14, PT ;  /* 0x0000000e0700720c */ /* 0x040fe20003fc4070 */
[----:B------:R-:W-:Y:S01]  /*1a90*/  IMAD.MOV R6, RZ, RZ, -R6 ;  /* 0x000000ffff067224 */ /* 0x000fe200078e0a06 */
[----:B------:R-:W-:Y:S01]  /*1aa0*/  IABS R29, R9 ;  /* 0x00000009001d7213 */ /* 0x000fe20000000000 */
[----:B------:R-:W-:Y:S01]  /*1ab0*/  @!P5 IMAD.IADD R10, R10, 0x1, -R7 ;  /* 0x000000010a0ad824 */ /* 0x000fe200078e0a07 */
[C---:B------:R-:W-:Y:S01]  /*1ac0*/  ISETP.GT.U32.AND P5, PT, R7.reuse, R13, PT ;  /* 0x0000000d0700720c */ /* 0x040fe20003fa4070 */
[----:B------:R-:W-:Y:S01]  /*1ad0*/  IMAD R15, R7, R6, R15 ;  /* 0x00000006070f7224 */ /* 0x000fe200078e020f */
[----:B------:R-:W-:Y:S01]  /*1ae0*/  IADD3 R6, R3, 0x20, RZ ;  /* 0x0000002003067810 */ /* 0x000fe20007ffe0ff */
[----:B------:R-:W-:-:S03]  /*1af0*/  IMAD.HI.U32 R19, R0, R17, RZ ;  /* 0x0000001100137227 */ /* 0x000fc600078e00ff */
[----:B------:R-:W-:Y:S01]  /*1b00*/  IABS R18, R6 ;  /* 0x0000000600127213 */ /* 0x000fe20000000000 */
[----:B------:R-:W-:Y:S02]  /*1b10*/  IMAD.MOV R19, RZ, RZ, -R19 ;  /* 0x000000ffff137224 */ /* 0x000fe400078e0a13 */
[----:B------:R-:W-:Y:S01]  /*1b20*/  @!P6 IMAD.IADD R14, R14, 0x1, -R7 ;  /* 0x000000010e0ee824 */ /* 0x000fe200078e0a07 */
[----:B------:R-:W-:Y:S01]  /*1b30*/  ISETP.GT.U32.AND P6, PT, R7, R16, PT ;  /* 0x000000100700720c */ /* 0x000fe20003fc4070 */
[----:B------:R-:W-:-:S04]  /*1b40*/  IMAD.HI.U32 R20, R0, R18, RZ ;  /* 0x0000001200147227 */ /* 0x000fc800078e00ff */
[--C-:B------:R-:W-:Y:S01]  /*1b50*/  @!P0 IMAD.IADD R12, R12, 0x1, -R7.reuse ;  /* 0x000000010c0c8824 */ /* 0x100fe200078e0a07 */
[----:B------:R-:W-:Y:S01]  /*1b60*/  ISETP.GT.U32.AND P0, PT, R7, R15, PT ;  /* 0x0000000f0700720c */ /* 0x000fe20003f04070 */
[----:B------:R-:W-:Y:S02]  /*1b70*/  @!P5 IMAD.IADD R13, R13, 0x1, -R7 ;  /* 0x000000010d0dd824 */ /* 0x000fe400078e0a07 */
[----:B------:R-:W-:Y:S02]  /*1b80*/  IMAD.MOV R20, RZ, RZ, -R20 ;  /* 0x000000ffff147224 */ /* 0x000fe400078e0a14 */
[C---:B------:R-:W-:Y:S01]  /*1b90*/  IMAD R17, R7.reuse, R19, R17 ;  /* 0x0000001307117224 */ /* 0x040fe200078e0211 */
[C---:B------:R-:W-:Y:S01]  /*1ba0*/  ISETP.GT.U32.AND P5, PT, R7.reuse, R13, PT ;  /* 0x0000000d0700720c */ /* 0x040fe20003fa4070 */
[----:B------:R-:W-:Y:S01]  /*1bb0*/  @!P6 IMAD.IADD R16, R16, 0x1, -R7 ;  /* 0x000000011010e824 */ /* 0x000fe200078e0a07 */
[C---:B------:R-:W-:Y:S01]  /*1bc0*/  ISETP.GT.U32.AND P6, PT, R7.reuse, R14, PT ;  /* 0x0000000e0700720c */ /* 0x040fe20003fc4070 */
[----:B------:R-:W-:-:S02]  /*1bd0*/  IMAD R18, R7, R20, R18 ;  /* 0x0000001407127224 */ /* 0x000fc400078e0212 */
[----:B------:R-:W-:Y:S01]  /*1be0*/  @!P4 IMAD.MOV R12, RZ, RZ, -R12 ;  /* 0x000000ffff0cc224 */ /* 0x000fe200078e0a0c */
[----:B------:R-:W-:Y:S01]  /*1bf0*/  ISETP.GT.U32.AND P4, PT, R7, R17, PT ;  /* 0x000000110700720c */ /* 0x000fe20003f84070 */
[----:B------:R-:W-:Y:S01]  /*1c00*/  @!P0 IMAD.IADD R15, R15, 0x1, -R7 ;  /* 0x000000010f0f8824 */ /* 0x000fe200078e0a07 */
[----:B------:R-:W-:Y:S01]  /*1c10*/  ISETP.GE.AND P0, PT, R4, RZ, PT ;  /* 0x000000ff0400720c */ /* 0x000fe20003f06270 */
[----:B------:R-:W-:Y:S01]  /*1c20*/  @!P3 IMAD.MOV R10, RZ, RZ, -R10 ;  /* 0x000000ffff0ab224 */ /* 0x000fe200078e0a0a */
[----:B------:R-:W-:Y:S01]  /*1c30*/  IADD3 R4, R3, 0x1c, RZ ;  /* 0x0000001c03047810 */ /* 0x000fe20007ffe0ff */
[----:B------:R-:W-:Y:S01]  /*1c40*/  @!P2 IMAD.MOV R11, RZ, RZ, -R11 ;  /* 0x000000ffff0ba224 */ /* 0x000fe200078e0a0b */
[----:B------:R-:W-:Y:S01]  /*1c50*/  ISETP.GT.U32.AND P3, PT, R7, R16, PT ;  /* 0x000000100700720c */ /* 0x000fe20003f64070 */
[--C-:B------:R-:W-:Y:S01]  /*1c60*/  @!P5 IMAD.IADD R13, R13, 0x1, -R7.reuse ;  /* 0x000000010d0dd824 */ /* 0x100fe200078e0a07 */
[----:B------:R-:W-:Y:S01]  /*1c70*/  IABS R20, R4 ;  /* 0x0000000400147213 */ /* 0x000fe20000000000 */
[----:B------:R-:W-:Y:S01]  /*1c80*/  @!P6 IMAD.IADD R14, R14, 0x1, -R7 ;  /* 0x000000010e0ee824 */ /* 0x000fe200078e0a07 */
[----:B------:R-:W-:Y:S01]  /*1c90*/  ISETP.GT.U32.AND P6, PT, R7, R18, PT ;  /* 0x000000120700720c */ /* 0x000fe20003fc4070 */
[----:B------:R-:W-:Y:S01]  /*1ca0*/  @!P1 IMAD.MOV R13, RZ, RZ, -R13 ;  /* 0x000000ffff0d9224 */ /* 0x000fe200078e0a0d */
[----:B------:R-:W-:Y:S01]  /*1cb0*/  ISETP.GE.AND P1, PT, R5, RZ, PT ;  /* 0x000000ff0500720c */ /* 0x000fe20003f26270 */
[----:B------:R-:W-:Y:S01]  /*1cc0*/  @!P4 IMAD.IADD R17, R17, 0x1, -R7 ;  /* 0x000000011111c824 */ /* 0x000fe200078e0a07 */
[----:B------:R-:W-:Y:S01]  /*1cd0*/  ISETP.GT.U32.AND P2, PT, R7, R15, PT ;  /* 0x0000000f0700720c */ /* 0x000fe20003f44070 */
[----:B------:R-:W-:Y:S01]  /*1ce0*/  IMAD.HI.U32 R5, R0, R20, RZ ;  /* 0x0000001400057227 */ /* 0x000fe200078e00ff */
[----:B------:R-:W-:Y:S01]  /*1cf0*/  ISETP.GE.AND P5, PT, R2, RZ, PT ;  /* 0x000000ff0200720c */ /* 0x000fe20003fa6270 */
[----:B------:R-:W-:Y:S01]  /*1d00*/  STL [R1+0xbc0], R10 ;  /* 0x000bc00a01007387 */ /* 0x000fe20000100800 */
[----:B------:R-:W-:Y:S01]  /*1d10*/  IADD3 R2, R3, 0x1e, RZ ;  /* 0x0000001e03027810 */ /* 0x000fe20007ffe0ff */
[----:B------:R-:W-:-:S02]  /*1d20*/  IMAD.MOV R5, RZ, RZ, -R5 ;  /* 0x000000ffff057224 */ /* 0x000fc400078e0a05 */
[--C-:B------:R-:W-:Y:S01]  /*1d30*/  @!P3 IMAD.IADD R16, R16, 0x1, -R7.reuse ;  /* 0x000000011010b824 */ /* 0x100fe200078e0a07 */
[----:B------:R-:W-:Y:S01]  /*1d40*/  IABS R19, R2 ;  /* 0x0000000200137213 */ /* 0x000fe20000000000 */
[--C-:B------:R-:W-:Y:S01]  /*1d50*/  @!P6 IMAD.IADD R18, R18, 0x1, -R7.reuse ;  /* 0x000000011212e824 */ /* 0x100fe200078e0a07 */
[C---:B------:R-:W-:Y:S01]  /*1d60*/  ISETP.GT.U32.AND P6, PT, R7.reuse, R17, PT ;  /* 0x000000110700720c */ /* 0x040fe20003fc4070 */
[----:B------:R-:W-:Y:S01]  /*1d70*/  IMAD R20, R7, R5, R20 ;  /* 0x0000000507147224 */ /* 0x000fe200078e0214 */
[----:B------:R-:W-:Y:S01]  /*1d80*/  ISETP.GE.AND P3, PT, R6, RZ, PT ;  /* 0x000000ff0600720c */ /* 0x000fe20003f66270 */
[--C-:B------:R-:W-:Y:S01]  /*1d90*/  @!P2 IMAD.IADD R15, R15, 0x1, -R7.reuse ;  /* 0x000000010f0fa824 */ /* 0x100fe200078e0a07 */
[----:B------:R-:W-:Y:S01]  /*1da0*/  IADD3 R6, R3, 0x1a, RZ ;  /* 0x0000001a03067810 */ /* 0x000fe20007ffe0ff */
[----:B------:R-:W-:Y:S01]  /*1db0*/  IMAD.HI.U32 R22, R0, R19, RZ ;  /* 0x0000001300167227 */ /* 0x000fe200078e00ff */
[----:B------:R-:W-:Y:S01]  /*1dc0*/  ISETP.GE.AND P2, PT, R21, RZ, PT ;  /* 0x000000ff1500720c */ /* 0x000fe20003f46270 */
[----:B------:R0:W-:Y:S01]  /*1dd0*/  STL [R1+0xbc4], R11 ;  /* 0x000bc40b01007387 */ /* 0x0001e20000100800 */
[----:B------:R-:W-:Y:S01]  /*1de0*/  IABS R21, R6 ;  /* 0x0000000600157213 */ /* 0x000fe20000000000 */
[----:B------:R-:W-:Y:S01]  /*1df0*/  IMAD.MOV R22, RZ, RZ, -R22 ;  /* 0x000000ffff167224 */ /* 0x000fe200078e0a16 */
[----:B------:R-:W-:Y:S01]  /*1e00*/  ISETP.GE.AND P4, PT, R2, RZ, PT ;  /* 0x000000ff0200720c */ /* 0x000fe20003f86270 */
[----:B------:R-:W-:Y:S01]  /*1e10*/  @!P1 IMAD.MOV R16, RZ, RZ, -R16 ;  /* 0x000000ffff109224 */ /* 0x000fe200078e0a10 */
[----:B------:R-:W-:Y:S01]  /*1e20*/  ISETP.GE.AND P1, PT, R4, RZ, PT ;  /* 0x000000ff0400720c */ /* 0x000fe20003f26270 */
[----:B------:R-:W-:Y:S01]  /*1e30*/  @!P6 IMAD.IADD R17, R17, 0x1, -R7 ;  /* 0x000000011111e824 */ /* 0x000fe200078e0a07 */
[----:B------:R-:W-:Y:S01]  /*1e40*/  ISETP.GT.U32.AND P6, PT, R7, R20, PT ;  /* 0x000000140700720c */ /* 0x000fe20003fc4070 */
[----:B------:R-:W-:Y:S01]  /*1e50*/  IMAD.HI.U32 R4, R0, R21, RZ ;  /* 0x0000001500047227 */ /* 0x000fe200078e00ff */
[C---:B------:R-:W-:Y:S01]  /*1e60*/  IADD3 R2, R3.reuse, 0x18, RZ ;  /* 0x0000001803027810 */ /* 0x040fe20007ffe0ff */
[----:B------:R1:W-:Y:S01]  /*1e70*/  STL [R1+0xbc8], R12 ;  /* 0x000bc80c01007387 */ /* 0x0003e20000100800 */
[----:B0-----:R-:W-:Y:S01]  /*1e80*/  IADD3 R11, R3, 0xc, RZ ;  /* 0x0000000c030b7810 */ /* 0x001fe20007ffe0ff */
[C---:B------:R-:W-:Y:S01]  /*1e90*/  IMAD R19, R7.reuse, R22, R19 ;  /* 0x0000001607137224 */ /* 0x040fe200078e0213 */
[----:B------:R-:W-:Y:S01]  /*1ea0*/  IABS R22, R2 ;  /* 0x0000000200167213 */ /* 0x000fe20000000000 */
[----:B------:R-:W-:Y:S01]  /*1eb0*/  IMAD.MOV R4, RZ, RZ, -R4 ;  /* 0x000000ffff047224 */ /* 0x000fe200078e0a04 */
[----:B------:R-:W-:Y:S01]  /*1ec0*/  STL [R1+0xbcc], R13 ;  /* 0x000bcc0d01007387 */ /* 0x000fe20000100800 */
[----:B------:R-:W-:Y:S01]  /*1ed0*/  @!P0 IMAD.MOV R15, RZ, RZ, -R15 ;  /* 0x000000ffff0f8224 */ /* 0x000fe200078e0a0f */
[C---:B------:R-:W-:Y:S01]  /*1ee0*/  ISETP.GT.U32.AND P0, PT, R7.reuse, R19, PT ;  /* 0x000000130700720c */ /* 0x040fe20003f04070 */
[----:B------:R-:W-:Y:S01]  /*1ef0*/  IMAD R21, R7, R4, R21 ;  /* 0x0000000407157224 */ /* 0x000fe200078e0215 */
[C---:B------:R-:W-:Y:S01]  /*1f00*/  IADD3 R10, R3.reuse, 0xa, RZ ;  /* 0x0000000a030a7810 */ /* 0x040fe20007ffe0ff */
[----:B------:R-:W-:Y:S01]  /*1f10*/  @!P6 IMAD.IADD R20, R20, 0x1, -R7 ;  /* 0x000000011414e824 */ /* 0x000fe200078e0a07 */
[----:B-1----:R-:W-:Y:S01]  /*1f20*/  IADD3 R12, R3, 0xe, RZ ;  /* 0x0000000e030c7810 */ /* 0x002fe20007ffe0ff */
[----:B------:R-:W-:-:S03]  /*1f30*/  IMAD.HI.U32 R5, R0, R22, RZ ;  /* 0x0000001600057227 */ /* 0x000fc600078e00ff */
[C---:B------:R-:W-:Y:S01]  /*1f40*/  ISETP.GT.U32.AND P6, PT, R7.reuse, R20, PT ;  /* 0x000000140700720c */ /* 0x040fe20003fc4070 */
[----:B------:R-:W-:Y:S01]  /*1f50*/  IMAD.MOV R5, RZ, RZ, -R5 ;  /* 0x000000ffff057224 */ /* 0x000fe200078e0a05 */
[----:B------:R-:W-:Y:S01]  /*1f60*/  IABS R27, R12 ;  /* 0x0000000c001b7213 */ /* 0x000fe20000000000 */
[----:B------:R-:W-:Y:S01]  /*1f70*/  @!P5 IMAD.MOV R14, RZ, RZ, -R14 ;  /* 0x000000ffff0ed224 */ /* 0x000fe200078e0a0e */
[----:B------:R-:W-:Y:S01]  /*1f80*/  ISETP.GT.U32.AND P5, PT, R7, R18, PT ;  /* 0x000000120700720c */ /* 0x000fe20003fa4070 */
[----:B------:R-:W-:Y:S02]  /*1f90*/  @!P0 IMAD.IADD R19, R19, 0x1, -R7 ;  /* 0x0000000113138824 */ /* 0x000fe400078e0a07 */
[C---:B------:R-:W-:Y:S01]  /*1fa0*/  IMAD R22, R7.reuse, R5, R22 ;  /* 0x0000000507167224 */ /* 0x040fe200078e0216 */
[----:B------:R0:W-:Y:S01]  /*1fb0*/  STL [R1+0xbd0], R14 ;  /* 0x000bd00e01007387 */ /* 0x0001e20000100800 */
[----:B------:R-:W-:Y:S01]  /*1fc0*/  IMAD.HI.U32 R5, R0, R25, RZ ;  /* 0x0000001900057227 */ /* 0x000fe200078e00ff */
[----:B------:R-:W-:-:S02]  /*1fd0*/  ISETP.GT.U32.AND P0, PT, R7, R19, PT ;  /* 0x000000130700720c */ /* 0x000fc40003f04070 */
[----:B------:R-:W-:Y:S01]  /*1fe0*/  STL [R1+0xbd4], R15 ;  /* 0x000bd40f01007387 */ /* 0x000fe20000100800 */
[----:B------:R-:W-:Y:S01]  /*1ff0*/  @!P6 IMAD.IADD R20, R20, 0x1, -R7 ;  /* 0x000000011414e824 */ /* 0x000fe200078e0a07 */
[C---:B------:R-:W-:Y:S01]  /*2000*/  ISETP.GT.U32.AND P6, PT, R7.reuse, R21, PT ;  /* 0x000000150700720c */ /* 0x040fe20003fc4070 */
[----:B------:R-:W-:Y:S01]  /*2010*/  IMAD.MOV R5, RZ, RZ, -R5 ;  /* 0x000000ffff057224 */ /* 0x000fe200078e0a05 */
[----:B------:R1:W-:Y:S01]  /*2020*/  STL [R1+0xbd8], R16 ;  /* 0x000bd81001007387 */ /* 0x0003e20000100800 */
[----:B------:R-:W-:Y:S01]  /*2030*/  @!P5 IMAD.IADD R18, R18, 0x1, -R7 ;  /* 0x000000011212d824 */ /* 0x000fe200078e0a07 */
[----:B------:R-:W-:Y:S01]  /*2040*/  ISETP.GE.AND P5, PT, R6, RZ, PT ;  /* 0x000000ff0600720c */ /* 0x000fe20003fa6270 */
[----:B------:R-:W-:Y:S01]  /*2050*/  IMAD R25, R7, R5, R25 ;  /* 0x0000000507197224 */ /* 0x000fe200078e0219 */
[----:B0-----:R-:W-:Y:S01]  /*2060*/  IADD3 R14, R3, 0x10, RZ ;  /* 0x00000010030e7810 */ /* 0x001fe20007ffe0ff */
[----:B------:R-:W-:Y:S01]  /*2070*/  @!P3 IMAD.MOV R18, RZ, RZ, -R18 ;  /* 0x000000ffff12b224 */ /* 0x000fe200078e0a12 */
[----:B------:R-:W-:Y:S01]  /*2080*/  ISETP.GE.AND P3, PT, R23, RZ, PT ;  /* 0x000000ff1700720c */ /* 0x000fe20003f66270 */
[--C-:B------:R-:W-:Y:S01]  /*2090*/  @!P0 IMAD.IADD R19, R19, 0x1, -R7.reuse ;  /* 0x0000000113138824 */ /* 0x100fe200078e0a07 */
[----:B------:R-:W-:Y:S01]  /*20a0*/  IABS R23, R23 ;  /* 0x0000001700177213 */ /* 0x000fe20000000000 */
[----:B------:R-:W-:Y:S01]  /*20b0*/  @!P1 IMAD.MOV R20, RZ, RZ, -R20 ;  /* 0x000000ffff149224 */ /* 0x000fe200078e0a14 */
[----:B------:R-:W-:Y:S01]  /*20c0*/  ISETP.GE.AND P0, PT, R24, RZ, PT ;  /* 0x000000ff1800720c */ /* 0x000fe20003f06270 */
[----:B------:R-:W-:Y:S01]  /*20d0*/  @!P6 IMAD.IADD R21, R21, 0x1, -R7 ;  /* 0x000000011515e824 */ /* 0x000fe200078e0a07 */
[----:B------:R-:W-:Y:S01]  /*20e0*/  ISETP.GT.U32.AND P6, PT, R7, R22, PT ;  /* 0x000000160700720c */ /* 0x000fe20003fc4070 */
[----:B------:R-:W-:Y:S01]  /*20f0*/  IMAD.HI.U32 R28, R0, R23, RZ ;  /* 0x00000017001c7227 */ /* 0x000fe200078e00ff */
[----:B------:R-:W-:-:S02]  /*2100*/  IABS R24, R24 ;  /* 0x0000001800187213 */ /* 0x000fc40000000000 */
[----:B------:R-:W-:Y:S01]  /*2110*/  IABS R26, R14 ;  /* 0x0000000e001a7213 */ /* 0x000fe20000000000 */
[----:B------:R-:W-:Y:S01]  /*2120*/  @!P4 IMAD.MOV R19, RZ, RZ, -R19 ;  /* 0x000000ffff13c224 */ /* 0x000fe200078e0a13 */
[C---:B-1----:R-:W-:Y:S01]  /*2130*/  IADD3 R16, R3.reuse, 0x4, RZ ;  /* 0x0000000403107810 */ /* 0x042fe20007ffe0ff */
[----:B------:R-:W-:Y:S01]  /*2140*/  IMAD.HI.U32 R6, R0, R24, RZ ;  /* 0x0000001800067227 */ /* 0x000fe200078e00ff */
[----:B------:R-:W-:-:S03]  /*2150*/  IADD3 R15, R3, 0x2, RZ ;  /* 0x00000002030f7810 */ /* 0x000fc60007ffe0ff */
[----:B------:R-:W-:Y:S01]  /*2160*/  IMAD.MOV R28, RZ, RZ, -R28 ;  /* 0x000000ffff1c7224 */ /* 0x000fe200078e0a1c */
[----:B------:R-:W-:Y:S01]  /*2170*/  IABS R13, R15 ;  /* 0x0000000f000d7213 */ /* 0x000fe20000000000 */
[----:B------:R-:W-:Y:S01]  /*2180*/  @!P6 IMAD.IADD R22, R22, 0x1, -R7 ;  /* 0x000000011616e824 */ /* 0x000fe200078e0a07 */
[C---:B------:R-:W-:Y:S01]  /*2190*/  ISETP.GT.U32.AND P6, PT, R7.reuse, R21, PT ;  /* 0x000000150700720c */ /* 0x040fe20003fc4070 */
[----:B------:R-:W-:Y:S02]  /*21a0*/  IMAD.MOV R6, RZ, RZ, -R6 ;  /* 0x000000ffff067224 */ /* 0x000fe400078e0a06 */
[C---:B------:R-:W-:Y:S01]  /*21b0*/  IMAD R23, R7.reuse, R28, R23 ;  /* 0x0000001c07177224 */ /* 0x040fe200078e0217 */
[C---:B------:R-:W-:Y:S01]  /*21c0*/  ISETP.GT.U32.AND P4, PT, R7.reuse, R22, PT ;  /* 0x000000160700720c */ /* 0x040fe20003f84070 */
[C---:B------:R-:W-:Y:S01]  /*21d0*/  IMAD R24, R7.reuse, R6, R24 ;  /* 0x0000000607187224 */ /* 0x040fe200078e0218 */
[----:B------:R-:W-:Y:S01]  /*21e0*/  IABS R28, R11 ;  /* 0x0000000b001c7213 */ /* 0x000fe20000000000 */
[----:B------:R-:W-:Y:S01]  /*21f0*/  IMAD.HI.U32 R4, R0, R26, RZ ;  /* 0x0000001a00047227 */ /* 0x000fe200078e00ff */
[----:B------:R-:W-:-:S02]  /*2200*/  ISETP.GT.U32.AND P1, PT, R7, R23, PT ;  /* 0x000000170700720c */ /* 0x000fc40003f24070 */
[----:B------:R-:W-:Y:S01]  /*2210*/  IABS R6, R10 ;  /* 0x0000000a00067213 */ /* 0x000fe20000000000 */
[----:B------:R-:W-:Y:S02]  /*2220*/  IMAD.MOV R4, RZ, RZ, -R4 ;  /* 0x000000ffff047224 */ /* 0x000fe400078e0a04 */
[--C-:B------:R-:W-:Y:S01]  /*2230*/  @!P6 IMAD.IADD R21, R21, 0x1, -R7.reuse ;  /* 0x000000011515e824 */ /* 0x100fe200078e0a07 */
[C---:B------:R-:W-:Y:S01]  /*2240*/  ISETP.GT.U32.AND P6, PT, R7.reuse, R24, PT ;  /* 0x000000180700720c */ /* 0x040fe20003fc4070 */
[C---:B------:R-:W-:Y:S02]  /*2250*/  IMAD R26, R7.reuse, R4, R26 ;  /* 0x00000004071a7224 */ /* 0x040fe400078e021a */
[----:B------:R-:W-:Y:S01]  /*2260*/  @!P4 IMAD.IADD R22, R22, 0x1, -R7 ;  /* 0x000000011616c824 */ /* 0x000fe200078e0a07 */
[----:B------:R-:W-:Y:S01]  /*2270*/  ISETP.GT.U32.AND P4, PT, R7, R25, PT ;  /* 0x000000190700720c */ /* 0x000fe20003f84070 */
[----:B------:R-:W-:Y:S01]  /*2280*/  @!P2 IMAD.MOV R17, RZ, RZ, -R17 ;  /* 0x000000ffff11a224 */ /* 0x000fe200078e0a11 */
[----:B------:R-:W-:Y:S01]  /*2290*/  ISETP.GE.AND P2, PT, R2, RZ, PT ;  /* 0x000000ff0200720c */ /* 0x000fe20003f46270 */
[----:B------:R-:W-:-:S03]  /*22a0*/  IMAD.HI.U32 R2, R0, R27, RZ ;  /* 0x0000001b00027227 */ /* 0x000fc600078e00ff */
[----:B------:R0:W-:Y:S01]  /*22b0*/  STL [R1+0xbdc], R17 ;  /* 0x000bdc1101007387 */ /* 0x0001e20000100800 */
[--C-:B------:R-:W-:Y:S01]  /*22c0*/  @!P1 IMAD.IADD R23, R23, 0x1, -R7.reuse ;  /* 0x0000000117179824 */ /* 0x100fe200078e0a07 */
[C---:B------:R-:W-:Y:S01]  /*22d0*/  ISETP.GT.U32.AND P1, PT, R7.reuse, R26, PT ;  /* 0x0000001a0700720c */ /* 0x040fe20003f24070 */
[--C-:B------:R-:W-:Y:S02]  /*22e0*/  @!P6 IMAD.IADD R24, R24, 0x1, -R7.reuse ;  /* 0x000000011818e824 */ /* 0x100fe400078e0a07 */
[----:B------:R-:W-:Y:S01]  /*22f0*/  IMAD.MOV R2, RZ, RZ, -R2 ;  /* 0x000000ffff027224 */ /* 0x000fe200078e0a02 */
[----:B------:R-:W-:Y:S01]  /*2300*/  ISETP.GT.U32.AND P6, PT, R7, R23, PT ;  /* 0x000000170700720c */ /* 0x000fe20003fc4070 */
[----:B------:R-:W-:Y:S01]  /*2310*/  @!P4 IMAD.IADD R25, R25, 0x1, -R7 ;  /* 0x000000011919c824 */ /* 0x000fe200078e0a07 */
[C---:B------:R-:W-:Y:S01]  /*2320*/  ISETP.GT.U32.AND P4, PT, R7.reuse, R24, PT ;  /* 0x000000180700720c */ /* 0x040fe20003f84070 */
[----:B------:R-:W-:Y:S02]  /*2330*/  @!P5 IMAD.MOV R21, RZ, RZ, -R21 ;  /* 0x000000ffff15d224 */ /* 0x000fe400078e0a15 */
[C---:B------:R-:W-:Y:S01]  /*2340*/  IMAD R27, R7.reuse, R2, R27 ;  /* 0x00000002071b7224 */ /* 0x040fe200078e021b */
[----:B------:R-:W-:Y:S01]  /*2350*/  ISETP.GT.U32.AND P5, PT, R7, R25, PT ;  /* 0x000000190700720c */ /* 0x000fe20003fa4070 */
[----:B------:R-:W-:-:S04]  /*2360*/  IMAD.HI.U32 R4, R0, R28, RZ ;  /* 0x0000001c00047227 */ /* 0x000fc800078e00ff */
[----:B------:R-:W-:-:S04]  /*2370*/  IMAD.HI.U32 R2, R0, R6, RZ ;  /* 0x0000000600027227 */ /* 0x000fc800078e00ff */
[----:B------:R-:W-:Y:S02]  /*2380*/  IMAD.MOV R4, RZ, RZ, -R4 ;  /* 0x000000ffff047224 */ /* 0x000fe400078e0a04 */
[----:B------:R-:W-:Y:S02]  /*2390*/  IMAD.MOV R2, RZ, RZ, -R2 ;  /* 0x000000ffff027224 */ /* 0x000fe400078e0a02 */
[----:B------:R-:W-:Y:S02]  /*23a0*/  @!P1 IMAD.IADD R26, R26, 0x1, -R7 ;  /* 0x000000011a1a9824 */ /* 0x000fe400078e0a07 */
[----:B------:R-:W-:-:S03]  /*23b0*/  IMAD.HI.U32 R5, R0, R29, RZ ;  /* 0x0000001d00057227 */ /* 0x000fc600078e00ff */
[C---:B------:R-:W-:Y:S01]  /*23c0*/  ISETP.GT.U32.AND P1, PT, R7.reuse, R26, PT ;  /* 0x0000001a0700720c */ /* 0x040fe20003f24070 */
[C---:B------:R-:W-:Y:S01]  /*23d0*/  IMAD R28, R7.reuse, R4, R28 ;  /* 0x00000004071c7224 */ /* 0x040fe200078e021c */
[----:B------:R-:W-:Y:S01]  /*23e0*/  IABS R4, R8 ;  /* 0x0000000800047213 */ /* 0x000fe20000000000 */
[----:B------:R-:W-:Y:S02]  /*23f0*/  IMAD R6, R7, R2, R6 ;  /* 0x0000000207067224 */ /* 0x000fe400078e0206 */
[----:B------:R-:W-:Y:S02]  /*2400*/  IMAD.MOV R5, RZ, RZ, -R5 ;  /* 0x000000ffff057224 */ /* 0x000fe400078e0a05 */
[--C-:B------:R-:W-:Y:S01]  /*2410*/  @!P6 IMAD.IADD R23, R23, 0x1, -R7.reuse ;  /* 0x000000011717e824 */ /* 0x100fe200078e0a07 */
[C---:B------:R-:W-:Y:S01]  /*2420*/  ISETP.GT.U32.AND P6, PT, R7.reuse, R27, PT ;  /* 0x0000001b0700720c */ /* 0x040fe20003fc4070 */
[--C-:B------:R-:W-:Y:S01]  /*2430*/  @!P4 IMAD.IADD R24, R24, 0x1, -R7.reuse ;  /* 0x000000011818c824 */ /* 0x100fe200078e0a07 */
[----:B------:R-:W-:Y:S01]  /*2440*/  ISETP.GT.U32.AND P4, PT, R7, R28, PT ;  /* 0x0000001c0700720c */ /* 0x000fe20003f84070 */
[----:B------:R-:W-:Y:S01]  /*2450*/  @!P5 IMAD.IADD R25, R25, 0x1, -R7 ;  /* 0x000000011919d824 */ /* 0x000fe200078e0a07 */
[----:B------:R-:W-:Y:S01]  /*2460*/  ISETP.GT.U32.AND P5, PT, R7, R6, PT ;  /* 0x000000060700720c */ /* 0x000fe20003fa4070 */
[----:B------:R-:W-:-:S04]  /*2470*/  IMAD.HI.U32 R2, R0, R4, RZ ;  /* 0x0000000400027227 */ /* 0x000fc800078e00ff */
[C---:B------:R-:W-:Y:S01]  /*2480*/  IMAD R5, R7.reuse, R5, R29 ;  /* 0x0000000507057224 */ /* 0x040fe200078e021d */
[----:B------:R-:W-:Y:S01]  /*2490*/  IABS R29, R16 ;  /* 0x00000010001d7213 */ /* 0x000fe20000000000 */
[----:B------:R-:W-:Y:S02]  /*24a0*/  IMAD.MOV R2, RZ, RZ, -R2 ;  /* 0x000000ffff027224 */ /* 0x000fe400078e0a02 */
[----:B------:R-:W-:Y:S01]  /*24b0*/  @!P1 IMAD.IADD R26, R26, 0x1, -R7 ;  /* 0x000000011a1a9824 */ /* 0x000fe200078e0a07 */
[----:B------:R-:W-:Y:S01]  /*24c0*/  ISETP.GT.U32.AND P1, PT, R7, R5, PT ;  /* 0x000000050700720c */ /* 0x000fe20003f24070 */
[----:B0-----:R-:W-:Y:S01]  /*24d0*/  IMAD.MOV.U32 R17, RZ, RZ, R29 ;  /* 0x000000ffff117224 */ /* 0x001fe200078e001d */
[----:B------:R-:W-:Y:S01]  /*24e0*/  IADD3 R29, R3, 0x12, RZ ;  /* 0x00000012031d7810 */ /* 0x000fe20007ffe0ff */
[----:B------:R-:W-:Y:S02]  /*24f0*/  IMAD R4, R7, R2, R4 ;  /* 0x0000000207047224 */ /* 0x000fe400078e0204 */
[--C-:B------:R-:W-:Y:S01]  /*2500*/  @!P6 IMAD.IADD R27, R27, 0x1, -R7.reuse ;  /* 0x000000011b1be824 */ /* 0x100fe200078e0a07 */
[----:B------:R-:W-:Y:S01]  /*2510*/  ISETP.GE.AND P6, PT, R29, RZ, PT ;  /* 0x000000ff1d00720c */ /* 0x000fe20003fc6270 */
[----:B------:R-:W-:Y:S01]  /*2520*/  @!P4 IMAD.IADD R28, R28, 0x1, -R7 ;  /* 0x000000011c1cc824 */ /* 0x000fe200078e0a07 */
[----:B------:R-:W-:Y:S01]  /*2530*/  ISETP.GT.U32.AND P4, PT, R7, R4, PT ;  /* 0x000000040700720c */ /* 0x000fe20003f84070 */
[----:B------:R-:W-:-:S04]  /*2540*/  IMAD.HI.U32 R2, R0, R17, RZ ;  /* 0x0000001100027227 */ /* 0x000fc800078e00ff */
[----:B------:R-:W-:Y:S01]  /*2550*/  @!P5 IMAD.IADD R6, R6, 0x1, -R7 ;  /* 0x000000010606d824 */ /* 0x000fe200078e0a07 */
[----:B------:R-:W-:Y:S01]  /*2560*/  IABS R7, R3 ;  /* 0x0000000300077213 */ /* 0x000fe20000000000 */
[----:B------:R-:W-:Y:S01]  /*2570*/  IMAD.HI.U32 R29, R0, R13, RZ ;  /* 0x0000000d001d7227 */ /* 0x000fe200078e00ff */
[----:B------:R-:W-:-:S03]  /*2580*/  ISETP.GE.AND P5, PT, R3, RZ, PT ;  /* 0x000000ff0300720c */ /* 0x000fc60003fa6270 */
[----:B------:R-:W-:Y:S02]  /*2590*/  IMAD.MOV R3, RZ, RZ, -R2 ;  /* 0x000000ffff037224 */ /* 0x000fe400078e0a02 */
[----:B------:R-:W-:Y:S02]  /*25a0*/  IMAD.MOV R2, RZ, RZ, -R29 ;  /* 0x000000ffff027224 */ /* 0x000fe400078e0a1d */
[----:B------:R-:W-:Y:S01]  /*25b0*/  IMAD.MOV.U32 R29, RZ, RZ, R7 ;  /* 0x000000ffff1d7224 */ /* 0x000fe200078e0007 */
[----:B------:R-:W-:-:S05]  /*25c0*/  IABS R7, c[0x0][0x17c] ;  /* 0x00005f0000077a13 */ /* 0x000fca0000000000 */
[--C-:B------:R-:W-:Y:S01]  /*25d0*/  @!P1 IMAD.IADD R5, R5, 0x1, -R7.reuse ;  /* 0x0000000105059824 */ /* 0x100fe200078e0a07 */
[----:B------:R-:W-:Y:S01]  /*25e0*/  ISETP.GE.AND P1, PT, R14, RZ, PT ;  /* 0x000000ff0e00720c */ /* 0x000fe20003f26270 */
[----:B------:R-:W-:Y:S02]  /*25f0*/  @!P4 IMAD.IADD R4, R4, 0x1, -R7 ;  /* 0x000000010404c824 */ /* 0x000fe400078e0a07 */
[C---:B------:R-:W-:Y:S01]  /*2600*/  IMAD R3, R7.reuse, R3, R17 ;  /* 0x0000000307037224 */ /* 0x040fe200078e0211 */
[C---:B------:R-:W-:Y:S01]  /*2610*/  ISETP.GT.U32.AND P4, PT, R7.reuse, R5, PT ;  /* 0x000000050700720c */ /* 0x040fe20003f84070 */
[----:B------:R-:W-:Y:S01]  /*2620*/  @!P3 IMAD.MOV R23, RZ, RZ, -R23 ;  /* 0x000000ffff17b224 */ /* 0x000fe200078e0a17 */
[C---:B------:R-:W-:Y:S01]  /*2630*/  ISETP.GT.U32.AND P3, PT, R7.reuse, R28, PT ;  /* 0x0000001c0700720c */ /* 0x040fe20003f64070 */
[----:B------:R-:W-:Y:S01]  /*2640*/  @!P6 IMAD.MOV R25, RZ, RZ, -R25 ;  /* 0x000000ffff19e224 */ /* 0x000fe200078e0a19 */
[----:B------:R-:W-:Y:S01]  /*2650*/  ISETP.GT.U32.AND P6, PT, R7, R4, PT ;  /* 0x000000040700720c */ /* 0x000fe20003fc4070 */
[----:B------:R-:W2:Y:S01]  /*2660*/  LDL.LU R17, [R1+0xbdc] ;  /* 0x000bdc0001117983 */ /* 0x000ea20000300800 */
[----:B------:R-:W-:-:S03]  /*2670*/  IMAD.MOV.U32 R14, RZ, RZ, c[0x0][0x180] ;  /* 0x00006000ff0e7624 */ /* 0x000fc600078e00ff */
[----:B------:R-:W-:Y:S01]  /*2680*/  @!P1 IMAD.MOV R26, RZ, RZ, -R26 ;  /* 0x000000ffff1a9224 */ /* 0x000fe200078e0a1a */
[----:B------:R-:W-:Y:S02]  /*2690*/  ISETP.GT.U32.AND P1, PT, R7, R3, PT ;  /* 0x000000030700720c */ /* 0x000fe40003f24070 */
[----:B------:R-:W-:Y:S01]  /*26a0*/  IADD3 R14, R14, 0x1f, RZ ;  /* 0x0000001f0e0e7810 */ /* 0x000fe20007ffe0ff */
[--C-:B------:R-:W-:Y:S01]  /*26b0*/  @!P4 IMAD.IADD R5, R5, 0x1, -R7.reuse ;  /* 0x000000010505c824 */ /* 0x100fe200078e0a07 */
[----:B------:R-:W-:Y:S01]  /*26c0*/  ISETP.GE.AND P4, PT, R11, RZ, PT ;  /* 0x000000ff0b00720c */ /* 0x000fe20003f86270 */
[--C-:B------:R-:W-:Y:S01]  /*26d0*/  @!P3 IMAD.IADD R28, R28, 0x1, -R7.reuse ;  /* 0x000000011c1cb824 */ /* 0x100fe200078e0a07 */
[----:B------:R-:W3:Y:S01]  /*26e0*/  LDL.LU R11, [R1+0x20] ;  /* 0x00002000010b7983 */ /* 0x000ee20000300800 */
[--C-:B------:R-:W-:Y:S01]  /*26f0*/  @!P6 IMAD.IADD R4, R4, 0x1, -R7.reuse ;  /* 0x000000010404e824 */ /* 0x100fe200078e0a07 */
[----:B------:R-:W-:Y:S02]  /*2700*/  ISETP.GE.AND P6, PT, R10, RZ, PT ;  /* 0x000000ff0a00720c */ /* 0x000fe40003fc6270 */
[----:B------:R-:W4:Y:S03]  /*2710*/  LDL.LU R10, [R1+0x18] ;  /* 0x00001800010a7983 */ /* 0x000f260000300800 */
[----:B------:R-:W-:Y:S01]  /*2720*/  @!P1 IMAD.IADD R3, R3, 0x1, -R7 ;  /* 0x0000000103039824 */ /* 0x000fe200078e0a07 */
[----:B------:R-:W-:-:S02]  /*2730*/  ISETP.GE.AND P1, PT, R9, RZ, PT ;  /* 0x000000ff0900720c */ /* 0x000fc40003f26270 */
[----:B------:R-:W2:Y:S01]  /*2740*/  LDL.LU R9, [R1+0x10] ;  /* 0x0000100001097983 */ /* 0x000ea20000300800 */
[----:B------:R-:W-:Y:S01]  /*2750*/  @!P4 IMAD.MOV R28, RZ, RZ, -R28 ;  /* 0x000000ffff1cc224 */ /* 0x000fe200078e0a1c */
[----:B------:R-:W-:Y:S02]  /*2760*/  ISETP.GE.AND P4, PT, R8, RZ, PT ;  /* 0x000000ff0800720c */ /* 0x000fe40003f86270 */
[----:B------:R-:W2:Y:S01]  /*2770*/  LDL.LU R8, [R1+0xc] ;  /* 0x00000c0001087983 */ /* 0x000ea20000300800 */
[C---:B------:R-:W-:Y:S01]  /*2780*/  IMAD R2, R7.reuse, R2, R13 ;  /* 0x0000000207027224 */ /* 0x040fe200078e020d */
[----:B------:R-:W-:Y:S01]  /*2790*/  SHF.R.S32.HI R13, RZ, 0x1f, R14 ;  /* 0x0000001fff0d7819 */ /* 0x000fe2000001140e */
[----:B------:R-:W-:Y:S01]  /*27a0*/  @!P2 IMAD.MOV R22, RZ, RZ, -R22 ;  /* 0x000000ffff16a224 */ /* 0x000fe200078e0a16 */
[----:B------:R-:W-:Y:S01]  /*27b0*/  ISETP.GT.U32.AND P2, PT, R7, R27, PT ;  /* 0x0000001b0700720c */ /* 0x000fe20003f44070 */
[----:B------:R-:W-:Y:S01]  /*27c0*/  @!P0 IMAD.MOV R24, RZ, RZ, -R24 ;  /* 0x000000ffff188224 */ /* 0x000fe200078e0a18 */
[----:B------:R-:W-:Y:S01]  /*27d0*/  LEA.HI R13, R13, R14, RZ, 0x5 ;  /* 0x0000000e0d0d7211 */ /* 0x000fe200078f28ff */
[----:B------:R-:W-:Y:S01]  /*27e0*/  IMAD.HI.U32 R0, R0, R29, RZ ;  /* 0x0000001d00007227 */ /* 0x000fe200078e00ff */
[----:B------:R-:W-:-:S03]  /*27f0*/  ISETP.GT.U32.AND P0, PT, R7, R6, PT ;  /* 0x000000060700720c */ /* 0x000fc60003f04070 */
[----:B------:R-:W-:Y:S01]  /*2800*/  IMAD.MOV R0, RZ, RZ, -R0 ;  /* 0x000000ffff007224 */ /* 0x000fe200078e0a00 */
[----:B------:R-:W0:Y:S03]  /*2810*/  S2R R13, SR_TID.X ;  /* 0x00000000000d7919 */ /* 0x000e260000002100 */
[----:B------:R-:W-:Y:S02]  /*2820*/  IMAD R0, R7, R0, R29 ;  /* 0x0000000007007224 */ /* 0x000fe400078e021d */
[----:B------:R-:W-:Y:S01]  /*2830*/  @!P2 IMAD.IADD R27, R27, 0x1, -R7 ;  /* 0x000000011b1ba824 */ /* 0x000fe200078e0a07 */
[----:B------:R-:W-:-:S03]  /*2840*/  ISETP.GT.U32.AND P2, PT, R7, R2, PT ;  /* 0x000000020700720c */ /* 0x000fc60003f44070 */
[----:B------:R-:W-:Y:S01]  /*2850*/  @!P0 IMAD.IADD R6, R6, 0x1, -R7 ;  /* 0x0000000106068824 */ /* 0x000fe200078e0a07 */
[----:B------:R-:W-:Y:S02]  /*2860*/  ISETP.GT.U32.AND P0, PT, R7, R0, PT ;  /* 0x000000000700720c */ /* 0x000fe40003f04070 */
[----:B------:R-:W-:-:S07]  /*2870*/  ISETP.GE.AND P3, PT, R12, RZ, PT ;  /* 0x000000ff0c00720c */ /* 0x000fce0003f66270 */
[----:B------:R-:W-:Y:S01]  /*2880*/  @!P2 IMAD.IADD R2, R2, 0x1, -R7 ;  /* 0x000000010202a824 */ /* 0x000fe200078e0a07 */
[----:B------:R-:W-:-:S03]  /*2890*/  ISETP.GT.U32.AND P2, PT, R7, R3, PT ;  /* 0x000000030700720c */ /* 0x000fc60003f44070 */
[----:B------:R-:W-:Y:S02]  /*28a0*/  @!P0 IMAD.IADD R0, R0, 0x1, -R7 ;  /* 0x0000000100008824 */ /* 0x000fe400078e0a07 */
[----:B0-----:R-:W-:Y:S01]  /*28b0*/  IMAD.SHL.U32 R14, R13, 0x2, RZ ;  /* 0x000000020d0e7824 */ /* 0x001fe200078e00ff */
[C---:B------:R-:W-:Y:S01]  /*28c0*/  ISETP.GT.U32.AND P0, PT, R7.reuse, R2, PT ;  /* 0x000000020700720c */ /* 0x040fe20003f04070 */
[----:B------:R-:W-:Y:S01]  /*28d0*/  @!P3 IMAD.MOV R27, RZ, RZ, -R27 ;  /* 0x000000ffff1bb224 */ /* 0x000fe200078e0a1b */
[----:B------:R-:W-:Y:S02]  /*28e0*/  ISETP.GT.U32.AND P3, PT, R7, R0, PT ;  /* 0x000000000700720c */ /* 0x000fe40003f64070 */
[----:B------:R-:W-:-:S04]  /*28f0*/  LOP3.LUT R7, R14, 0x10, RZ, 0xc0, !PT ;  /* 0x000000100e077812 */ /* 0x000fc800078ec0ff */
[----:B------:R-:W-:Y:S02]  /*2900*/  LOP3.LUT R7, R7, 0x20, R13, 0xf8, !PT ;  /* 0x0000002007077812 */ /* 0x000fe400078ef80d */
[----:B------:R-:W-:-:S05]  /*2910*/  IABS R7, c[0x0][0x17c] ;  /* 0x00005f0000077a13 */ /* 0x000fca0000000000 */
[----:B------:R-:W-:Y:S02]  /*2920*/  @!P2 IMAD.IADD R3, R3, 0x1, -R7 ;  /* 0x000000010303a824 */ /* 0x000fe400078e0a07 */
[C---:B------:R-:W-:Y:S01]  /*2930*/  IMAD.SHL.U32 R7, R13.reuse, 0x8, RZ ;  /* 0x000000080d077824 */ /* 0x040fe200078e00ff */
[----:B------:R-:W-:-:S04]  /*2940*/  LOP3.LUT R29, R13, 0x7, RZ, 0xc0, !PT ;  /* 0x000000070d1d7812 */ /* 0x000fc800078ec0ff */
[----:B------:R-:W-:Y:S01]  /*2950*/  LOP3.LUT R7, R7, 0x30, RZ, 0xc0, !PT ;  /* 0x0000003007077812 */ /* 0x000fe200078ec0ff */
[----:B------:R-:W-:-:S04]  /*2960*/  IMAD R12, R29, 0x210, RZ ;  /* 0x000002101d0c7824 */ /* 0x000fc800078e02ff */
[----:B------:R-:W-:-:S05]  /*2970*/  IMAD R29, R29, 0x40, R7 ;  /* 0x000000401d1d7824 */ /* 0x000fca00078e0207 */
[----:B------:R-:W-:Y:S01]  /*2980*/  LOP3.LUT R29, R29, 0x30, R14, 0x78, !PT ;  /* 0x000000301d1d7812 */ /* 0x000fe200078e780e */
[----:B------:R-:W-:Y:S01]  /*2990*/  IMAD.SHL.U32 R29, R13, 0x2, RZ ;  /* 0x000000020d1d7824 */ /* 0x000fe200078e00ff */
[----:B------:R-:W-:-:S04]  /*29a0*/  IABS R7, c[0x0][0x17c] ;  /* 0x00005f0000077a13 */ /* 0x000fc80000000000 */
[----:B------:R-:W-:Y:S01]  /*29b0*/  LOP3.LUT R29, R29, 0x10, RZ, 0xc0, !PT ;  /* 0x000000101d1d7812 */ /* 0x000fe200078ec0ff */
[----:B------:R-:W-:-:S03]  /*29c0*/  @!P0 IMAD.IADD R2, R2, 0x1, -R7 ;  /* 0x0000000102028824 */ /* 0x000fc600078e0a07 */
[----:B------:R-:W-:Y:S01]  /*29d0*/  LOP3.LUT R29, R29, 0x20, R13, 0xf8, !PT ;  /* 0x000000201d1d7812 */ /* 0x000fe200078ef80d */
[----:B------:R-:W-:-:S03]  /*29e0*/  IMAD.SHL.U32 R7, R13, 0x100, RZ ;  /* 0x000001000d077824 */ /* 0x000fc600078e00ff */
[----:B------:R-:W-:-:S04]  /*29f0*/  LOP3.LUT R29, R12, R29, RZ, 0x3c, !PT ;  /* 0x0000001d0c1d7212 */ /* 0x000fc800078e3cff */
[----:B------:R-:W-:Y:S02]  /*2a00*/  LOP3.LUT R29, R29, 0x1000, R7, 0xf8, !PT ;  /* 0x000010001d1d7812 */ /* 0x000fe400078ef807 */
[----:B------:R-:W-:Y:S02]  /*2a10*/  IABS R7, c[0x0][0x17c] ;  /* 0x00005f0000077a13 */ /* 0x000fe40000000000 */
[----:B------:R-:W-:Y:S02]  /*2a20*/  ISETP.GE.AND P2, PT, R16, RZ, PT ;  /* 0x000000ff1000720c */ /* 0x000fe40003f46270 */
[----:B------:R-:W2:Y:S01]  /*2a30*/  LDL.LU R16, [R1+0xbd8] ;  /* 0x000bd80001107983 */ /* 0x000ea20000300800 */
[----:B------:R-:W-:Y:S01]  /*2a40*/  @!P3 IMAD.IADD R0, R0, 0x1, -R7 ;  /* 0x000000010000b824 */ /* 0x000fe200078e0a07 */
[----:B------:R-:W-:Y:S02]  /*2a50*/  ISETP.NE.AND P3, PT, RZ, c[0x0][0x17c], PT ;  /* 0x00005f00ff007a0c */ /* 0x000fe40003f65270 */
[----:B------:R-:W-:-:S02]  /*2a60*/  LOP3.LUT R7, RZ, c[0x0][0x17c], RZ, 0x33, !PT ;  /* 0x00005f00ff077a12 */ /* 0x000fc400078e33ff */
[----:B------:R-:W-:Y:S02]  /*2a70*/  ISETP.GE.AND P0, PT, R15, RZ, PT ;  /* 0x000000ff0f00720c */ /* 0x000fe40003f06270 */
[----:B------:R-:W2:Y:S04]  /*2a80*/  LDL.LU R15, [R1+0xbd4] ;  /* 0x000bd400010f7983 */ /* 0x000ea80000300800 */
[----:B------:R-:W2:Y:S04]  /*2a90*/  LDL.LU R14, [R1+0xbd0] ;  /* 0x000bd000010e7983 */ /* 0x000ea80000300800 */
[----:B------:R-:W2:Y:S04]  /*2aa0*/  LDL.LU R13, [R1+0xbcc] ;  /* 0x000bcc00010d7983 */ /* 0x000ea80000300800 */
[----:B------:R-:W2:Y:S04]  /*2ab0*/  LDL.LU R12, [R1+0xbc8] ;  /* 0x000bc800010c7983 */ /* 0x000ea80000300800 */
[----:B------:R0:W-:Y:S04]  /*2ac0*/  STL [R1+0xbb0], R29 ;  /* 0x000bb01d01007387 */ /* 0x0001e80000100800 */
[----:B0-----:R-:W2:Y:S01]  /*2ad0*/  LDL.LU R29, [R1] ;  /* 0x00000000011d7983 */ /* 0x001ea20000300800 */
[----:B---3--:R-:W-:-:S02]  /*2ae0*/  SEL R11, R7, R11, !P3 ;  /* 0x0000000b070b7207 */ /* 0x008fc40005800000 */
[----:B----4-:R-:W-:-:S03]  /*2af0*/  SEL R10, R7, R10, !P3 ;  /* 0x0000000a070a7207 */ /* 0x010fc60005800000 */
[----:B------:R0:W-:Y:S01]  /*2b00*/  STL [R1+0x1c], R11 ;  /* 0x00001c0b01007387 */ /* 0x0001e20000100800 */
[C---:B--2---:R-:W-:Y:S02]  /*2b10*/  SEL R9, R7.reuse, R9, !P3 ;  /* 0x0000000907097207 */ /* 0x044fe40005800000 */
[----:B------:R-:W-:Y:S01]  /*2b20*/  SEL R8, R7, R8, !P3 ;  /* 0x0000000807087207 */ /* 0x000fe20005800000 */
[----:B0-----:R-:W2:Y:S04]  /*2b30*/  LDL.LU R11, [R1+0xbc4] ;  /* 0x000bc400010b7983 */ /* 0x001ea80000300800 */
[----:B------:R0:W-:Y:S04]  /*2b40*/  STL [R1+0x14], R10 ;  /* 0x0000140a01007387 */ /* 0x0001e80000100800 */
[----:B0-----:R-:W3:Y:S04]  /*2b50*/  LDL.LU R10, [R1+0xbc0] ;  /* 0x000bc000010a7983 */ /* 0x001ee80000300800 */
[----:B------:R0:W-:Y:S04]  /*2b60*/  STL [R1+0x10], R9 ;  /* 0x0000100901007387 */ /* 0x0001e80000100800 */
[----:B0-----:R-:W4:Y:S04]  /*2b70*/  LDL.LU R9, [R1+0xbbc] ;  /* 0x000bbc0001097983 */ /* 0x001f280000300800 */
[----:B------:R0:W-:Y:S04]  /*2b80*/  STL [R1+0x8], R8 ;  /* 0x0000080801007387 */ /* 0x0001e80000100800 */
[----:B0-----:R-:W4:Y:S01]  /*2b90*/  LDL.LU R8, [R1+0xbb8] ;  /* 0x000bb80001087983 */ /* 0x001f220000300800 */
[----:B------:R-:W-:-:S02]  /*2ba0*/  @!P6 IMAD.MOV R6, RZ, RZ, -R6 ;  /* 0x000000ffff06e224 */ /* 0x000fc400078e0a06 */
[----:B------:R-:W-:Y:S02]  /*2bb0*/  @!P1 IMAD.MOV R5, RZ, RZ, -R5 ;  /* 0x000000ffff059224 */ /* 0x000fe400078e0a05 */
[----:B------:R-:W-:Y:S02]  /*2bc0*/  @!P4 IMAD.MOV R4, RZ, RZ, -R4 ;  /* 0x000000ffff04c224 */ /* 0x000fe400078e0a04 */
[----:B------:R-:W-:Y:S02]  /*2bd0*/  @!P2 IMAD.MOV R3, RZ, RZ, -R3 ;  /* 0x000000ffff03a224 */ /* 0x000fe400078e0a03 */
[----:B------:R-:W-:Y:S02]  /*2be0*/  @!P0 IMAD.MOV R2, RZ, RZ, -R2 ;  /* 0x000000ffff028224 */ /* 0x000fe400078e0a02 */
[----:B------:R-:W-:Y:S01]  /*2bf0*/  @!P5 IMAD.MOV R0, RZ, RZ, -R0 ;  /* 0x000000ffff00d224 */ /* 0x000fe200078e0a00 */
[C---:B------:R-:W-:Y:S02]  /*2c00*/  SEL R17, R7.reuse, R17, !P3 ;  /* 0x0000001107117207 */ /* 0x040fe40005800000 */
[----:B------:R-:W-:-:S02]  /*2c10*/  SEL R18, R7, R18, !P3 ;  /* 0x0000001207127207 */ /* 0x000fc40005800000 */
[C---:B------:R-:W-:Y:S02]  /*2c20*/  SEL R19, R7.reuse, R19, !P3 ;  /* 0x0000001307137207 */ /* 0x040fe40005800000 */
[C---:B------:R-:W-:Y:S02]  /*2c30*/  SEL R20, R7.reuse, R20, !P3 ;  /* 0x0000001407147207 */ /* 0x040fe40005800000 */
[C---:B------:R-:W-:Y:S02]  /*2c40*/  SEL R21, R7.reuse, R21, !P3 ;  /* 0x0000001507157207 */ /* 0x040fe40005800000 */
[C---:B------:R-:W-:Y:S02]  /*2c50*/  SEL R22, R7.reuse, R22, !P3 ;  /* 0x0000001607167207 */ /* 0x040fe40005800000 */
        /* <DEDUP_REMOVED lines=15> */
[----:B------:R-:W-:-:S05]  /*2d50*/  SEL R29, R7, R29, !P3 ;  /* 0x0000001d071d7207 */ /* 0x000fca0005800000 */
[----:B------:R-:W-:Y:S01]  /*2d60*/  STL [R1+0x4], R29 ;  /* 0x0000041d01007387 */ /* 0x000fe20000100800 */
[C---:B--2---:R-:W-:Y:S02]  /*2d70*/  SEL R11, R7.reuse, R11, !P3 ;  /* 0x0000000b070b7207 */ /* 0x044fe40005800000 */
[C---:B---3--:R-:W-:Y:S02]  /*2d80*/  SEL R10, R7.reuse, R10, !P3 ;  /* 0x0000000a070a7207 */ /* 0x048fe40005800000 */
[----:B----4-:R-:W-:-:S05]  /*2d90*/  SEL R9, R7, R9, !P3 ;  /* 0x0000000907097207 */ /* 0x010fca0005800000 */
[----:B------:R-:W-:Y:S01]  /*2da0*/  STL [R1+0xb9c], R9 ;  /* 0x000b9c0901007387 */ /* 0x000fe20000100800 */
[----:B------:R-:W-:-:S05]  /*2db0*/  SEL R8, R7, R8, !P3 ;  /* 0x0000000807087207 */ /* 0x000fca0005800000 */
[----:B------:R0:W-:Y:S04]  /*2dc0*/  STL [R1], R8 ;  /* 0x0000000801007387 */ /* 0x0001e80000100800 */
[----:B------:R-:W-:Y:S01]  /*2dd0*/  STL [R1+0xba0], R10 ;  /* 0x000ba00a01007387 */ /* 0x000fe20000100800 */
[C---:B0-----:R-:W-:Y:S02]  /*2de0*/  SEL R8, R7.reuse, R28, !P3 ;  /* 0x0000001c07087207 */ /* 0x041fe40005800000 */
[----:B------:R-:W-:Y:S01]  /*2df0*/  SEL R7, R7, R0, !P3 ;  /* 0x0000000007077207 */ /* 0x000fe20005800000 */
[----:B------:R-:W-:Y:S01]  /*2e00*/  IMAD.MOV.U32 R0, RZ, RZ, c[0x0][0x180] ;  /* 0x00006000ff007624 */ /* 0x000fe200078e00ff */
[----:B------:R-:W-:Y:S04]  /*2e10*/  STL [R1+0xba4], R11 ;  /* 0x000ba40b01007387 */ /* 0x000fe80000100800 */
[----:B------:R-:W-:Y:S04]  /*2e20*/  STL [R1+0xba8], R12 ;  /* 0x000ba80c01007387 */ /* 0x000fe80000100800 */
[----:B------:R0:W-:Y:S04]  /*2e30*/  STL [R1+0xbac], R13 ;  /* 0x000bac0d01007387 */ /* 0x0001e80000100800 */
[----:B------:R1:W-:Y:S04]  /*2e40*/  STL [R1+0xbb4], R14 ;  /* 0x000bb40e01007387 */ /* 0x0003e80000100800 */
[----:B------:R2:W-:Y:S04]  /*2e50*/  STL [R1+0xb7c], R0 ;  /* 0x000b7c0001007387 */ /* 0x0005e80000100800 */
[----:B------:R-:W-:Y:S04]  /*2e60*/  STL [R1+0x1f0], RZ ;  /* 0x0001f0ff01007387 */ /* 0x000fe80000100800 */
        /* <DEDUP_REMOVED lines=215> */
[----:B------:R-:W3:Y:S04]  /*3be0*/  S2R R29, SR_TID.X ;  /* 0x00000000001d7919 */ /* 0x000ee80000002100 */
        /* <DEDUP_REMOVED lines=20> */
[----:B------:R-:W-:Y:S01]  /*3d30*/  STL [R1+0x460], RZ ;  /* 0x000460ff01007387 */ /* 0x000fe20000100800 */
[----:B---3--:R-:W-:-:S03]  /*3d40*/  LOP3.LUT R29, R29, 0x3f, RZ, 0xc0, !PT ;  /* 0x0000003f1d1d7812 */ /* 0x008fc600078ec0ff */
[----:B------:R-:W-:Y:S04]  /*3d50*/  STL [R1+0x464], RZ ;  /* 0x000464ff01007387 */ /* 0x000fe80000100800 */
[----:B------:R-:W-:Y:S01]  /*3d60*/  STL [R1+0x468], RZ ;  /* 0x000468ff01007387 */ /* 0x000fe20000100800 */
[----:B0-----:R-:W-:-:S03]  /*3d70*/  IMAD.MOV.U32 R13, RZ, RZ, c[0x0][0x180] ;  /* 0x00006000ff0d7624 */ /* 0x001fc600078e00ff */
[----:B------:R-:W-:Y:S04]  /*3d80*/  STL [R1+0x46c], RZ ;  /* 0x00046cff01007387 */ /* 0x000fe80000100800 */
[----:B------:R-:W-:Y:S04]  /*3d90*/  STL [R1+0x420], RZ ;  /* 0x000420ff01007387 */ /* 0x000fe80000100800 */
[----:B------:R-:W-:Y:S01]  /*3da0*/  STL [R1+0x424], RZ ;  /* 0x000424ff01007387 */ /* 0x000fe20000100800 */
[----:B------:R-:W-:-:S03]  /*3db0*/  IMAD.SHL.U32 R28, R29, 0x2, RZ ;  /* 0x000000021d1c7824 */ /* 0x000fc600078e00ff */
[----:B------:R-:W-:Y:S04]  /*3dc0*/  STL [R1+0x428], RZ ;  /* 0x000428ff01007387 */ /* 0x000fe80000100800 */
[----:B------:R-:W-:Y:S01]  /*3dd0*/  STL [R1+0x42c], RZ ;  /* 0x00042cff01007387 */ /* 0x000fe20000100800 */
[----:B------:R-:W-:-:S03]  /*3de0*/  IADD3 R13, R13, 0x1f, RZ ;  /* 0x0000001f0d0d7810 */ /* 0x000fc60007ffe0ff */
[----:B------:R-:W-:Y:S04]  /*3df0*/  STL [R1+0xd0], RZ ;  /* 0x0000d0ff01007387 */ /* 0x000fe80000100800 */
[----:B------:R-:W-:Y:S04]  /*3e00*/  STL [R1+0xd4], RZ ;  /* 0x0000d4ff01007387 */ /* 0x000fe80000100800 */
[----:B------:R-:W-:Y:S01]  /*3e10*/  STL [R1+0xd8], RZ ;  /* 0x0000d8ff01007387 */ /* 0x000fe20000100800 */
[----:B------:R-:W-:-:S03]  /*3e20*/  LOP3.LUT R29, R28, 0x10, RZ, 0x3c, !PT ;  /* 0x000000101c1d7812 */ /* 0x000fc600078e3cff */
[----:B------:R-:W-:Y:S01]  /*3e30*/  STL [R1+0xdc], RZ ;  /* 0x0000dcff01007387 */ /* 0x000fe20000100800 */
[----:B------:R-:W-:-:S03]  /*3e40*/  SHF.R.S32.HI R29, RZ, 0x1f, R13 ;  /* 0x0000001fff1d7819 */ /* 0x000fc6000001140d */
[----:B------:R-:W-:Y:S01]  /*3e50*/  STL [R1+0xb0], RZ ;  /* 0x0000b0ff01007387 */ /* 0x000fe20000100800 */
[----:B-1----:R-:W-:-:S03]  /*3e60*/  LOP3.LUT R14, R28, 0x20, RZ, 0x3c, !PT ;  /* 0x000000201c0e7812 */ /* 0x002fc600078e3cff */
[----:B------:R-:W-:Y:S01]  /*3e70*/  STL [R1+0xb4], RZ ;  /* 0x0000b4ff01007387 */ /* 0x000fe20000100800 */
[----:B------:R-:W-:-:S03]  /*3e80*/  LOP3.LUT R14, R28, 0x30, RZ, 0x3c, !PT ;  /* 0x000000301c0e7812 */ /* 0x000fc600078e3cff */
[----:B------:R-:W-:Y:S01]  /*3e90*/  STL [R1+0xb8], RZ ;  /* 0x0000b8ff01007387 */ /* 0x000fe20000100800 */
[----:B------:R-:W-:-:S03]  /*3ea0*/  LOP3.LUT R14, R28, 0x40, RZ, 0x3c, !PT ;  /* 0x000000401c0e7812 */ /* 0x000fc600078e3cff */
[----:B------:R-:W-:Y:S01]  /*3eb0*/  STL [R1+0xbc], RZ ;  /* 0x0000bcff01007387 */ /* 0x000fe20000100800 */
[----:B------:R-:W-:-:S03]  /*3ec0*/  LOP3.LUT R14, R28, 0x50, RZ, 0x3c, !PT ;  /* 0x000000501c0e7812 */ /* 0x000fc600078e3cff */
[----:B------:R-:W-:Y:S01]  /*3ed0*/  STL [R1+0x70], RZ ;  /* 0x000070ff01007387 */ /* 0x000fe20000100800 */
[----:B------:R-:W-:-:S03]  /*3ee0*/  LEA.HI R13, R29, R13, RZ, 0x5 ;  /* 0x0000000d1d0d7211 */ /* 0x000fc600078f28ff */
[----:B------:R-:W-:Y:S01]  /*3ef0*/  STL [R1+0x74], RZ ;  /* 0x000074ff01007387 */ /* 0x000fe20000100800 */
[----:B------:R-:W-:-:S03]  /*3f00*/  LOP3.LUT R29, R28, 0x60, RZ, 0x3c, !PT ;  /* 0x000000601c1d7812 */ /* 0x000fc600078e3cff */
[----:B------:R-:W-:Y:S04]  /*3f10*/  STL [R1+0x78], RZ ;  /* 0x000078ff01007387 */ /* 0x000fe80000100800 */
[----:B------:R-:W-:Y:S04]  /*3f20*/  STL [R1+0x7c], RZ ;  /* 0x00007cff01007387 */ /* 0x000fe80000100800 */
[----:B------:R-:W3:Y:S04]  /*3f30*/  LDL.LU R12, [R1+0x4c] ;  /* 0x00004c00010c7983 */ /* 0x000ee80000300800 */
[----:B--2---:R-:W2:Y:S04]  /*3f40*/  LDL.LU R0, [R1+0x44] ;  /* 0x0000440001007983 */ /* 0x004ea80000300800 */
[----:B------:R-:W4:Y:S04]  /*3f50*/  LDL.LU R11, [R1+0x1c] ;  /* 0x00001c00010b7983 */ /* 0x000f280000300800 */
[----:B------:R-:W2:Y:S04]  /*3f60*/  LDL.LU R10, [R1+0x14] ;  /* 0x00001400010a7983 */ /* 0x000ea80000300800 */
[----:B------:R-:W2:Y:S04]  /*3f70*/  LDL.LU R9, [R1+0x10] ;  /* 0x0000100001097983 */ /* 0x000ea80000300800 */
[----:B------:R-:W2:Y:S04]  /*3f80*/  LDL.LU R14, [R1+0xbb4] ;  /* 0x000bb400010e7983 */ /* 0x000ea80000300800 */
[----:B------:R-:W2:Y:S01]  /*3f90*/  LDL.LU R29, [R1+0xbb0] ;  /* 0x000bb000011d7983 */ /* 0x000ea20000300800 */
[----:B------:R-:W-:-:S02]  /*3fa0*/  LOP3.LUT R28, R28, 0x70, RZ, 0x3c, !PT ;  /* 0x000000701c1c7812 */ /* 0x000fc400078e3cff */
[----:B------:R-:W-:-:S04]  /*3fb0*/  SHF.R.S32.HI R13, RZ, 0x5, R13 ;  /* 0x00000005ff0d7819 */ /* 0x000fc8000001140d */
[----:B------:R-:W3:Y:S04]  /*3fc0*/  LDL.LU R28, [R1+0x40] ;  /* 0x00004000011c7983 */ /* 0x000ee80000300800 */
[----:B------:R2:W-:Y:S02]  /*3fd0*/  STL [R1+0xad4], R13 ;  /* 0x000ad40d01007387 */ /* 0x0005e40000100800 */
[----:B--2---:R-:W-:-:S06]  /*3fe0*/  LOP3.LUT R13, R29, 0x40, RZ, 0x3c, !PT ;  /* 0x000000401d0d7812 */ /* 0x004fcc00078e3cff */
[----:B------:R-:W2:Y:S04]  /*3ff0*/  LDL.LU R13, [R1+0xbac] ;  /* 0x000bac00010d7983 */ /* 0x000ea80000300800 */
[----:B------:R0:W-:Y:S04]  /*4000*/  STL [R1+0xb80], R29 ;  /* 0x000b801d01007387 */ /* 0x0001e80000100800 */
[----:B0-----:R-:W2:Y:S01]  /*4010*/  LDL.LU R29, [R1+0x48] ;  /* 0x00004800011d7983 */ /* 0x001ea20000300800 */
[----:B---3--:R-:W-:Y:S02]  /*4020*/  IMAD R12, R12, c[0x0][0x184], RZ ;  /* 0x000061000c0c7a24 */ /* 0x008fe400078e02ff */
[----:B------:R-:W-:-:S02]  /*4030*/  IMAD R0, R0, c[0x0][0x184], RZ ;  /* 0x0000610000007a24 */ /* 0x000fc400078e02ff */
[----:B------:R-:W-:Y:S01]  /*4040*/  IMAD R28, R28, c[0x0][0x184], RZ ;  /* 0x000061001c1c7a24 */ /* 0x000fe200078e02ff */
[----:B------:R0:W-:Y:S01]  /*4050*/  STL [R1+0x20], R12 ;  /* 0x0000200c01007387 */ /* 0x0001e20000100800 */
[----:B----4-:R-:W-:Y:S02]  /*4060*/  IMAD R11, R11, c[0x0][0x190], RZ ;  /* 0x000064000b0b7a24 */ /* 0x010fe400078e02ff */
[----:B------:R-:W-:Y:S01]  /*4070*/  IMAD R10, R10, c[0x0][0x190], RZ ;  /* 0x000064000a0a7a24 */ /* 0x000fe200078e02ff */
[----:B0-----:R-:W3:Y:S01]  /*4080*/  LDL.LU R12, [R1+0xba8] ;  /* 0x000ba800010c7983 */ /* 0x001ee20000300800 */
[----:B--2---:R-:W-:-:S05]  /*4090*/  IMAD R29, R29, c[0x0][0x184], RZ ;  /* 0x000061001d1d7a24 */ /* 0x004fca00078e02ff */
[----:B------:R0:W-:Y:S04]  /*40a0*/  STL [R1+0xb84], R29 ;  /* 0x000b841d01007387 */ /* 0x0001e80000100800 */
[----:B0-----:R-:W2:Y:S04]  /*40b0*/  LDL.LU R29, [R1] ;  /* 0x00000000011d7983 */ /* 0x001ea80000300800 */
[----:B------:R0:W-:Y:S04]  /*40c0*/  STL [R1+0xb88], R0 ;  /* 0x000b880001007387 */ /* 0x0001e80000100800 */
[----:B0-----:R-:W4:Y:S04]  /*40d0*/  LDL.LU R0, [R1+0x4] ;  /* 0x0000040001007983 */ /* 0x001f280000300800 */
[----:B------:R0:W-:Y:S04]  /*40e0*/  STL [R1+0xb8c], R28 ;  /* 0x000b8c1c01007387 */ /* 0x0001e80000100800 */
[----:B0-----:R-:W2:Y:S04]  /*40f0*/  LDL.LU R28, [R1+0x8] ;  /* 0x00000800011c7983 */ /* 0x001ea80000300800 */
[----:B------:R0:W-:Y:S04]  /*4100*/  STL [R1+0xc], R11 ;  /* 0x00000c0b01007387 */ /* 0x0001e80000100800 */
[----:B0-----:R-:W2:Y:S04]  /*4110*/  LDL.LU R11, [R1+0xba4] ;  /* 0x000ba400010b7983 */ /* 0x001ea80000300800 */
[----:B------:R0:W-:Y:S04]  /*4120*/  STL [R1+0x14], R10 ;  /* 0x0000140a01007387 */ /* 0x0001e80000100800 */
[----:B0-----:R-:W4:Y:S01]  /*4130*/  LDL.LU R10, [R1+0xba0] ;  /* 0x000ba000010a7983 */ /* 0x001f220000300800 */
[----:B------:R-:W-:-:S05]  /*4140*/  IMAD R9, R9, c[0x0][0x190], RZ ;  /* 0x0000640009097a24 */ /* 0x000fca00078e02ff */
[----:B------:R0:W-:Y:S01]  /*4150*/  STL [R1+0x10], R9 ;  /* 0x0000100901007387 */ /* 0x0001e20000100800 */
[----:B---3--:R-:W-:-:S03]  /*4160*/  IMAD R12, R12, c[0x0][0x190], RZ ;  /* 0x000064000c0c7a24 */ /* 0x008fc600078e02ff */
[----:B0-----:R-:W3:Y:S01]  /*4170*/  LDL.LU R9, [R1+0xb9c] ;  /* 0x000b9c0001097983 */ /* 0x001ee20000300800 */
[----:B--2---:R-:W-:Y:S02]  /*4180*/  IMAD R11, R11, c[0x0][0x190], RZ ;  /* 0x000064000b0b7a24 */ /* 0x004fe400078e02ff */
[----:B----4-:R-:W-:-:S05]  /*4190*/  IMAD R10, R10, c[0x0][0x190], RZ ;  /* 0x000064000a0a7a24 */ /* 0x010fca00078e02ff */
[----:B------:R-:W-:Y:S04]  /*41a0*/  STL [R1+0xb98], R10 ;  /* 0x000b980a01007387 */ /* 0x000fe80000100800 */
[----:B------:R0:W-:Y:S04]  /*41b0*/  STL [R1+0xb94], R11 ;  /* 0x000b940b01007387 */ /* 0x0001e80000100800 */
[----:B0-----:R-:W2:Y:S04]  /*41c0*/  LDL.LU R11, [R1+0xc] ;  /* 0x00000c00010b7983 */ /* 0x001ea80000300800 */
[----:B------:R0:W-:Y:S01]  /*41d0*/  STL [R1+0xb90], R12 ;  /* 0x000b900c01007387 */ /* 0x0001e20000100800 */
[----:B------:R-:W-:-:S03]  /*41e0*/  IMAD R10, R27, c[0x0][0x190], RZ ;  /* 0x000064001b0a7a24 */ /* 0x000fc600078e02ff */
[----:B0-----:R-:W4:Y:S04]  /*41f0*/  LDL.LU R12, [R1+0x14] ;  /* 0x00001400010c7983 */ /* 0x001f280000300800 */
[----:B------:R-:W4:Y:S04]  /*4200*/  LDL.LU R27, [R1+0x10] ;  /* 0x00001000011b7983 */ /* 0x000f280000300800 */
[----:B------:R2:W-:Y:S01]  /*4210*/  STL [R1+0x18], R10 ;  /* 0x0000180a01007387 */ /* 0x0005e20000100800 */
[----:B------:R-:W-:Y:S02]  /*4220*/  IMAD R28, R28, c[0x0][0x190], RZ ;  /* 0x000064001c1c7a24 */ /* 0x000fe400078e02ff */
[----:B------:R-:W-:-:S02]  /*4230*/  IMAD R0, R0, c[0x0][0x190], RZ ;  /* 0x0000640000007a24 */ /* 0x000fc400078e02ff */
[----:B------:R-:W-:Y:S02]  /*4240*/  IMAD R29, R29, c[0x0][0x190], RZ ;  /* 0x000064001d1d7a24 */ /* 0x000fe400078e02ff */
[----:B---3--:R-:W-:Y:S01]  /*4250*/  IMAD R9, R9, c[0x0][0x190], RZ ;  /* 0x0000640009097a24 */ /* 0x008fe200078e02ff */
[----:B--2---:R-:W-:-:S05]  /*4260*/  LEA R10, P4, R11, c[0x0][0x168], 0x1 ;  /* 0x00005a000b0a7a11 */ /* 0x004fca00078808ff */
[----:B------:R4:W-:Y:S02]  /*4270*/  STL [R1+0xb54], R10 ;  /* 0x000b540a01007387 */ /* 0x0009e40000100800 */
[----:B----4-:R-:W-:-:S05]  /*4280*/  LEA R10, P3, R12, c[0x0][0x168], 0x1 ;  /* 0x00005a000c0a7a11 */ /* 0x010fca00078608ff */
[----:B------:R0:W-:Y:S02]  /*4290*/  STL [R1+0xb4c], R10 ;  /* 0x000b4c0a01007387 */ /* 0x0001e40000100800 */
[----:B0-----:R-:W-:-:S05]  /*42a0*/  LEA R10, P2, R27, c[0x0][0x168], 0x1 ;  /* 0x00005a001b0a7a11 */ /* 0x001fca00078408ff */
        /* <DEDUP_REMOVED lines=8> */
[----:B------:R0:W-:Y:S04]  /*4330*/  STL [R1+0xb20], R10 ;  /* 0x000b200a01007387 */ /* 0x0001e80000100800 */
[----:B0-----:R-:W2:Y:S01]  /*4340*/  LDL.LU R10, [R1+0xb98] ;  /* 0x000b9800010a7983 */ /* 0x001ea20000300800 */
[----:B------:R-:W-:-:S05]  /*4350*/  LEA.HI.X.SX32 R11, R11, c[0x0][0x16c], 0x1, P4 ;  /* 0x00005b000b0b7a11 */ /* 0x000fca00020f0eff */
[----:B------:R2:W-:Y:S02]  /*4360*/  STL [R1+0xb50], R11 ;  /* 0x000b500b01007387 */ /* 0x0005e40000100800 */
[----:B--2---:R-:W-:-:S05]  /*4370*/  LEA R11, P4, R10, c[0x0][0x168], 0x1 ;  /* 0x00005a000a0b7a11 */ /* 0x004fca00078808ff */
        /* <DEDUP_REMOVED lines=8> */
[----:B------:R2:W-:Y:S01]  /*4400*/  STL [R1+0xb40], R27 ;  /* 0x000b401b01007387 */ /* 0x0005e20000100800 */
[----:B------:R-:W-:Y:S02]  /*4410*/  IMAD R13, R13, c[0x0][0x190], RZ ;  /* 0x000064000d0d7a24 */ /* 0x000fe400078e02ff */
[----:B------:R-:W-:Y:S02]  /*4420*/  IMAD R14, R14, c[0x0][0x190], RZ ;  /* 0x000064000e0e7a24 */ /* 0x000fe400078e02ff */
[----:B------:R-:W-:Y:S01]  /*4430*/  IMAD R15, R15, c[0x0][0x190], RZ ;  /* 0x000064000f0f7a24 */ /* 0x000fe200078e02ff */
[----:B------:R-:W-:Y:S01]  /*4440*/  LEA.HI.X.SX32 R9, R9, c[0x0][0x16c], 0x1, P5 ;  /* 0x00005b0009097a11 */ /* 0x000fe200028f0eff */
[----:B------:R-:W-:Y:S02]  /*4450*/  IMAD R16, R16, c[0x0][0x190], RZ ;  /* 0x0000640010107a24 */ /* 0x000fe400078e02ff */
[----:B------:R-:W-:Y:S02]  /*4460*/  IMAD R17, R17, c[0x0][0x190], RZ ;  /* 0x0000640011117a24 */ /* 0x000fe400078e02ff */
[----:B------:R-:W-:Y:S01]  /*4470*/  IMAD R18, R18, c[0x0][0x190], RZ ;  /* 0x0000640012127a24 */ /* 0x000fe200078e02ff */
[----:B------:R-:W-:-:S02]  /*4480*/  LEA.HI.X.SX32 R11, R11, c[0x0][0x16c], 0x1, P3 ;  /* 0x00005b000b0b7a11 */ /* 0x000fc400018f0eff */
[----:B--2---:R-:W-:-:S05]  /*4490*/  LEA R27, P2, R12, c[0x0][0x168], 0x1 ;  /* 0x00005a000c1b7a11 */ /* 0x004fca00078408ff */
[----:B------:R0:W-:Y:S02]  /*44a0*/  STL [R1+0xb04], R27 ;  /* 0x000b041b01007387 */ /* 0x0001e40000100800 */
[----:B0-----:R-:W-:Y:S02]  /*44b0*/  LEA.HI.X.SX32 R27, R28, c[0x0][0x16c], 0x1, P1 ;  /* 0x00005b001c1b7a11 */ /* 0x001fe400008f0eff */
[----:B------:R-:W2:Y:S04]  /*44c0*/  LDL.LU R28, [R1+0xb8c] ;  /* 0x000b8c00011c7983 */ /* 0x000ea80000300800 */
[----:B------:R0:W-:Y:S02]  /*44d0*/  STL [R1+0xb34], R27 ;  /* 0x000b341b01007387 */ /* 0x0001e40000100800 */
[----:B0-----:R-:W-:-:S05]  /*44e0*/  LEA R27, P1, R13, c[0x0][0x168], 0x1 ;  /* 0x00005a000d1b7a11 */ /* 0x001fca00078208ff */
[----:B------:R0:W-:Y:S02]  /*44f0*/  STL [R1+0xafc], R27 ;  /* 0x000afc1b01007387 */ /* 0x0001e40000100800 */
[----:B0-----:R-:W-:Y:S02]  /*4500*/  LEA.HI.X.SX32 R27, R0, c[0x0][0x16c], 0x1, P0 ;  /* 0x00005b00001b7a11 */ /* 0x001fe400000f0eff */
[----:B------:R-:W3:Y:S04]  /*4510*/  LDL.LU R0, [R1+0xb88] ;  /* 0x000b880001007983 */ /* 0x000ee80000300800 */
[----:B------:R0:W-:Y:S02]  /*4520*/  STL [R1+0xb2c], R27 ;  /* 0x000b2c1b01007387 */ /* 0x0001e40000100800 */
[----:B0-----:R-:W-:-:S05]  /*4530*/  LEA R27, P0, R14, c[0x0][0x168], 0x1 ;  /* 0x00005a000e1b7a11 */ /* 0x001fca00078008ff */
[----:B------:R0:W-:Y:S02]  /*4540*/  STL [R1+0xaf4], R27 ;  /* 0x000af41b01007387 */ /* 0x0001e40000100800 */
[----:B0-----:R-:W-:Y:S02]  /*4550*/  LEA.HI.X.SX32 R27, R29, c[0x0][0x16c], 0x1, P6 ;  /* 0x00005b001d1b7a11 */ /* 0x001fe400030f0eff */
[----:B------:R-:W4:Y:S04]  /*4560*/  LDL.LU R29, [R1+0xb84] ;  /* 0x000b8400011d7983 */ /* 0x000f280000300800 */
[----:B------:R0:W-:Y:S02]  /*4570*/  STL [R1+0xb24], R27 ;  /* 0x000b241b01007387 */ /* 0x0001e40000100800 */
[----:B0-----:R-:W-:-:S05]  /*4580*/  LEA R27, P6, R15, c[0x0][0x168], 0x1 ;  /* 0x00005a000f1b7a11 */ /* 0x001fca00078c08ff */
[----:B------:R-:W-:Y:S04]  /*4590*/  STL [R1+0xaec], R27 ;  /* 0x000aec1b01007387 */ /* 0x000fe80000100800 */
[----:B------:R0:W-:Y:S02]  /*45a0*/  STL [R1+0xb1c], R9 ;  /* 0x000b1c0901007387 */ /* 0x0001e40000100800 */
[----:B0-----:R-:W-:Y:S02]  /*45b0*/  LEA.HI.X.SX32 R9, R10, c[0x0][0x16c], 0x1, P4 ;  /* 0x00005b000a097a11 */ /* 0x001fe400020f0eff */
[----:B------:R-:W2:Y:S01]  /*45c0*/  LDL.LU R10, [R1+0x18] ;  /* 0x00001800010a7983 */ /* 0x000ea20000300800 */
[----:B------:R-:W-:-:S05]  /*45d0*/  LEA R27, P5, R16, c[0x0][0x168], 0x1 ;  /* 0x00005a00101b7a11 */ /* 0x000fca00078a08ff */
[----:B------:R0:W-:Y:S04]  /*45e0*/  STL [R1+0xae4], R27 ;  /* 0x000ae41b01007387 */ /* 0x0001e80000100800 */
[----:B------:R1:W-:Y:S01]  /*45f0*/  STL [R1+0xb14], R9 ;  /* 0x000b140901007387 */ /* 0x0003e20000100800 */
[----:B0-----:R-:W-:Y:S02]  /*4600*/  LEA R27, P4, R17, c[0x0][0x168], 0x1 ;  /* 0x00005a00111b7a11 */ /* 0x001fe400078808ff */
[----:B-1----:R-:W-:-:S03]  /*4610*/  LEA R9, P3, R18, c[0x0][0x168], 0x1 ;  /* 0x00005a0012097a11 */ /* 0x002fc600078608ff */
[----:B------:R-:W-:Y:S04]  /*4620*/  STL [R1+0xad8], R27 ;  /* 0x000ad81b01007387 */ /* 0x000fe80000100800 */
[----:B------:R-:W-:Y:S04]  /*4630*/  STL [R1+0xb08], R11 ;  /* 0x000b080b01007387 */ /* 0x000fe80000100800 */
[----:B------:R0:W-:Y:S04]  /*4640*/  STL [R1+0x4ec], R9 ;  /* 0x0004ec0901007387 */ /* 0x0001e80000100800 */
[----:B0-----:R-:W3:Y:S01]  /*4650*/  LDL.LU R9, [R1+0x20] ;  /* 0x0000200001097983 */ /* 0x001ee20000300800 */
[----:B------:R-:W-:Y:S01]  /*4660*/  IMAD R19, R19, c[0x0][0x190], RZ ;  /* 0x0000640013137a24 */ /* 0x000fe200078e02ff */
[----:B------:R-:W-:Y:S01]  /*4670*/  LEA.HI.X.SX32 R12, R12, c[0x0][0x16c], 0x1, P2 ;  /* 0x00005b000c0c7a11 */ /* 0x000fe200010f0eff */
[----:B------:R-:W-:-:S03]  /*4680*/  IMAD R20, R20, c[0x0][0x190], RZ ;  /* 0x0000640014147a24 */ /* 0x000fc600078e02ff */
[----:B------:R-:W-:Y:S01]  /*4690*/  LEA R11, P2, R19, c[0x0][0x168], 0x1 ;  /* 0x00005a00130b7a11 */ /* 0x000fe200078408ff */
[----:B------:R0:W-:Y:S01]  /*46a0*/  STL [R1+0xb00], R12 ;  /* 0x000b000c01007387 */ /* 0x0001e20000100800 */
[----:B------:R-:W-:-:S03]  /*46b0*/  IMAD R21, R21, c[0x0][0x190], RZ ;  /* 0x0000640015157a24 */ /* 0x000fc600078e02ff */
[----:B------:R1:W-:Y:S01]  /*46c0*/  STL [R1+0x4e4], R11 ;  /* 0x0004e40b01007387 */ /* 0x0003e20000100800 */
[----:B------:R-:W-:Y:S01]  /*46d0*/  IMAD R22, R22, c[0x0][0x190], RZ ;  /* 0x0000640016167a24 */ /* 0x000fe200078e02ff */
[----:B0-----:R-:W-:Y:S02]  /*46e0*/  LEA.HI.X.SX32 R12, R13, c[0x0][0x16c], 0x1, P1 ;  /* 0x00005b000d0c7a11 */ /* 0x001fe400008f0eff */
[----:B------:R-:W-:Y:S02]  /*46f0*/  LEA R13, P1, R20, c[0x0][0x168], 0x1 ;  /* 0x00005a00140d7a11 */ /* 0x000fe400078208ff */
[----:B-1----:R-:W-:Y:S01]  /*4700*/  LEA.HI.X.SX32 R11, R14, c[0x0][0x16c], 0x1, P0 ;  /* 0x00005b000e0b7a11 */ /* 0x002fe200000f0eff */
[----:B------:R0:W-:Y:S01]  /*4710*/  STL [R1+0xaf8], R12 ;  /* 0x000af80c01007387 */ /* 0x0001e20000100800 */
[----:B------:R-:W-:-:S03]  /*4720*/  IMAD R23, R23, c[0x0][0x190], RZ ;  /* 0x0000640017177a24 */ /* 0x000fc600078e02ff */
[----:B------:R1:W-:Y:S04]  /*4730*/  STL [R1+0x4dc], R13 ;  /* 0x0004dc0d01007387 */ /* 0x0003e80000100800 */
[----:B------:R1:W-:Y:S01]  /*4740*/  STL [R1+0xaf0], R11 ;  /* 0x000af00b01007387 */ /* 0x0003e20000100800 */
[----:B0-----:R-:W-:Y:S02]  /*4750*/  LEA R12, P0, R21, c[0x0][0x168], 0x1 ;  /* 0x00005a00150c7a11 */ /* 0x001fe400078008ff */
[----:B-1----:R-:W-:-:S03]  /*4760*/  LEA.HI.X.SX32 R13, R15, c[0x0][0x16c], 0x1, P6 ;  /* 0x00005b000f0d7a11 */ /* 0x002fc600030f0eff */
[----:B------:R0:W-:Y:S01]  /*4770*/  STL [R1+0x4d4], R12 ;  /* 0x0004d40c01007387 */ /* 0x0001e20000100800 */
[----:B------:R-:W-:-:S03]  /*4780*/  LEA R11, P6, R22, c[0x0][0x168], 0x1 ;  /* 0x00005a00160b7a11 */ /* 0x000fc600078c08ff */
[----:B------:R1:W-:Y:S01]  /*4790*/  STL [R1+0xae8], R13 ;  /* 0x000ae80d01007387 */ /* 0x0003e20000100800 */
[----:B------:R-:W-:-:S03]  /*47a0*/  IMAD R24, R24, c[0x0][0x190], RZ ;  /* 0x0000640018187a24 */ /* 0x000fc600078e02ff */
[----:B------:R1:W-:Y:S01]  /*47b0*/  STL [R1+0x4cc], R11 ;  /* 0x0004cc0b01007387 */ /* 0x0003e20000100800 */
[----:B0-----:R-:W-:Y:S01]  /*47c0*/  LEA.HI.X.SX32 R12, R16, c[0x0][0x16c], 0x1, P5 ;  /* 0x00005b00100c7a11 */ /* 0x001fe200028f0eff */
[----:B------:R-:W-:Y:S01]  /*47d0*/  IMAD R25, R25, c[0x0][0x190], RZ ;  /* 0x0000640019197a24 */ /* 0x000fe200078e02ff */
[----:B-1----:R-:W-:-:S03]  /*47e0*/  LEA R13, P5, R23, c[0x0][0x168], 0x1 ;  /* 0x00005a00170d7a11 */ /* 0x002fc600078a08ff */
[----:B------:R0:W-:Y:S01]  /*47f0*/  STL [R1+0xae0], R12 ;  /* 0x000ae00c01007387 */ /* 0x0001e20000100800 */
[----:B------:R-:W-:-:S03]  /*4800*/  LEA.HI.X.SX32 R11, R17, c[0x0][0x16c], 0x1, P4 ;  /* 0x00005b00110b7a11 */ /* 0x000fc600020f0eff */
[----:B------:R1:W-:Y:S01]  /*4810*/  STL [R1+0x4c4], R13 ;  /* 0x0004c40d01007387 */ /* 0x0003e20000100800 */
[----:B------:R-:W-:-:S03]  /*4820*/  IMAD R26, R26, c[0x0][0x190], RZ ;  /* 0x000064001a1a7a24 */ /* 0x000fc600078e02ff */
        /* <DEDUP_REMOVED lines=8> */
[----:B0-----:R-:W-:Y:S02]  /*48b0*/  LEA.HI.X.SX32 R12, R19, c[0x0][0x16c], 0x1, P2 ;  /* 0x00005b00130c7a11 */ /* 0x001fe400010f0eff */
[----:B-1----:R-:W-:-:S03]  /*48c0*/  LEA R13, P2, R26, c[0x0][0x168], 0x1 ;  /* 0x00005a001a0d7a11 */ /* 0x002fc600078408ff */
[----:B------:R-:W-:Y:S01]  /*48d0*/  STL [R1+0x4e0], R12 ;  /* 0x0004e00c01007387 */ /* 0x000fe20000100800 */
[----:B------:R-:W-:-:S03]  /*48e0*/  LEA.HI.X.SX32 R11, R20, c[0x0][0x16c], 0x1, P1 ;  /* 0x00005b00140b7a11 */ /* 0x000fc600008f0eff */
[----:B------:R0:W-:Y:S01]  /*48f0*/  STL [R1+0x4ac], R13 ;  /* 0x0004ac0d01007387 */ /* 0x0001e20000100800 */
[----:B------:R-:W-:-:S03]  /*4900*/  IMAD R6, R6, c[0x0][0x190], RZ ;  /* 0x0000640006067a24 */ /* 0x000fc600078e02ff */
[----:B------:R1:W-:Y:S01]  /*4910*/  STL [R1+0x4d8], R11 ;  /* 0x0004d80b01007387 */ /* 0x0003e20000100800 */
[----:B0-----:R-:W-:Y:S02]  /*4920*/  LEA.HI.X.SX32 R13, R21, c[0x0][0x16c], 0x1, P0 ;  /* 0x00005b00150d7a11 */ /* 0x001fe400000f0eff */
[----:B-1----:R-:W-:Y:S01]  /*4930*/  LEA R11, P0, R8, c[0x0][0x168], 0x1 ;  /* 0x00005a00080b7a11 */ /* 0x002fe200078008ff */
[----:B------:R-:W-:Y:S02]  /*4940*/  IMAD R5, R5, c[0x0][0x190], RZ ;  /* 0x0000640005057a24 */ /* 0x000fe400078e02ff */
[----:B------:R-:W-:Y:S01]  /*4950*/  IMAD R4, R4, c[0x0][0x190], RZ ;  /* 0x0000640004047a24 */ /* 0x000fe200078e02ff */
[----:B------:R-:W-:Y:S01]  /*4960*/  LEA.HI.X.SX32 R8, R8, c[0x0][0x16c], 0x1, P0 ;  /* 0x00005b0008087a11 */ /* 0x000fe200000f0eff */
[----:B------:R-:W-:Y:S02]  /*4970*/  IMAD.MOV.U32 R18, RZ, RZ, c[0x0][0x188] ;  /* 0x00006200ff127624 */ /* 0x000fe400078e00ff */
[----:B------:R-:W-:-:S02]  /*4980*/  IMAD R3, R3, c[0x0][0x190], RZ ;  /* 0x0000640003037a24 */ /* 0x000fc400078e02ff */
[----:B------:R-:W-:Y:S02]  /*4990*/  IMAD R2, R2, c[0x0][0x190], RZ ;  /* 0x0000640002027a24 */ /* 0x000fe400078e02ff */
[----:B------:R-:W-:Y:S02]  /*49a0*/  IMAD R7, R7, c[0x0][0x190], RZ ;  /* 0x0000640007077a24 */ /* 0x000fe400078e02ff */
[----:B------:R-:W-:Y:S02]  /*49b0*/  IMAD R19, R18, 0x1e, RZ ;  /* 0x0000001e12137824 */ /* 0x000fe400078e02ff */
[----:B----4-:R-:W-:Y:S01]  /*49c0*/  IMAD.WIDE R14, R29, 0x2, RZ ;  /* 0x000000021d0e7825 */ /* 0x010fe200078e02ff */
[----:B--2---:R-:W-:-:S05]  /*49d0*/  LEA R12, P1, R10, c[0x0][0x168], 0x1 ;  /* 0x00005a000a0c7a11 */ /* 0x004fca00078208ff */
[----:B------:R0:W-:Y:S04]  /*49e0*/  STL [R1+0x4a4], R12 ;  /* 0x0004a40c01007387 */ /* 0x0001e80000100800 */
[----:B------:R1:W-:Y:S04]  /*49f0*/  STL [R1+0x4d0], R13 ;  /* 0x0004d00d01007387 */ /* 0x0003e80000100800 */
[----:B------:R2:W-:Y:S01]  /*4a00*/  STL [R1+0x49c], R11 ;  /* 0x00049c0b01007387 */ /* 0x0005e20000100800 */
[----:B0-----:R-:W-:Y:S02]  /*4a10*/  LEA.HI.X.SX32 R12, R22, c[0x0][0x16c], 0x1, P6 ;  /* 0x00005b00160c7a11 */ /* 0x001fe400030f0eff */
[----:B-1----:R-:W-:-:S03]  /*4a20*/  LEA R13, P6, R6, c[0x0][0x168], 0x1 ;  /* 0x00005a00060d7a11 */ /* 0x002fc600078c08ff */
[----:B------:R0:W-:Y:S01]  /*4a30*/  STL [R1+0x4c8], R12 ;  /* 0x0004c80c01007387 */ /* 0x0001e20000100800 */
[----:B--2---:R-:W-:-:S03]  /*4a40*/  LEA.HI.X.SX32 R11, R23, c[0x0][0x16c], 0x1, P5 ;  /* 0x00005b00170b7a11 */ /* 0x004fc600028f0eff */
[----:B------:R1:W-:Y:S04]  /*4a50*/  STL [R1+0x494], R13 ;  /* 0x0004940d01007387 */ /* 0x0003e80000100800 */
[----:B------:R2:W-:Y:S01]  /*4a60*/  STL [R1+0x4c0], R11 ;  /* 0x0004c00b01007387 */ /* 0x0005e20000100800 */
[----:B0-----:R-:W-:Y:S02]  /*4a70*/  LEA R12, P5, R5, c[0x0][0x168], 0x1 ;  /* 0x00005a00050c7a11 */ /* 0x001fe400078a08ff */
[----:B-1----:R-:W-:-:S03]  /*4a80*/  LEA.HI.X.SX32 R13, R24, c[0x0][0x16c], 0x1, P4 ;  /* 0x00005b00180d7a11 */ /* 0x002fc600020f0eff */
[----:B------:R0:W-:Y:S01]  /*4a90*/  STL [R1+0xc], R12 ;  /* 0x00000c0c01007387 */ /* 0x0001e20000100800 */
[----:B--2---:R-:W-:-:S03]  /*4aa0*/  LEA R11, P4, R4, c[0x0][0x168], 0x1 ;  /* 0x00005a00040b7a11 */ /* 0x004fc600078808ff */
[----:B------:R-:W-:Y:S01]  /*4ab0*/  STL [R1+0x4b8], R13 ;  /* 0x0004b80d01007387 */ /* 0x000fe20000100800 */
[----:B------:R-:W-:-:S03]  /*4ac0*/  LEA.HI.X.SX32 R10, R10, c[0x0][0x16c], 0x1, P1 ;  /* 0x00005b000a0a7a11 */ /* 0x000fc600008f0eff */
[----:B------:R1:W-:Y:S01]  /*4ad0*/  STL [R1+0x4], R11 ;  /* 0x0000040b01007387 */ /* 0x0003e20000100800 */
[----:B0-----:R-:W-:Y:S01]  /*4ae0*/  LEA.HI.X.SX32 R12, R25, c[0x0][0x16c], 0x1, P3 ;  /* 0x00005b00190c7a11 */ /* 0x001fe200018f0eff */
[----:B---3--:R-:W-:Y:S01]  /*4af0*/  IMAD.WIDE R16, R9, 0x2, RZ ;  /* 0x0000000209107825 */ /* 0x008fe200078e02ff */
[----:B-1----:R-:W-:-:S03]  /*4b00*/  LEA.HI.X.SX32 R11, R26, c[0x0][0x16c], 0x1, P2 ;  /* 0x00005b001a0b7a11 */ /* 0x002fc600010f0eff */
[----:B------:R0:W-:Y:S01]  /*4b10*/  STL [R1+0x4b0], R12 ;  /* 0x0004b00c01007387 */ /* 0x0001e20000100800 */
[----:B------:R-:W-:-:S03]  /*4b20*/  LEA.HI.X.SX32 R6, R6, c[0x0][0x16c], 0x1, P6 ;  /* 0x00005b0006067a11 */ /* 0x000fc600030f0eff */
[----:B------:R-:W-:Y:S04]  /*4b30*/  STL [R1+0x4a8], R11 ;  /* 0x0004a80b01007387 */ /* 0x000fe80000100800 */
[----:B------:R1:W-:Y:S01]  /*4b40*/  STL [R1+0x4a0], R10 ;  /* 0x0004a00a01007387 */ /* 0x0003e20000100800 */
[----:B0-----:R-:W-:-:S03]  /*4b50*/  IMAD.WIDE R12, R0, 0x2, RZ ;  /* 0x00000002000c7825 */ /* 0x001fc600078e02ff */
[----:B------:R0:W5:Y:S01]  /*4b60*/  LDL.LU R29, [R1+0xb80] ;  /* 0x000b8000011d7983 */ /* 0x0001620000300800 */
[----:B------:R-:W-:-:S03]  /*4b70*/  LEA.HI.X.SX32 R5, R5, c[0x0][0x16c], 0x1, P5 ;  /* 0x00005b0005057a11 */ /* 0x000fc600028f0eff */
[----:B------:R0:W5:Y:S01]  /*4b80*/  LDL.LU R0, [R1+0xb7c] ;  /* 0x000b7c0001007983 */ /* 0x0001620000300800 */
[----:B-1----:R-:W-:-:S03]  /*4b90*/  IMAD.WIDE R10, R28, 0x2, RZ ;  /* 0x000000021c0a7825 */ /* 0x002fc600078e02ff */
[----:B------:R-:W-:Y:S01]  /*4ba0*/  STL.64 [R1+0x560], R16 ;  /* 0x0005601001007387 */ /* 0x000fe20000100a00 */
[----:B------:R-:W-:-:S03]  /*4bb0*/  LEA.HI.X.SX32 R4, R4, c[0x0][0x16c], 0x1, P4 ;  /* 0x00005b0004047a11 */ /* 0x000fc600020f0eff */
[----:B------:R-:W-:Y:S01]  /*4bc0*/  STL.64 [R1+0x558], R14 ;  /* 0x0005580e01007387 */ /* 0x000fe20000100a00 */
[----:B------:R-:W-:-:S03]  /*4bd0*/  IMAD R9, R18, 0x1f, RZ ;  /* 0x0000001f12097824 */ /* 0x000fc600078e02ff */
[----:B------:R-:W-:Y:S04]  /*4be0*/  STL [R1+0x498], R8 ;  /* 0x0004980801007387 */ /* 0x000fe80000100800 */
[----:B------:R-:W-:Y:S01]  /*4bf0*/  STL.64 [R1+0x550], R12 ;  /* 0x0005500c01007387 */ /* 0x000fe20000100a00 */
[----:B------:R-:W-:-:S03]  /*4c00*/  LEA R27, P3, R3, c[0x0][0x168], 0x1 ;  /* 0x00005a00031b7a11 */ /* 0x000fc600078608ff */
[----:B------:R-:W-:Y:S01]  /*4c10*/  STL [R1+0x490], R6 ;  /* 0x0004900601007387 */ /* 0x000fe20000100800 */
[----:B------:R-:W-:-:S03]  /*4c20*/  LEA R25, P2, R2, c[0x0][0x168], 0x1 ;  /* 0x00005a0002197a11 */ /* 0x000fc600078408ff */
[----:B------:R-:W-:Y:S01]  /*4c30*/  STL.64 [R1+0x548], R10 ;  /* 0x0005480a01007387 */ /* 0x000fe20000100a00 */
[----:B------:R-:W-:-:S03]  /*4c40*/  LEA R23, P1, R7, c[0x0][0x168], 0x1 ;  /* 0x00005a0007177a11 */ /* 0x000fc600078208ff */
[----:B------:R-:W-:Y:S04]  /*4c50*/  STL [R1+0x8], R5 ;  /* 0x0000080501007387 */ /* 0x000fe80000100800 */
[----:B------:R1:W-:Y:S01]  /*4c60*/  STL [R1], R4 ;  /* 0x0000000401007387 */ /* 0x0003e20000100800 */
[----:B------:R-:W-:Y:S02]  /*4c70*/  LEA.HI.X.SX32 R26, R3, c[0x0][0x16c], 0x1, P3 ;  /* 0x00005b00031a7a11 */ /* 0x000fe400018f0eff */
[----:B------:R-:W-:Y:S01]  /*4c80*/  LEA.HI.X.SX32 R24, R2, c[0x0][0x16c], 0x1, P2 ;  /* 0x00005b0002187a11 */ /* 0x000fe200010f0eff */
[----:B------:R-:W-:Y:S01]  /*4c90*/  IMAD.WIDE R2, R9, 0x2, R14 ;  /* 0x0000000209027825 */ /* 0x000fe200078e020e */
[----:B------:R-:W-:-:S03]  /*4ca0*/  LEA.HI.X.SX32 R22, R7, c[0x0][0x16c], 0x1, P1 ;  /* 0x00005b0007167a11 */ /* 0x000fc600008f0eff */
[----:B-1----:R-:W-:-:S04]  /*4cb0*/  IMAD.WIDE R4, R9, 0x2, R16 ;  /* 0x0000000209047825 */ /* 0x002fc800078e0210 */
[C---:B------:R-:W-:Y:S01]  /*4cc0*/  IMAD.WIDE R6, R9.reuse, 0x2, R12 ;  /* 0x0000000209067825 */ /* 0x040fe200078e020c */
[----:B------:R1:W-:Y:S04]  /*4cd0*/  STL.64 [R1+0xac0], R4 ;  /* 0x000ac00401007387 */ /* 0x0003e80000100a00 */
[----:B------:R2:W-:Y:S04]  /*4ce0*/  STL.64 [R1+0xab8], R2 ;  /* 0x000ab80201007387 */ /* 0x0005e80000100a00 */
[----:B------:R3:W-:Y:S01]  /*4cf0*/  STL.64 [R1+0xab0], R6 ;  /* 0x000ab00601007387 */ /* 0x0007e20000100a00 */
[----:B-1----:R-:W-:-:S04]  /*4d00*/  IMAD.WIDE R4, R9, 0x2, R10 ;  /* 0x0000000209047825 */ /* 0x002fc800078e020a */
[C---:B--2---:R-:W-:Y:S01]  /*4d10*/  IMAD.WIDE R2, R19.reuse, 0x2, R16 ;  /* 0x0000000213027825 */ /* 0x044fe200078e0210 */
[----:B------:R1:W-:Y:S03]  /*4d20*/  STL.64 [R1+0xaa8], R4 ;  /* 0x000aa80401007387 */ /* 0x0003e60000100a00 */
[----:B------:R-:W-:Y:S01]  /*4d30*/  IMAD R9, R18, 0x1d, RZ ;  /* 0x0000001d12097824 */ /* 0x000fe200078e02ff */
[----:B------:R2:W-:Y:S01]  /*4d40*/  STL.64 [R1+0xaa0], R2 ;  /* 0x000aa00201007387 */ /* 0x0005e20000100a00 */
[----:B---3--:R-:W-:-:S04]  /*4d50*/  IMAD.WIDE R6, R19, 0x2, R10 ;  /* 0x0000000213067825 */ /* 0x008fc800078e020a */
[----:B-1----:R-:W-:-:S04]  /*4d60*/  IMAD.WIDE R4, R19, 0x2, R14 ;  /* 0x0000000213047825 */ /* 0x002fc800078e020e */
[----:B--2---:R-:W-:Y:S01]  /*4d70*/  IMAD.WIDE R2, R19, 0x2, R12 ;  /* 0x0000000213027825 */ /* 0x004fe200078e020c */
[----:B------:R1:W-:Y:S04]  /*4d80*/  STL.64 [R1+0xa98], R4 ;  /* 0x000a980401007387 */ /* 0x0003e80000100a00 */
[----:B------:R2:W-:Y:S01]  /*4d90*/  STL.64 [R1+0xa90], R2 ;  /* 0x000a900201007387 */ /* 0x0005e20000100a00 */
[----:B------:R-:W-:-:S03]  /*4da0*/  IMAD R19, R18, 0x1c, RZ ;  /* 0x0000001c12137824 */ /* 0x000fc600078e02ff */
[----:B------:R3:W-:Y:S01]  /*4db0*/  STL.64 [R1+0xa88], R6 ;  /* 0x000a880601007387 */ /* 0x0007e20000100a00 */
[----:B-1----:R-:W-:-:S04]  /*4dc0*/  IMAD.WIDE R4, R9, 0x2, R16 ;  /* 0x0000000209047825 */ /* 0x002fc800078e0210 */
[C---:B--2---:R-:W-:Y:S01]  /*4dd0*/  IMAD.WIDE R2, R9.reuse, 0x2, R14 ;  /* 0x0000000209027825 */ /* 0x044fe200078e020e */
[----:B------:R1:W-:Y:S03]  /*4de0*/  STL.64 [R1+0xa80], R4 ;  /* 0x000a800401007387 */ /* 0x0003e60000100a00 */
[C---:B---3--:R-:W-:Y:S01]  /*4df0*/  IMAD.WIDE R6, R9.reuse, 0x2, R12 ;  /* 0x0000000209067825 */ /* 0x048fe200078e020c */
        /* <DEDUP_REMOVED lines=102> */
[----:B------:R-:W-:-:S03]  /*5460*/  IMAD.SHL.U32 R19, R18, 0x10, RZ ;  /* 0x0000001012137824 */ /* 0x000fc600078e00ff */
        /* <DEDUP_REMOVED lines=130> */
[----:B---3--:R-:W-:-:S05]  /*5c90*/  IMAD.WIDE R2, R9, 0x2, R14 ;  /* 0x0000000209027825 */ /* 0x008fca00078e020e */
[----:B------:R2:W-:Y:S01]  /*5ca0*/  STL.64 [R1+0x738], R2 ;  /* 0x0007380201007387 */ /* 0x0005e20000100a00 */
[----:B-1----:R-:W-:-:S03]  /*5cb0*/  IMAD.WIDE R4, R9, 0x2, R10 ;  /* 0x0000000209047825 */ /* 0x002fc600078e020a */
[----:B------:R-:W-:Y:S04]  /*5cc0*/  STL.64 [R1+0x730], R6 ;  /* 0x0007300601007387 */ /* 0x000fe80000100a00 */
[----:B------:R1:W-:Y:S01]  /*5cd0*/  STL.64 [R1+0x728], R4 ;  /* 0x0007280401007387 */ /* 0x0003e20000100a00 */
[----:B--2---:R-:W-:-:S04]  /*5ce0*/  IMAD.WIDE R2, R18, 0x2, R16 ;  /* 0x0000000212027825 */ /* 0x004fc800078e0210 */
[----:B------:R-:W-:Y:S01]  /*5cf0*/  IMAD.MOV.U32 R9, RZ, RZ, c[0x0][0x188] ;  /* 0x00006200ff097624 */ /* 0x000fe200078e00ff */
[----:B------:R2:W-:Y:S01]  /*5d00*/  STL.64 [R1+0x720], R2 ;  /* 0x0007200201007387 */ /* 0x0005e20000100a00 */
[----:B-1----:R-:W-:-:S03]  /*5d10*/  IMAD.WIDE R4, R18, 0x2, R14 ;  /* 0x0000000212047825 */ /* 0x002fc600078e020e */
[----:B------:R-:W1:Y:S01]  /*5d20*/  S2R R28, SR_TID.X ;  /* 0x00000000001c7919 */ /* 0x000e620000002100 */
[----:B------:R-:W-:-:S03]  /*5d30*/  IMAD.WIDE R6, R18, 0x2, R10 ;  /* 0x0000000212067825 */ /* 0x000fc600078e020a */
[----:B------:R3:W-:Y:S01]  /*5d40*/  STL.64 [R1+0x718], R4 ;  /* 0x0007180401007387 */ /* 0x0007e20000100a00 */
[----:B--2---:R-:W-:-:S05]  /*5d50*/  IMAD.WIDE R2, R18, 0x2, R12 ;  /* 0x0000000212027825 */ /* 0x004fca00078e020c */
[----:B------:R2:W-:Y:S01]  /*5d60*/  STL.64 [R1+0x710], R2 ;  /* 0x0007100201007387 */ /* 0x0005e20000100a00 */
[----:B---3--:R-:W-:-:S03]  /*5d70*/  IMAD.WIDE R4, R9, 0x2, R16 ;  /* 0x0000000209047825 */ /* 0x008fc600078e0210 */
[----:B------:R3:W-:Y:S04]  /*5d80*/  STL.64 [R1+0x708], R6 ;  /* 0x0007080601007387 */ /* 0x0007e80000100a00 */
[----:B------:R4:W-:Y:S01]  /*5d90*/  STL.64 [R1+0x700], R4 ;  /* 0x0007000401007387 */ /* 0x0009e20000100a00 */
[----:B--2---:R-:W-:-:S04]  /*5da0*/  IMAD.WIDE R2, R9, 0x2, R14 ;  /* 0x0000000209027825 */ /* 0x004fc800078e020e */
[C---:B---3--:R-:W-:Y:S01]  /*5db0*/  IMAD.WIDE R6, R9.reuse, 0x2, R12 ;  /* 0x0000000209067825 */ /* 0x048fe200078e020c */
[----:B------:R2:W-:Y:S03]  /*5dc0*/  STL.64 [R1+0x6f8], R2 ;  /* 0x0006f80201007387 */ /* 0x0005e60000100a00 */
[----:B----4-:R-:W-:Y:S01]  /*5dd0*/  IMAD.WIDE R4, R9, 0x2, R10 ;  /* 0x0000000209047825 */ /* 0x010fe200078e020a */
[----:B------:R0:W-:Y:S04]  /*5de0*/  STL.64 [R1+0x6f0], R6 ;  /* 0x0006f00601007387 */ /* 0x0001e80000100a00 */
[----:B------:R0:W-:Y:S01]  /*5df0*/  STL.64 [R1+0x6e8], R4 ;  /* 0x0006e80401007387 */ /* 0x0001e20000100a00 */
[----:B-1----:R-:W-:Y:S01]  /*5e00*/  LOP3.LUT R28, R28, 0x3f, RZ, 0xc0, !PT ;  /* 0x0000003f1c1c7812 */ /* 0x002fe200078ec0ff */
[----:B--2---:R-:W-:-:S04]  /*5e10*/  IMAD.MOV.U32 R2, RZ, RZ, c[0x0][0x160] ;  /* 0x00005800ff027624 */ /* 0x004fc800078e00ff */
[----:B------:R-:W-:Y:S02]  /*5e20*/  IMAD.SHL.U32 R28, R28, 0x2, RZ ;  /* 0x000000021c1c7824 */ /* 0x000fe400078e00ff */
[----:B------:R-:W-:Y:S02]  /*5e30*/  IMAD.MOV.U32 R3, RZ, RZ, c[0x0][0x164] ;  /* 0x00005900ff037624 */ /* 0x000fe400078e00ff */
.L_x_2:
[----:B-----5:R-:W-:Y:S04]  /*5e40*/  STL.64 [R1+0x1580], R16 ;  /* 0x0015801001007387 */ /* 0x020fe80000100a00 */
[----:B------:R-:W-:Y:S04]  /*5e50*/  STL.64 [R1+0x1598], R16 ;  /* 0x0015981001007387 */ /* 0x000fe80000100a00 */
[----:B------:R-:W-:Y:S04]  /*5e60*/  STL.64 [R1+0x15b0], R16 ;  /* 0x0015b01001007387 */ /* 0x000fe80000100a00 */
[----:B------:R-:W-:Y:S04]  /*5e70*/  STL.64 [R1+0x1578], R14 ;  /* 0x0015780e01007387 */ /* 0x000fe80000100a00 */
[----:B------:R1:W-:Y:S04]  /*5e80*/  STL.64 [R1+0x15b8], R14 ;  /* 0x0015b80e01007387 */ /* 0x0003e80000100a00 */
[----:B-1----:R-:W2:Y:S04]  /*5e90*/  LDL.64 R14, [R1+0x560] ;  /* 0x00056000010e7983 */ /* 0x002ea80000100a00 */
        /* <DEDUP_REMOVED lines=8> */
[----:B------:R-:W-:Y:S04]  /*5f20*/  STL.64 [R1+0x1568], R10 ;  /* 0x0015680a01007387 */ /* 0x000fe80000100a00 */
[----:B------:R-:W-:Y:S04]  /*5f30*/  STL.64 [R1+0x1588], R10 ;  /* 0x0015880a01007387 */ /* 0x000fe80000100a00 */
[----:B------:R1:W-:Y:S04]  /*5f40*/  STL.64 [R1+0x15a8], R10 ;  /* 0x0015a80a01007387 */ /* 0x0003e80000100a00 */
[----:B-1----:R-:W4:Y:S04]  /*5f50*/  LDL.64 R10, [R1+0x550] ;  /* 0x00055000010a7983 */ /* 0x002f280000100a00 */
[----:B------:R-:W-:Y:S04]  /*5f60*/  STL.64 [R1+0x1448], R22 ;  /* 0x0014481601007387 */ /* 0x000fe80000100a00 */
[----:B------:R-:W-:Y:S04]  /*5f70*/  STL [R1+0x145c], R22 ;  /* 0x00145c1601007387 */ /* 0x000fe80000100800 */
[----:B------:R-:W-:Y:S04]  /*5f80*/  STL [R1+0x146c], R22 ;  /* 0x00146c1601007387 */ /* 0x000fe80000100800 */
[----:B------:R-:W-:Y:S04]  /*5f90*/  STL [R1+0x147c], R22 ;  /* 0x00147c1601007387 */ /* 0x000fe80000100800 */
[----:B------:R-:W-:Y:S04]  /*5fa0*/  STL [R1+0x148c], R22 ;  /* 0x00148c1601007387 */ /* 0x000fe80000100800 */
[----:B------:R-:W-:Y:S04]  /*5fb0*/  STL [R1+0x149c], R22 ;  /* 0x00149c1601007387 */ /* 0x000fe80000100800 */
[----:B------:R-:W-:Y:S04]  /*5fc0*/  STL [R1+0x14ac], R22 ;  /* 0x0014ac1601007387 */ /* 0x000fe80000100800 */
[----:B------:R-:W-:Y:S04]  /*5fd0*/  STL [R1+0x14bc], R22 ;  /* 0x0014bc1601007387 */ /* 0x000fe80000100800 */
[----:B------:R-:W-:Y:S04]  /*5fe0*/  STL [R1+0x14cc], R22 ;  /* 0x0014cc1601007387 */ /* 0x000fe80000100800 */
[----:B------:R-:W-:Y:S04]  /*5ff0*/  STL.64 [R1+0x14f8], R22 ;  /* 0x0014f81601007387 */ /* 0x000fe80000100a00 */
[----:B------:R1:W-:Y:S04]  /*6000*/  STL.64 [R1+0x1590], R22 ;  /* 0x0015901601007387 */ /* 0x0003e80000100a00 */
[----:B-1----:R-:W2:Y:S01]  /*6010*/  LDL.64 R22, [R1+0x558] ;  /* 0x0005580001167983 */ /* 0x002ea20000100a00 */
[----:B-----5:R-:W-:-:S02]  /*6020*/  ISETP.GT.AND P2, PT, R0, RZ, PT ;  /* 0x000000ff0000720c */ /* 0x020fc40003f44270 */
[----:B------:R-:W-:Y:S01]  /*6030*/  PRMT R20, RZ, 0x7610, R20 ;  /* 0x00007610ff147816 */ /* 0x000fe20000000014 */
        /* <DEDUP_REMOVED lines=10> */
[----:B------:R-:W-:Y:S04]  /*60e0*/  STL.64 [R1+0x1530], R24 ;  /* 0x0015301801007387 */ /* 0x000fe80000100a00 */
[----:B------:R-:W-:Y:S04]  /*60f0*/  STL.64 [R1+0x1560], R24 ;  /* 0x0015601801007387 */ /* 0x000fe80000100a00 */
        /* <DEDUP_REMOVED lines=11> */
[----:B------:R-:W-:Y:S04]  /*61b0*/  STL [R1+0x1418], R28 ;  /* 0x0014181c01007387 */ /* 0x000fe80000100800 */
[----:B------:R-:W-:Y:S04]  /*61c0*/  STL [R1+0x1428], R28 ;  /* 0x0014281c01007387 */ /* 0x000fe80000100800 */
[----:B------:R-:W-:Y:S04]  /*61d0*/  STL [R1+0x1388], R29 ;  /* 0x0013881d01007387 */ /* 0x000fe80000100800 */
        /* <DEDUP_REMOVED lines=11> */
[----:B------:R1:W-:Y:S01]  /*6290*/  STL.64 [R1+0x1570], R28 ;  /* 0x0015701c01007387 */ /* 0x0003e20000100a00 */
[----:B------:R-:W-:-:S02]  /*62a0*/  PRMT R19, RZ, 0x7610, R19 ;  /* 0x00007610ff137816 */ /* 0x000fc40000000013 */
[----:B------:R-:W-:Y:S02]  /*62b0*/  PRMT R18, RZ, 0x7610, R18 ;  /* 0x00007610ff127816 */ /* 0x000fe40000000012 */
[----:B------:R-:W-:Y:S02]  /*62c0*/  PRMT R21, RZ, 0x7610, R21 ;  /* 0x00007610ff157816 */ /* 0x000fe40000000015 */
[----:B------:R-:W-:Y:S01]  /*62d0*/  PRMT R9, RZ, 0x7610, R9 ;  /* 0x00007610ff097816 */ /* 0x000fe20000000009 */
[----:B-1----:R-:W3:Y:S01]  /*62e0*/  LDL.64 R28, [R1+0x700] ;  /* 0x00070000011c7983 */ /* 0x002ee20000100a00 */
[----:B0---4-:R-:W-:-:S05]  /*62f0*/  IADD3 R4, P1, R10, R2, RZ ;  /* 0x000000020a047210 */ /* 0x011fca0007f3e0ff */
[----:B------:R-:W-:Y:S02]  /*6300*/  IMAD.X R5, R11, 0x1, R3, P1 ;  /* 0x000000010b057824 */ /* 0x000fe400008e0603 */
[----:B------:R-:W4:Y:S04]  /*6310*/  LDL.64 R10, [R1+0x6f8] ;  /* 0x0006f800010a7983 */ /* 0x000f280000100a00 */
[----:B------:R2:W3:Y:S02]  /*6320*/  @P2 LDG.E.U16 R19, [R4.64] ;  /* 0x0000000404132981 */ /* 0x0004e4000c1e1500 */
[----:B--2---:R-:W-:-:S05]  /*6330*/  IADD3 R4, P1, R14, R2, RZ ;  /* 0x000000020e047210 */ /* 0x004fca0007f3e0ff */
[----:B------:R-:W-:Y:S02]  /*6340*/  IMAD.X R5, R15, 0x1, R3, P1 ;  /* 0x000000010f057824 */ /* 0x000fe400008e0603 */
[----:B------:R-:W2:Y:S04]  /*6350*/  LDL.64 R14, [R1+0x6e8] ;  /* 0x0006e800010e7983 */ /* 0x000ea80000100a00 */
[----:B------:R0:W3:Y:S01]  /*6360*/  @P2 LDG.E.U16 R21, [R4.64] ;  /* 0x0000000404152981 */ /* 0x0000e2000c1e1500 */
[----:B------:R-:W-:-:S05]  /*6370*/  IADD3 R6, P0, R22, R2, RZ ;  /* 0x0000000216067210 */ /* 0x000fca0007f1e0ff */
[----:B------:R-:W-:Y:S02]  /*6380*/  IMAD.X R7, R23, 0x1, R3, P0 ;  /* 0x0000000117077824 */ /* 0x000fe400000e0603 */
[----:B0-----:R-:W-:Y:S01]  /*6390*/  IMAD.MOV.U32 R5, RZ, RZ, R9 ;  /* 0x000000ffff057224 */ /* 0x001fe200078e0009 */
[----:B------:R-:W3:Y:S04]  /*63a0*/  LDL.64 R22, [R1+0x718] ;  /* 0x0007180001167983 */ /* 0x000ee80000100a00 */
[----:B------:R0:W3:Y:S02]  /*63b0*/  @P2 LDG.E.U16 R20, [R6.64] ;  /* 0x0000000406142981 */ /* 0x0000e4000c1e1500 */
[----:B0-----:R-:W-:-:S05]  /*63c0*/  IADD3 R6, P0, R12, R2, RZ ;  /* 0x000000020c067210 */ /* 0x001fca0007f1e0ff */
[----:B------:R-:W-:Y:S02]  /*63d0*/  IMAD.X R7, R13, 0x1, R3, P0 ;  /* 0x000000010d077824 */ /* 0x000fe400000e0603 */
[----:B------:R-:W3:Y:S04]  /*63e0*/  LDL.64 R12, [R1+0x6f0] ;  /* 0x0006f000010c7983 */ /* 0x000ee80000100a00 */
[----:B------:R4:W3:Y:S01]  /*63f0*/  @P2 LDG.E.U16 R18, [R6.64] ;  /* 0x0000000406122981 */ /* 0x0008e2000c1e1500 */
[----:B------:R-:W-:Y:S02]  /*6400*/  ISETP.GT.AND P0, PT, R0, 0x1, PT ;  /* 0x000000010000780c */ /* 0x000fe40003f04270 */
[----:B----4-:R-:W-:-:S05]  /*6410*/  IADD3 R6, P1, R10, R2, RZ ;  /* 0x000000020a067210 */ /* 0x010fca0007f3e0ff */
[----:B------:R-:W-:-:S06]  /*6420*/  IMAD.X R7, R11, 0x1, R3, P1 ;  /* 0x000000010b077824 */ /* 0x000fcc00008e0603 */
[----:B------:R-:W4:Y:S01]  /*6430*/  @P0 LDG.E.U16 R5, [R6.64] ;  /* 0x0000000406050981 */ /* 0x000f22000c1e1500 */
[----:B------:R-:W-:Y:S02]  /*6440*/  PRMT R17, RZ, 0x7610, R17 ;  /* 0x00007610ff117816 */ /* 0x000fe40000000011 */
[----:B------:R-:W-:Y:S02]  /*6450*/  PRMT R16, RZ, 0x7610, R16 ;  /* 0x00007610ff107816 */ /* 0x000fe40000000010 */
[-C--:B--2---:R-:W-:Y:S01]  /*6460*/  IADD3 R4, P1, R14, R2.reuse, RZ ;  /* 0x000000020e047210 */ /* 0x084fe20007f3e0ff */
[----:B---3--:R-:W-:Y:S04]  /*6470*/  STL.64 [R1+0x1410], R18 ;  /* 0x0014101201007387 */ /* 0x008fe80000100a00 */
[----:B------:R-:W-:Y:S01]  /*6480*/  STL [R1+0x14e0], R18 ;  /* 0x0014e01201007387 */ /* 0x000fe20000100800 */
[----:B------:R-:W-:-:S03]  /*6490*/  IADD3 R8, P2, R12, R2, RZ ;  /* 0x000000020c087210 */ /* 0x000fc60007f5e0ff */
[----:B------:R-:W-:Y:S04]  /*64a0*/  STL [R1+0x14d0], R19 ;  /* 0x0014d01301007387 */ /* 0x000fe80000100800 */
[----:B------:R-:W-:Y:S04]  /*64b0*/  STL.64 [R1+0x14f0], R18 ;  /* 0x0014f01201007387 */ /* 0x000fe80000100a00 */
[----:B------:R-:W-:Y:S04]  /*64c0*/  STL.64 [R1+0x1508], R18 ;  /* 0x0015081201007387 */ /* 0x000fe80000100a00 */
[----:B------:R-:W-:Y:S04]  /*64d0*/  STL.64 [R1+0x1408], R20 ;  /* 0x0014081401007387 */ /* 0x000fe80000100a00 */
[----:B------:R-:W-:Y:S04]  /*64e0*/  STL.64 [R1+0x14e8], R20 ;  /* 0x0014e81401007387 */ /* 0x000fe80000100a00 */
[----:B------:R-:W-:Y:S04]  /*64f0*/  STL.64 [R1+0x1518], R20 ;  /* 0x0015181401007387 */ /* 0x000fe80000100a00 */
[----:B------:R-:W2:Y:S04]  /*6500*/  LDL.64 R10, [R1+0x710] ;  /* 0x00071000010a7983 */ /* 0x000ea80000100a00 */
[----:B------:R0:W-:Y:S02]  /*6510*/  STL.S16 [R1+0x48c], R9 ;  /* 0x00048c0901007387 */ /* 0x0001e40000100600 */
[----:B0-----:R-:W-:-:S02]  /*6520*/  IMAD.X R9, R13, 0x1, R3, P2 ;  /* 0x000000010d097824 */ /* 0x001fc400010e0603 */
[----:B------:R-:W3:Y:S04]  /*6530*/  LDL.LU.64 R12, [R1+0x15c0] ;  /* 0x0015c000010c7983 */ /* 0x000ee80000300a00 */
[----:B------:R0:W3:Y:S02]  /*6540*/  @P0 LDG.E.U16 R17, [R8.64] ;  /* 0x0000000408110981 */ /* 0x0000e4000c1e1500 */
[----:B0-----:R-:W-:Y:S02]  /*6550*/  IMAD.MOV.U32 R9, RZ, RZ, R16 ;  /* 0x000000ffff097224 */ /* 0x001fe400078e0010 */
[----:B----4-:R0:W-:Y:S02]  /*6560*/  @P0 STL [R1+0x48c], R5 ;  /* 0x00048c0501000387 */ /* 0x0101e40000100800 */
[----:B0-----:R-:W-:-:S02]  /*6570*/  IMAD.X R5, R15, 0x1, R3, P1 ;  /* 0x000000010f057824 */ /* 0x001fc400008e0603 */
[----:B------:R-:W4:Y:S04]  /*6580*/  LDL.LU.64 R14, [R1+0x15b8] ;  /* 0x0015b800010e7983 */ /* 0x000f280000300a00 */
[----:B------:R0:W4:Y:S01]  /*6590*/  @P0 LDG.E.U16 R9, [R4.64] ;  /* 0x0000000404090981 */ /* 0x000122000c1e1500 */
[----:B------:R-:W-:-:S03]  /*65a0*/  IADD3 R6, P3, R28, R2, RZ ;  /* 0x000000021c067210 */ /* 0x000fc60007f7e0ff */
[----:B------:R-:W-:Y:S01]  /*65b0*/  STL.S16 [R1+0x480], R16 ;  /* 0x0004801001007387 */ /* 0x000fe20000100600 */
[----:B------:R-:W-:Y:S01]  /*65c0*/  ISETP.GT.AND P1, PT, R0, 0x2, PT ;  /* 0x000000020000780c */ /* 0x000fe20003f24270 */
[----:B0-----:R-:W-:Y:S02]  /*65d0*/  IMAD.MOV.U32 R5, RZ, RZ, R29 ;  /* 0x000000ffff057224 */ /* 0x001fe400078e001d */
[----:B------:R-:W-:Y:S02]  /*65e0*/  IMAD.MOV.U32 R4, RZ, RZ, R28 ;  /* 0x000000ffff047224 */ /* 0x000fe400078e001c */
[----:B------:R-:W-:Y:S01]  /*65f0*/  IMAD.X R7, R5, 0x1, R3, P3 ;  /* 0x0000000105077824 */ /* 0x000fe200018e0603 */
[-C--:B------:R-:W-:Y:S02]  /*6600*/  IADD3 R8, P2, R22, R2.reuse, RZ ;  /* 0x0000000216087210 */ /* 0x080fe40007f5e0ff */
[----:B--2---:R-:W-:-:S05]  /*6610*/  IADD3 R4, P3, R10, R2, RZ ;  /* 0x000000020a047210 */ /* 0x004fca0007f7e0ff */
[----:B------:R-:W-:Y:S01]  /*6620*/  IMAD.X R5, R11, 0x1, R3, P3 ;  /* 0x000000010b057824 */ /* 0x000fe200018e0603 */
[----:B---3--:R0:W-:Y:S04]  /*6630*/  STL [R1+0x484], R17 ;  /* 0x0004841101007387 */ /* 0x0081e80000100800 */
[----:B------:R-:W2:Y:S04]  /*6640*/  LDL.64 R28, [R1+0x720] ;  /* 0x00072000011c7983 */ /* 0x000ea80000100a00 */
[----:B0-----:R-:W3:Y:S01]  /*6650*/  LDL.64 R16, [R1+0x708] ;  /* 0x0007080001107983 */ /* 0x001ee20000100a00 */
[----:B------:R-:W-:-:S02]  /*6660*/  PRMT R12, RZ, 0x7610, R12 ;  /* 0x00007610ff0c7816 */ /* 0x000fc4000000000c */
[----:B------:R-:W-:-:S04]  /*6670*/  PRMT R13, RZ, 0x7610, R13 ;  /* 0x00007610ff0d7816 */ /* 0x000fc8000000000d */
[----:B------:R2:W3:Y:S04]  /*6680*/  @P1 LDG.E.U16 R12, [R4.64] ;  /* 0x00000004040c1981 */ /* 0x0004e8000c1e1500 */
[----:B----4-:R0:W-:Y:S01]  /*6690*/  @P0 STL [R1+0x480], R9 ;  /* 0x0004800901000387 */ /* 0x0101e20000100800 */
[----:B------:R-:W-:Y:S02]  /*66a0*/  PRMT R15, RZ, 0x7610, R15 ;  /* 0x00007610ff0f7816 */ /* 0x000fe4000000000f */
[----:B------:R-:W-:Y:S01]  /*66b0*/  PRMT R14, RZ, 0x7610, R14 ;  /* 0x00007610ff0e7816 */ /* 0x000fe2000000000e */
[----:B------:R-:W4:Y:S04]  /*66c0*/  LDL.64 R10, [R1+0x730] ;  /* 0x00073000010a7983 */ /* 0x000f280000100a00 */
[----:B------:R3:W4:Y:S01]  /*66d0*/  @P0 LDG.E.U16 R15, [R6.64] ;  /* 0x00000004060f0981 */ /* 0x000722000c1e1500 */
[----:B0-----:R-:W-:-:S03]  /*66e0*/  IMAD.X R9, R23, 0x1, R3, P2 ;  /* 0x0000000117097824 */ /* 0x001fc600010e0603 */
[----:B------:R-:W4:Y:S04]  /*66f0*/  LDL.64 R22, [R1+0x738] ;  /* 0x0007380001167983 */ /* 0x000f280000100a00 */
[----:B------:R0:W4:Y:S02]  /*6700*/  @P1 LDG.E.U16 R13, [R8.64] ;  /* 0x00000004080d1981 */ /* 0x000124000c1e1500 */
[----:B0-----:R-:W-:Y:S02]  /*6710*/  PRMT R8, RZ, 0x7610, R8 ;  /* 0x00007610ff087816 */ /* 0x001fe40000000008 */
[----:B------:R-:W-:Y:S02]  /*6720*/  PRMT R9, RZ, 0x7610, R9 ;  /* 0x00007610ff097816 */ /* 0x000fe40000000009 */
[----:B--2---:R-:W-:-:S02]  /*6730*/  IADD3 R4, P2, R28, R2, RZ ;  /* 0x000000021c047210 */ /* 0x004fc40007f5e0ff */
[----:B---3--:R-:W-:-:S03]  /*6740*/  IADD3 R6, P0, R16, R2, RZ ;  /* 0x0000000210067210 */ /* 0x008fc60007f1e0ff */
[--C-:B------:R-:W-:Y:S02]  /*6750*/  IMAD.X R5, R29, 0x1, R3.reuse, P2 ;  /* 0x000000011d057824 */ /* 0x100fe400010e0603 */
[----:B------:R-:W-:-:S03]  /*6760*/  IMAD.X R7, R17, 0x1, R3, P0 ;  /* 0x0000000111077824 */ /* 0x000fc600000e0603 */
[----:B------:R0:W2:Y:S04]  /*6770*/  @P1 LDG.E.U16 R8, [R4.64] ;  /* 0x0000000404081981 */ /* 0x0000a8000c1e1500 */
[----:B------:R4:W3:Y:S01]  /*6780*/  @P1 LDG.E.U16 R14, [R6.64] ;  /* 0x00000004060e1981 */ /* 0x0008e2000c1e1500 */
[----:B------:R-:W-:-:S03]  /*6790*/  ISETP.GT.AND P0, PT, R0, 0x3, PT ;  /* 0x000000030000780c */ /* 0x000fc60003f04270 */
[----:B------:R-:W-:Y:S01]  /*67a0*/  STL [R1+0x6e0], R12 ;  /* 0x0006e00c01007387 */ /* 0x000fe20000100800 */
[----:B0-----:R-:W-:Y:S01]  /*67b0*/  IMAD.MOV.U32 R5, RZ, RZ, R9 ;  /* 0x000000ffff057224 */ /* 0x001fe200078e0009 */
[----:B----4-:R-:W-:Y:S02]  /*67c0*/  IADD3 R6, P2, R22, R2, RZ ;  /* 0x0000000216067210 */ /* 0x010fe40007f5e0ff */
[----:B------:R0:W-:Y:S03]  /*67d0*/  STL [R1+0x6e4], R13 ;  /* 0x0006e40d01007387 */ /* 0x0001e60000100800 */
[----:B------:R-:W-:-:S05]  /*67e0*/  IMAD.X R7, R23, 0x1, R3, P2 ;  /* 0x0000000117077824 */ /* 0x000fca00010e0603 */
[----:B------:R-:W4:Y:S04]  /*67f0*/  @P0 LDG.E.U16 R5, [R6.64] ;  /* 0x0000000406050981 */ /* 0x000f28000c1e1500 */
[----:B0-----:R-:W4:Y:S04]  /*6800*/  LDL.64 R12, [R1+0x728] ;  /* 0x00072800010c7983 */ /* 0x001f280000100a00 */
[----:B------:R-:W4:Y:S04]  /*6810*/  LDL.LU.64 R16, [R1+0x15b0] ;  /* 0x0015b00001107983 */ /* 0x000f280000300a00 */
[----:B------:R-:W4:Y:S04]  /*6820*/  LDL.64 R28, [R1+0x740] ;  /* 0x00074000011c7983 */ /* 0x000f280000100a00 */
[----:B---3--:R-:W-:Y:S04]  /*6830*/  STL [R1+0x6dc], R14 ;  /* 0x0006dc0e01007387 */ /* 0x008fe80000100800 */
[----:B------:R0:W-:Y:S04]  /*6840*/  STL [R1+0x488], R15 ;  /* 0x0004880f01007387 */ /* 0x0001e80000100800 */
[----:B0-----:R-:W3:Y:S04]  /*6850*/  LDL.64 R14, [R1+0x758] ;  /* 0x00075800010e7983 */ /* 0x001ee80000100a00 */
[----:B--2---:R0:W-:Y:S04]  /*6860*/  STL [R1+0x6d8], R8 ;  /* 0x0006d80801007387 */ /* 0x0041e80000100800 */
[----:B------:R-:W2:Y:S01]  /*6870*/  LDL.64 R22, [R1+0x750] ;  /* 0x0007500001167983 */ /* 0x000ea20000100a00 */
[----:B0-----:R-:W-:-:S03]  /*6880*/  IADD3 R8, P1, R10, R2, RZ ;  /* 0x000000020a087210 */ /* 0x001fc60007f3e0ff */
[----:B------:R0:W-:Y:S02]  /*6890*/  STL.S16 [R1+0x6d0], R9 ;  /* 0x0006d00901007387 */ /* 0x0001e40000100600 */
[----:B0-----:R-:W-:Y:S02]  /*68a0*/  IMAD.X R9, R11, 0x1, R3, P1 ;  /* 0x000000010b097824 */ /* 0x001fe400008e0603 */
[----:B------:R-:W2:Y:S01]  /*68b0*/  LDL.LU.64 R10, [R1+0x15a8] ;  /* 0x0015a800010a7983 */ /* 0x000ea20000300a00 */
[----:B----4-:R-:W-:Y:S02]  /*68c0*/  PRMT R17, RZ, 0x7610, R17 ;  /* 0x00007610ff117816 */ /* 0x010fe40000000011 */
[----:B------:R-:W-:Y:S02]  /*68d0*/  PRMT R16, RZ, 0x7610, R16 ;  /* 0x00007610ff107816 */ /* 0x000fe40000000010 */
[----:B------:R-:W-:Y:S02]  /*68e0*/  IADD3 R4, P2, R12, R2, RZ ;  /* 0x000000020c047210 */ /* 0x000fe40007f5e0ff */
[----:B------:R0:W4:Y:S04]  /*68f0*/  @P0 LDG.E.U16 R17, [R8.64] ;  /* 0x0000000408110981 */ /* 0x000128000c1e1500 */
[----:B------:R1:W-:Y:S01]  /*6900*/  @P0 STL [R1+0x6d0], R5 ;  /* 0x0006d00501000387 */ /* 0x0003e20000100800 */
[----:B0-----:R-:W-:-:S02]  /*6910*/  IMAD.MOV.U32 R9, RZ, RZ, R16 ;  /* 0x000000ffff097224 */ /* 0x001fc400078e0010 */
[----:B-1----:R-:W-:Y:S02]  /*6920*/  IMAD.X R5, R13, 0x1, R3, P2 ;  /* 0x000000010d057824 */ /* 0x002fe400010e0603 */
        /* <DEDUP_REMOVED lines=8> */
[-C--:B---3--:R-:W-:Y:S02]  /*69b0*/  IADD3 R8, P2, R14, R2.reuse, RZ ;  /* 0x000000020e087210 */ /* 0x088fe40007f5e0ff */
[----:B--2---:R-:W-:-:S05]  /*69c0*/  IADD3 R4, P3, R22, R2, RZ ;  /* 0x0000000216047210 */ /* 0x004fca0007f7e0ff */
[----:B------:R-:W-:Y:S01]  /*69d0*/  IMAD.X R5, R23, 0x1, R3, P3 ;  /* 0x0000000117057824 */ /* 0x000fe200018e0603 */
[----:B------:R-:W-:Y:S02]  /*69e0*/  PRMT R10, RZ, 0x7610, R10 ;  /* 0x00007610ff0a7816 */ /* 0x000fe4000000000a */
[----:B------:R-:W-:-:S04]  /*69f0*/  PRMT R11, RZ, 0x7610, R11 ;  /* 0x00007610ff0b7816 */ /* 0x000fc8000000000b */
[----:B------:R-:W2:Y:S04]  /*6a00*/  @P1 LDG.E.U16 R10, [R4.64] ;  /* 0x00000004040a1981 */ /* 0x000ea8000c1e1500 */
[----:B----4-:R0:W-:Y:S04]  /*6a10*/  STL [R1+0x6d4], R17 ;  /* 0x0006d41101007387 */ /* 0x0101e80000100800 */
[----:B------:R-:W3:Y:S04]  /*6a20*/  LDL.64 R28, [R1+0x760] ;  /* 0x00076000011c7983 */ /* 0x000ee80000100a00 */
[----:B0-----:R-:W4:Y:S04]  /*6a30*/  LDL.64 R16, [R1+0x748] ;  /* 0x0007480001107983 */ /* 0x001f280000100a00 */
[----:B------:R0:W-:Y:S01]  /*6a40*/  @P0 STL [R1+0x6cc], R9 ;  /* 0x0006cc0901000387 */ /* 0x0001e20000100800 */
[----:B------:R-:W-:-:S02]  /*6a50*/  PRMT R13, RZ, 0x7610, R13 ;  /* 0x00007610ff0d7816 */ /* 0x000fc4000000000d */
[----:B------:R-:W-:Y:S01]  /*6a60*/  PRMT R12, RZ, 0x7610, R12 ;  /* 0x00007610ff0c7816 */ /* 0x000fe2000000000c */
[----:B------:R-:W4:Y:S04]  /*6a70*/  LDL.64 R22, [R1+0x770] ;  /* 0x0007700001167983 */ /* 0x000f280000100a00 */
[----:B------:R4:W4:Y:S01]  /*6a80*/  @P0 LDG.E.U16 R13, [R6.64] ;  /* 0x00000004060d0981 */ /* 0x000922000c1e1500 */
[----:B0-----:R-:W-:-:S03]  /*6a90*/  IMAD.X R9, R15, 0x1, R3, P2 ;  /* 0x000000010f097824 */ /* 0x001fc600010e0603 */
[----:B------:R-:W4:Y:S04]  /*6aa0*/  LDL.64 R14, [R1+0x778] ;  /* 0x00077800010e7983 */ /* 0x000f280000100a00 */
[----:B------:R0:W4:Y:S02]  /*6ab0*/  @P1 LDG.E.U16 R11, [R8.64] ;  /* 0x00000004080b1981 */ /* 0x000124000c1e1500 */
[----:B0-----:R-:W-:Y:S02]  /*6ac0*/  PRMT R8, RZ, 0x7610, R8 ;  /* 0x00007610ff087816 */ /* 0x001fe40000000008 */
[----:B--2---:R-:W-:Y:S01]  /*6ad0*/  STL [R1+0x6c0], R10 ;  /* 0x0006c00a01007387 */ /* 0x004fe20000100800 */
[-C--:B---3--:R-:W-:Y:S02]  /*6ae0*/  IADD3 R4, P2, R28, R2.reuse, RZ ;  /* 0x000000021c047210 */ /* 0x088fe40007f5e0ff */
[----:B----4-:R-:W-:-:S03]  /*6af0*/  IADD3 R6, P0, R16, R2, RZ ;  /* 0x0000000210067210 */ /* 0x010fc60007f1e0ff */
[--C-:B------:R-:W-:Y:S02]  /*6b00*/  IMAD.X R5, R29, 0x1, R3.reuse, P2 ;  /* 0x000000011d057824 */ /* 0x100fe400010e0603 */
[----:B------:R-:W-:-:S03]  /*6b10*/  IMAD.X R7, R17, 0x1, R3, P0 ;  /* 0x0000000111077824 */ /* 0x000fc600000e0603 */
[----:B------:R0:W2:Y:S04]  /*6b20*/  @P1 LDG.E.U16 R8, [R4.64] ;  /* 0x0000000404081981 */ /* 0x0000a8000c1e1500 */
[----:B------:R1:W3:Y:S04]  /*6b30*/  @P1 LDG.E.U16 R12, [R6.64] ;  /* 0x00000004060c1981 */ /* 0x0002e8000c1e1500 */
[----:B------:R4:W-:Y:S04]  /*6b40*/  STL [R1+0x6c4], R11 ;  /* 0x0006c40b01007387 */ /* 0x0009e80000100800 */
[----:B----4-:R-:W4:Y:S04]  /*6b50*/  LDL.64 R10, [R1+0x768] ;  /* 0x00076800010a7983 */ /* 0x010f280000100a00 */
[----:B------:R-:W4:Y:S01]  /*6b60*/  LDL.LU.64 R16, [R1+0x1598] ;  /* 0x0015980001107983 */ /* 0x000f220000300a00 */
[----:B------:R-:W-:-:S02]  /*6b70*/  ISETP.GT.AND P0, PT, R0, 0x5, PT ;  /* 0x000000050000780c */ /* 0x000fc40003f04270 */
[----:B------:R-:W-:Y:S01]  /*6b80*/  PRMT R9, RZ, 0x7610, R9 ;  /* 0x00007610ff097816 */ /* 0x000fe20000000009 */
[----:B------:R-:W4:Y:S01]  /*6b90*/  LDL.64 R28, [R1+0x780] ;  /* 0x00078000011c7983 */ /* 0x000f220000100a00 */
[----:B-1----:R-:W-:-:S03]  /*6ba0*/  IADD3 R6, P2, R14, R2, RZ ;  /* 0x000000020e067210 */ /* 0x002fc60007f5e0ff */
[----:B0-----:R-:W-:Y:S02]  /*6bb0*/  IMAD.MOV.U32 R5, RZ, RZ, R9 ;  /* 0x000000ffff057224 */ /* 0x001fe400078e0009 */
[----:B------:R-:W-:-:S05]  /*6bc0*/  IMAD.X R7, R15, 0x1, R3, P2 ;  /* 0x000000010f077824 */ /* 0x000fca00010e0603 */
[----:B------:R-:W4:Y:S04]  /*6bd0*/  @P0 LDG.E.U16 R5, [R6.64] ;  /* 0x0000000406050981 */ /* 0x000f28000c1e1500 */
[----:B---3--:R-:W-:Y:S04]  /*6be0*/  STL [R1+0x6bc], R12 ;  /* 0x0006bc0c01007387 */ /* 0x008fe80000100800 */
[----:B------:R0:W-:Y:S04]  /*6bf0*/  STL [R1+0x6c8], R13 ;  /* 0x0006c80d01007387 */ /* 0x0001e80000100800 */
[----:B0-----:R-:W3:Y:S04]  /*6c00*/  LDL.64 R12, [R1+0x798] ;  /* 0x00079800010c7983 */ /* 0x001ee80000100a00 */
[----:B--2---:R0:W-:Y:S04]  /*6c10*/  STL [R1+0x6b8], R8 ;  /* 0x0006b80801007387 */ /* 0x0041e80000100800 */
[----:B------:R-:W2:Y:S01]  /*6c20*/  LDL.64 R14, [R1+0x790] ;  /* 0x00079000010e7983 */ /* 0x000ea20000100a00 */
[----:B0-----:R-:W-:-:S03]  /*6c30*/  IADD3 R8, P1, R22, R2, RZ ;  /* 0x0000000216087210 */ /* 0x001fc60007f3e0ff */
[----:B------:R0:W-:Y:S01]  /*6c40*/  STL.S16 [R1+0x6b0], R9 ;  /* 0x0006b00901007387 */ /* 0x0001e20000100600 */
[----:B----4-:R-:W-:Y:S01]  /*6c50*/  PRMT R17, RZ, 0x7610, R17 ;  /* 0x00007610ff117816 */ /* 0x010fe20000000011 */
[----:B0-----:R-:W-:Y:S01]  /*6c60*/  IMAD.X R9, R23, 0x1, R3, P1 ;  /* 0x0000000117097824 */ /* 0x001fe200008e0603 */
[----:B------:R-:W-:Y:S01]  /*6c70*/  PRMT R16, RZ, 0x7610, R16 ;  /* 0x00007610ff107816 */ /* 0x000fe20000000010 */
[----:B------:R-:W4:Y:S04]  /*6c80*/  LDL.LU.64 R22, [R1+0x1590] ;  /* 0x0015900001167983 */ /* 0x000f280000300a00 */
[----:B------:R0:W2:Y:S01]  /*6c90*/  @P0 LDG.E.U16 R17, [R8.64] ;  /* 0x0000000408110981 */ /* 0x0000a2000c1e1500 */
[----:B------:R-:W-:-:S03]  /*6ca0*/  IADD3 R4, P2, R10, R2, RZ ;  /* 0x000000020a047210 */ /* 0x000fc60007f5e0ff */
[----:B------:R1:W-:Y:S01]  /*6cb0*/  @P0 STL [R1+0x6b0], R5 ;  /* 0x0006b00501000387 */ /* 0x0003e20000100800 */
[----:B0-----:R-:W-:Y:S02]  /*6cc0*/  IMAD.MOV.U32 R8, RZ, RZ, R16 ;  /* 0x000000ffff087224 */ /* 0x001fe400078e0010 */
[----:B-1----:R-:W-:Y:S01]  /*6cd0*/  IMAD.X R5, R11, 0x1, R3, P2 ;  /* 0x000000010b057824 */ /* 0x002fe200010e0603 */
[----:B------:R-:W-:Y:S01]  /*6ce0*/  IADD3 R6, P3, R28, R2, RZ ;  /* 0x000000021c067210 */ /* 0x000fe20007f7e0ff */
[----:B------:R-:W3:Y:S01]  /*6cf0*/  LDL.LU.64 R10, [R1+0x1588] ;  /* 0x00158800010a7983 */ /* 0x000ee20000300a00 */
[----:B------:R-:W-:-:S03]  /*6d00*/  PRMT R9, RZ, 0x7610, R9 ;  /* 0x00007610ff097816 */ /* 0x000fc60000000009 */
[----:B------:R0:W3:Y:S02]  /*6d10*/  @P0 LDG.E.U16 R8, [R4.64] ;  /* 0x0000000404080981 */ /* 0x0000e4000c1e1500 */
[----:B0-----:R-:W-:-:S04]  /*6d20*/  IMAD.MOV.U32 R5, RZ, RZ, R29 ;  /* 0x000000ffff057224 */ /* 0x001fc800078e001d */
[----:B------:R-:W-:Y:S02]  /*6d30*/  IMAD.X R7, R5, 0x1, R3, P3 ;  /* 0x0000000105077824 */ /* 0x000fe400018e0603 */
[----:B------:R-:W-:Y:S01]  /*6d40*/  IMAD.MOV.U32 R5, RZ, RZ, R9 ;  /* 0x000000ffff057224 */ /* 0x000fe200078e0009 */
[----:B------:R-:W-:Y:S05]  /*6d50*/  STL.S16 [R1+0x6ac], R16 ;  /* 0x0006ac1001007387 */ /* 0x000fea0000100600 */
[----:B------:R-:W4:Y:S01]  /*6d60*/  @P0 LDG.E.U16 R5, [R6.64] ;  /* 0x0000000406050981 */ /* 0x000f22000c1e1500 */
[----:B------:R-:W-:-:S03]  /*6d70*/  IMAD.MOV.U32 R4, RZ, RZ, R28 ;  /* 0x000000ffff047224 */ /* 0x000fc600078e001c */
[----:B--2---:R0:W-:Y:S04]  /*6d80*/  STL [R1+0x6b4], R17 ;  /* 0x0006b41101007387 */ /* 0x0041e80000100800 */
[----:B------:R-:W2:Y:S04]  /*6d90*/  LDL.64 R28, [R1+0x7a0] ;  /* 0x0007a000011c7983 */ /* 0x000ea80000100a00 */
[----:B0-----:R-:W2:Y:S01]  /*6da0*/  LDL.64 R16, [R1+0x788] ;  /* 0x0007880001107983 */ /* 0x001ea20000100a00 */
[----:B------:R-:W-:Y:S02]  /*6db0*/  ISETP.GT.AND P1, PT, R0, 0x6, PT ;  /* 0x000000060000780c */ /* 0x000fe40003f24270 */
[----:B------:R-:W-:Y:S01]  /*6dc0*/  IADD3 R4, P3, R14, R2, RZ ;  /* 0x000000020e047210 */ /* 0x000fe20007f7e0ff */
[----:B---3--:R0:W-:Y:S01]  /*6dd0*/  @P0 STL [R1+0x6ac], R8 ;  /* 0x0006ac0801000387 */ /* 0x0081e20000100800 */
[----:B----4-:R-:W-:-:S03]  /*6de0*/  PRMT R22, RZ, 0x7610, R22 ;  /* 0x00007610ff167816 */ /* 0x010fc60000000016 */
[----:B------:R1:W-:Y:S01]  /*6df0*/  STL.S16 [R1+0x6a8], R9 ;  /* 0x0006a80901007387 */ /* 0x0003e20000100600 */
[----:B0-----:R-:W-:-:S05]  /*6e00*/  IADD3 R8, P2, R12, R2, RZ ;  /* 0x000000020c087210 */ /* 0x001fca0007f5e0ff */
[----:B-1----:R-:W-:Y:S02]  /*6e10*/  IMAD.X R9, R13, 0x1, R3, P2 ;  /* 0x000000010d097824 */ /* 0x002fe400010e0603 */
[----:B------:R-:W3:Y:S01]  /*6e20*/  LDL.64 R12, [R1+0x7b8] ;  /* 0x0007b800010c7983 */ /* 0x000ee20000100a00 */
[----:B------:R-:W-:-:S03]  /*6e30*/  PRMT R23, RZ, 0x7610, R23 ;  /* 0x00007610ff177816 */ /* 0x000fc60000000017 */
[----:B------:R0:W-:Y:S04]  /*6e40*/  @P0 STL [R1+0x6a8], R5 ;  /* 0x0006a80501000387 */ /* 0x0001e80000100800 */
[----:B------:R1:W4:Y:S01]  /*6e50*/  @P1 LDG.E.U16 R23, [R8.64] ;  /* 0x0000000408171981 */ /* 0x000322000c1e1500 */
[----:B0-----:R-:W-:-:S03]  /*6e60*/  IMAD.X R5, R15, 0x1, R3, P3 ;  /* 0x000000010f057824 */ /* 0x001fc600018e0603 */
[----:B------:R-:W4:Y:S04]  /*6e70*/  LDL.64 R14, [R1+0x7b0] ;  /* 0x0007b000010e7983 */ /* 0x000f280000100a00 */
[----:B------:R2:W4:Y:S01]  /*6e80*/  @P1 LDG.E.U16 R22, [R4.64] ;  /* 0x0000000404161981 */ /* 0x000522000c1e1500 */
[----:B-1----:R-:W-:Y:S02]  /*6e90*/  PRMT R8, RZ, 0x7610, R8 ;  /* 0x00007610ff087816 */ /* 0x002fe40000000008 */
[----:B------:R-:W-:Y:S02]  /*6ea0*/  PRMT R9, RZ, 0x7610, R9 ;  /* 0x00007610ff097816 */ /* 0x000fe40000000009 */
[----:B--2---:R-:W-:-:S05]  /*6eb0*/  IADD3 R4, P2, R28, R2, RZ ;  /* 0x000000021c047210 */ /* 0x004fca0007f5e0ff */
[----:B------:R-:W-:Y:S01]  /*6ec0*/  IMAD.X R5, R29, 0x1, R3, P2 ;  /* 0x000000011d057824 */ /* 0x000fe200010e0603 */
[----:B------:R-:W-:-:S04]  /*6ed0*/  IADD3 R6, P0, R16, R2, RZ ;  /* 0x0000000210067210 */ /* 0x000fc80007f1e0ff */
[----:B------:R-:W2:Y:S01]  /*6ee0*/  @P1 LDG.E.U16 R8, [R4.64] ;  /* 0x0000000404081981 */ /* 0x000ea2000c1e1500 */
[----:B------:R-:W-:-:S05]  /*6ef0*/  IMAD.X R7, R17, 0x1, R3, P0 ;  /* 0x0000000111077824 */ /* 0x000fca00000e0603 */
[----:B------:R3:W2:Y:S01]  /*6f00*/  @P1 LDG.E.U16 R9, [R6.64] ;  /* 0x0000000406091981 */ /* 0x0006a2000c1e1500 */
[----:B------:R-:W-:Y:S02]  /*6f10*/  ISETP.GT.AND P0, PT, R0, 0x7, PT ;  /* 0x000000070000780c */ /* 0x000fe40003f04270 */
[----:B------:R-:W-:Y:S02]  /*6f20*/  PRMT R10, RZ, 0x7610, R10 ;  /* 0x00007610ff0a7816 */ /* 0x000fe4000000000a */
[----:B------:R-:W-:Y:S02]  /*6f30*/  PRMT R11, RZ, 0x7610, R11 ;  /* 0x00007610ff0b7816 */ /* 0x000fe4000000000b */
[----:B---3--:R-:W-:-:S05]  /*6f40*/  IADD3 R6, P2, R12, R2, RZ ;  /* 0x000000020c067210 */ /* 0x008fca0007f5e0ff */
[----:B------:R-:W-:-:S05]  /*6f50*/  IMAD.X R7, R13, 0x1, R3, P2 ;  /* 0x000000010d077824 */ /* 0x000fca00010e0603 */
[----:B------:R-:W3:Y:S04]  /*6f60*/  @P0 LDG.E.U16 R11, [R6.64] ;  /* 0x00000004060b0981 */ /* 0x000ee8000c1e1500 */
[----:B----4-:R-:W-:Y:S04]  /*6f70*/  STL [R1+0x6a0], R22 ;  /* 0x0006a01601007387 */ /* 0x010fe80000100800 */
[----:B------:R0:W-:Y:S04]  /*6f80*/  STL [R1+0x6a4], R23 ;  /* 0x0006a41701007387 */ /* 0x0001e80000100800 */
[----:B0-----:R-:W4:Y:S04]  /*6f90*/  LDL.64 R22, [R1+0x7a8] ;  /* 0x0007a80001167983 */ /* 0x001f280000100a00 */
[----:B------:R-:W3:Y:S04]  /*6fa0*/  LDL.LU.64 R16, [R1+0x1580] ;  /* 0x0015800001107983 */ /* 0x000ee80000300a00 */
[----:B------:R-:W3:Y:S04]  /*6fb0*/  LDL.64 R28, [R1+0x7d8] ;  /* 0x0007d800011c7983 */ /* 0x000ee80000100a00 */
[----:B--2---:R0:W-:Y:S04]  /*6fc0*/  STL [R1+0x698], R8 ;  /* 0x0006980801007387 */ /* 0x0041e80000100800 */
[----:B------:R1:W-:Y:S01]  /*6fd0*/  STL [R1+0x69c], R9 ;  /* 0x00069c0901007387 */ /* 0x0003e20000100800 */
[----:B0-----:R-:W-:-:S03]  /*6fe0*/  IADD3 R8, P1, R14, R2, RZ ;  /* 0x000000020e087210 */ /* 0x001fc60007f3e0ff */
[----:B------:R-:W2:Y:S02]  /*6ff0*/  LDL.64 R12, [R1+0x7d0] ;  /* 0x0007d000010c7983 */ /* 0x000ea40000100a00 */
[----:B-1----:R-:W-:Y:S02]  /*7000*/  IMAD.X R9, R15, 0x1, R3, P1 ;  /* 0x000000010f097824 */ /* 0x002fe400008e0603 */
[----:B------:R-:W2:Y:S04]  /*7010*/  LDL.LU.64 R14, [R1+0x1578] ;  /* 0x00157800010e7983 */ /* 0x000ea80000300a00 */
[----:B------:R0:W2:Y:S04]  /*7020*/  @P0 LDG.E.U16 R10, [R8.64] ;  /* 0x00000004080a0981 */ /* 0x0000a8000c1e1500 */
[----:B0-----:R-:W4:Y:S01]  /*7030*/  LDL.64 R8, [R1+0x7c0] ;  /* 0x0007c00001087983 */ /* 0x001f220000100a00 */
[----:B------:R-:W-:-:S03]  /*7040*/  PRMT R25, RZ, 0x7610, R25 ;  /* 0x00007610ff197816 */ /* 0x000fc60000000019 */
[----:B--2---:R-:W-:Y:S04]  /*7050*/  STL [R1+0x694], R10 ;  /* 0x0006940a01007387 */ /* 0x004fe80000100800 */
[----:B---3--:R0:W-:Y:S04]  /*7060*/  STL [R1+0x690], R11 ;  /* 0x0006900b01007387 */ /* 0x0081e80000100800 */
[----:B0-----:R-:W2:Y:S01]  /*7070*/  LDL.64 R10, [R1+0x7c8] ;  /* 0x0007c800010a7983 */ /* 0x001ea20000100a00 */
[----:B----4-:R-:W-:-:S05]  /*7080*/  IADD3 R4, P2, R22, R2, RZ ;  /* 0x0000000216047210 */ /* 0x010fca0007f5e0ff */
[----:B------:R-:W-:Y:S01]  /*7090*/  IMAD.X R5, R23, 0x1, R3, P2 ;  /* 0x0000000117057824 */ /* 0x000fe200010e0603 */
[----:B------:R-:W-:Y:S01]  /*70a0*/  IADD3 R6, P3, R8, R2, RZ ;  /* 0x0000000208067210 */ /* 0x000fe20007f7e0ff */
[----:B------:R-:W3:Y:S04]  /*70b0*/  LDL.64 R22, [R1+0x7e0] ;  /* 0x0007e00001167983 */ /* 0x000ee80000100a00 */
[----:B------:R0:W4:Y:S01]  /*70c0*/  @P0 LDG.E.U16 R25, [R4.64] ;  /* 0x0000000404190981 */ /* 0x000122000c1e1500 */
[----:B------:R-:W-:Y:S02]  /*70d0*/  PRMT R24, RZ, 0x7610, R24 ;  /* 0x00007610ff187816 */ /* 0x000fe40000000018 */
[----:B------:R-:W-:Y:S01]  /*70e0*/  ISETP.GT.AND P1, PT, R0, 0x8, PT ;  /* 0x000000080000780c */ /* 0x000fe20003f24270 */
[----:B0-----:R-:W-:-:S04]  /*70f0*/  IMAD.MOV.U32 R5, RZ, RZ, R9 ;  /* 0x000000ffff057224 */ /* 0x001fc800078e0009 */
[--C-:B------:R-:W-:Y:S02]  /*7100*/  IMAD.X R7, R5, 0x1, R3.reuse, P3 ;  /* 0x0000000105077824 */ /* 0x100fe400018e0603 */
[----:B------:R-:W-:Y:S01]  /*7110*/  IMAD.MOV.U32 R4, RZ, RZ, R8 ;  /* 0x000000ffff047224 */ /* 0x000fe200078e0008 */
[-C--:B------:R-:W-:Y:S02]  /*7120*/  IADD3 R4, P3, R12, R2.reuse, RZ ;  /* 0x000000020c047210 */ /* 0x080fe40007f7e0ff */
[----:B------:R2:W4:Y:S01]  /*7130*/  @P0 LDG.E.U16 R24, [R6.64] ;  /* 0x0000000406180981 */ /* 0x000522000c1e1500 */
[----:B------:R-:W-:Y:S02]  /*7140*/  IADD3 R8, P2, R28, R2, RZ ;  /* 0x000000021c087210 */ /* 0x000fe40007f5e0ff */
[----:B------:R-:W-:Y:S01]  /*7150*/  IMAD.X R5, R13, 0x1, R3, P3 ;  /* 0x000000010d057824 */ /* 0x000fe200018e0603 */
[----:B------:R-:W-:Y:S01]  /*7160*/  PRMT R15, RZ, 0x7610, R15 ;  /* 0x00007610ff0f7816 */ /* 0x000fe2000000000f */
[----:B------:R-:W4:Y:S01]  /*7170*/  LDL.64 R12, [R1+0x7f8] ;  /* 0x0007f800010c7983 */ /* 0x000f220000100a00 */
[----:B------:R-:W-:Y:S01]  /*7180*/  PRMT R14, RZ, 0x7610, R14 ;  /* 0x00007610ff0e7816 */ /* 0x000fe2000000000e */
[----:B------:R-:W-:-:S02]  /*7190*/  IMAD.X R9, R29, 0x1, R3, P2 ;  /* 0x000000011d097824 */ /* 0x000fc400010e0603 */
[----:B------:R-:W4:Y:S04]  /*71a0*/  LDL.64 R28, [R1+0x7f0] ;  /* 0x0007f000011c7983 */ /* 0x000f280000100a00 */
[----:B------:R3:W4:Y:S01]  /*71b0*/  @P1 LDG.E.U16 R15, [R4.64] ;  /* 0x00000004040f1981 */ /* 0x000722000c1e1500 */
[----:B--2---:R-:W-:-:S05]  /*71c0*/  IADD3 R6, P0, R10, R2, RZ ;  /* 0x000000020a067210 */ /* 0x004fca0007f1e0ff */
[----:B------:R-:W-:Y:S02]  /*71d0*/  IMAD.X R7, R11, 0x1, R3, P0 ;  /* 0x000000010b077824 */ /* 0x000fe400000e0603 */
[----:B------:R-:W2:Y:S04]  /*71e0*/  LDL.64 R10, [R1+0x7e8] ;  /* 0x0007e800010a7983 */ /* 0x000ea80000100a00 */
[----:B------:R0:W2:Y:S01]  /*71f0*/  @P1 LDG.E.U16 R14, [R6.64] ;  /* 0x00000004060e1981 */ /* 0x0000a2000c1e1500 */
[-C--:B---3--:R-:W-:Y:S02]  /*7200*/  IADD3 R4, P2, R22, R2.reuse, RZ ;  /* 0x0000000216047210 */ /* 0x088fe40007f5e0ff */
[----:B------:R-:W-:Y:S02]  /*7210*/  PRMT R17, RZ, 0x7610, R17 ;  /* 0x00007610ff117816 */ /* 0x000fe40000000011 */
[----:B------:R-:W-:Y:S01]  /*7220*/  PRMT R16, RZ, 0x7610, R16 ;  /* 0x00007610ff107816 */ /* 0x000fe20000000010 */
[----:B------:R-:W-:Y:S01]  /*7230*/  IMAD.X R5, R23, 0x1, R3, P2 ;  /* 0x0000000117057824 */ /* 0x000fe200010e0603 */
[----:B------:R-:W-:Y:S01]  /*7240*/  ISETP.GT.AND P0, PT, R0, 0x9, PT ;  /* 0x000000090000780c */ /* 0x000fe20003f04270 */
[----:B------:R-:W3:Y:S04]  /*7250*/  LDL.64 R22, [R1+0x800] ;  /* 0x0008000001167983 */ /* 0x000ee80000100a00 */
[----:B------:R1:W3:Y:S04]  /*7260*/  @P1 LDG.E.U16 R17, [R8.64] ;  /* 0x0000000408111981 */ /* 0x0002e8000c1e1500 */
[----:B------:R1:W3:Y:S04]  /*7270*/  @P1 LDG.E.U16 R16, [R4.64] ;  /* 0x0000000404101981 */ /* 0x0002e8000c1e1500 */
[----:B----4-:R-:W-:Y:S01]  /*7280*/  STL [R1+0x688], R24 ;  /* 0x0006881801007387 */ /* 0x010fe20000100800 */
[----:B0-----:R-:W-:-:S03]  /*7290*/  IADD3 R6, P2, R12, R2, RZ ;  /* 0x000000020c067210 */ /* 0x001fc60007f5e0ff */
[----:B------:R0:W-:Y:S01]  /*72a0*/  STL [R1+0x68c], R25 ;  /* 0x00068c1901007387 */ /* 0x0001e20000100800 */
[----:B-1----:R-:W-:Y:S01]  /*72b0*/  IADD3 R8, P1, R28, R2, RZ ;  /* 0x000000021c087210 */ /* 0x002fe20007f3e0ff */
[----:B------:R-:W-:Y:S01]  /*72c0*/  IMAD.X R7, R13, 0x1, R3, P2 ;  /* 0x000000010d077824 */ /* 0x000fe200010e0603 */
[----:B------:R-:W-:-:S03]  /*72d0*/  PRMT R26, RZ, 0x7610, R26 ;  /* 0x00007610ff1a7816 */ /* 0x000fc6000000001a */
[----:B------:R-:W-:Y:S01]  /*72e0*/  IMAD.X R9, R29, 0x1, R3, P1 ;  /* 0x000000011d097824 */ /* 0x000fe200008e0603 */
[----:B0-----:R-:W4:Y:S01]  /*72f0*/  LDL.64 R24, [R1+0x818] ;  /* 0x0008180001187983 */ /* 0x001f220000100a00 */
[----:B------:R-:W-:-:S03]  /*7300*/  PRMT R27, RZ, 0x7610, R27 ;  /* 0x00007610ff1b7816 */ /* 0x000fc6000000001b */
[----:B------:R-:W4:Y:S04]  /*7310*/  @P0 LDG.E.U16 R26, [R8.64] ;  /* 0x00000004081a0981 */ /* 0x000f28000c1e1500 */
[----:B------:R0:W4:Y:S04]  /*7320*/  @P0 LDG.E.U16 R27, [R6.64] ;  /* 0x00000004061b0981 */ /* 0x000128000c1e1500 */
[----:B--2---:R-:W-:Y:S04]  /*7330*/  STL.64 [R1+0x1420], R14 ;  /* 0x0014200e01007387 */ /* 0x004fe80000100a00 */
[----:B------:R-:W2:Y:S04]  /*7340*/  LDL.64 R12, [R1+0x810] ;  /* 0x00081000010c7983 */ /* 0x000ea80000100a00 */
[----:B------:R-:W2:Y:S01]  /*7350*/  LDL.LU.64 R28, [R1+0x1570] ;  /* 0x00157000011c7983 */ /* 0x000ea20000300a00 */
[----:B------:R-:W-:Y:S01]  /*7360*/  IADD3 R4, P2, R10, R2, RZ ;  /* 0x000000020a047210 */ /* 0x000fe20007f5e0ff */
[----:B0-----:R-:W-:-:S02]  /*7370*/  IMAD.MOV.U32 R6, RZ, RZ, R10 ;  /* 0x000000ffff067224 */ /* 0x001fc400078e000a */
[----:B------:R-:W-:Y:S02]  /*7380*/  IMAD.MOV.U32 R7, RZ, RZ, R11 ;  /* 0x000000ffff077224 */ /* 0x000fe400078e000b */
[----:B------:R-:W2:Y:S02]  /*7390*/  LDL.LU.64 R10, [R1+0x1568] ;  /* 0x00156800010a7983 */ /* 0x000ea40000300a00 */
[----:B------:R-:W-:Y:S01]  /*73a0*/  IMAD.X R5, R7, 0x1, R3, P2 ;  /* 0x0000000107057824 */ /* 0x000fe200010e0603 */
[----:B---3--:R-:W-:Y:S01]  /*73b0*/  IADD3 R6, P3, R22, R2, RZ ;  /* 0x0000000216067210 */ /* 0x008fe20007f7e0ff */
[----:B----4-:R-:W-:Y:S04]  /*73c0*/  STL [R1+0x474], R26 ;  /* 0x0004741a01007387 */ /* 0x010fe80000100800 */
[----:B------:R0:W-:Y:S04]  /*73d0*/  STL [R1+0x47c], R27 ;  /* 0x00047c1b01007387 */ /* 0x0001e80000100800 */
[----:B0-----:R-:W3:Y:S01]  /*73e0*/  LDL.64 R26, [R1+0x808] ;  /* 0x00080800011a7983 */ /* 0x001ee20000100a00 */
[----:B------:R-:W-:-:S02]  /*73f0*/  ISETP.GT.AND P1, PT, R0, 0xa, PT ;  /* 0x0000000a0000780c */ /* 0x000fc40003f24270 */
[----:B------:R-:W-:-:S05]  /*7400*/  IADD3 R8, P2, R24, R2, RZ ;  /* 0x0000000218087210 */ /* 0x000fca0007f5e0ff */
[----:B------:R-:W-:Y:S01]  /*7410*/  IMAD.X R9, R25, 0x1, R3, P2 ;  /* 0x0000000119097824 */ /* 0x000fe200010e0603 */
[----:B--2---:R-:W-:Y:S02]  /*7420*/  PRMT R29, RZ, 0x7610, R29 ;  /* 0x00007610ff1d7816 */ /* 0x004fe4000000001d */
[----:B------:R-:W-:-:S04]  /*7430*/  PRMT R28, RZ, 0x7610, R28 ;  /* 0x00007610ff1c7816 */ /* 0x000fc8000000001c */
[----:B------:R0:W2:Y:S02]  /*7440*/  @P0 LDG.E.U16 R29, [R4.64] ;  /* 0x00000004041d0981 */ /* 0x0000a4000c1e1500 */
[----:B0-----:R-:W-:Y:S02]  /*7450*/  IMAD.MOV.U32 R4, RZ, RZ, R22 ;  /* 0x000000ffff047224 */ /* 0x001fe400078e0016 */
[----:B------:R-:W-:Y:S02]  /*7460*/  IMAD.MOV.U32 R5, RZ, RZ, R23 ;  /* 0x000000ffff057224 */ /* 0x000fe400078e0017 */
[----:B------:R-:W4:Y:S02]  /*7470*/  LDL.64 R22, [R1+0x820] ;  /* 0x0008200001167983 */ /* 0x000f240000100a00 */
[----:B------:R-:W-:Y:S01]  /*7480*/  IMAD.X R7, R5, 0x1, R3, P3 ;  /* 0x0000000105077824 */ /* 0x000fe200018e0603 */
[----:B------:R-:W-:Y:S01]  /*7490*/  PRMT R10, RZ, 0x7610, R10 ;  /* 0x00007610ff0a7816 */ /* 0x000fe2000000000a */
[----:B------:R-:W2:Y:S04]  /*74a0*/  LDL.LU.64 R24, [R1+0x1560] ;  /* 0x0015600001187983 */ /* 0x000ea80000300a00 */
[----:B------:R3:W2:Y:S01]  /*74b0*/  @P0 LDG.E.U16 R28, [R6.64] ;  /* 0x00000004061c0981 */ /* 0x0006a2000c1e1500 */
[----:B------:R-:W-:-:S02]  /*74c0*/  IADD3 R4, P3, R12, R2, RZ ;  /* 0x000000020c047210 */ /* 0x000fc40007f7e0ff */
[----:B------:R-:W-:-:S03]  /*74d0*/  PRMT R11, RZ, 0x7610, R11 ;  /* 0x00007610ff0b7816 */ /* 0x000fc6000000000b */
[----:B------:R-:W-:-:S03]  /*74e0*/  IMAD.X R5, R13, 0x1, R3, P3 ;  /* 0x000000010d057824 */ /* 0x000fc600018e0603 */
[----:B------:R0:W2:Y:S04]  /*74f0*/  @P1 LDG.E.U16 R11, [R8.64] ;  /* 0x00000004080b1981 */ /* 0x0000a8000c1e1500 */
[----:B------:R4:W2:Y:S01]  /*7500*/  @P1 LDG.E.U16 R10, [R4.64] ;  /* 0x00000004040a1981 */ /* 0x0008a2000c1e1500 */
[----:B---3--:R-:W-:Y:S02]  /*7510*/  IADD3 R6, P0, R26, R2, RZ ;  /* 0x000000021a067210 */ /* 0x008fe40007f1e0ff */
[----:B0-----:R-:W-:Y:S02]  /*7520*/  PRMT R8, RZ, 0x7610, R8 ;  /* 0x00007610ff087816 */ /* 0x001fe40000000008 */
[----:B------:R-:W-:Y:S01]  /*7530*/  PRMT R9, RZ, 0x7610, R9 ;  /* 0x00007610ff097816 */ /* 0x000fe20000000009 */
[----:B------:R-:W-:-:S05]  /*7540*/  IMAD.X R7, R27, 0x1, R3, P0 ;  /* 0x000000011b077824 */ /* 0x000fca00000e0603 */
[----:B------:R0:W3:Y:S01]  /*7550*/  @P1 LDG.E.U16 R9, [R6.64] ;  /* 0x0000000406091981 */ /* 0x0000e2000c1e1500 */
[----:B----4-:R-:W-:-:S05]  /*7560*/  IADD3 R4, P2, R22, R2, RZ ;  /* 0x0000000216047210 */ /* 0x010fca0007f5e0ff */
[----:B------:R-:W-:Y:S01]  /*7570*/  IMAD.X R5, R23, 0x1, R3, P2 ;  /* 0x0000000117057824 */ /* 0x000fe200010e0603 */
[----:B--2---:R-:W-:Y:S04]  /*7580*/  STL [R1+0x478], R28 ;  /* 0x0004781c01007387 */ /* 0x004fe80000100800 */
[----:B------:R1:W-:Y:S04]  /*7590*/  STL [R1+0x470], R29 ;  /* 0x0004701d01007387 */ /* 0x0003e80000100800 */
[----:B------:R-:W2:Y:S04]  /*75a0*/  @P1 LDG.E.U16 R8, [R4.64] ;  /* 0x0000000404081981 */ /* 0x000ea8000c1e1500 */
[----:B------:R-:W4:Y:S04]  /*75b0*/  LDL.64 R12, [R1+0x830] ;  /* 0x00083000010c7983 */ /* 0x000f280000100a00 */
[----:B-1----:R-:W0:Y:S04]  /*75c0*/  LDL.64 R28, [R1+0x838] ;  /* 0x00083800011c7983 */ /* 0x002e280000100a00 */
[----:B------:R-:W-:Y:S04]  /*75d0*/  STL [R1+0x680], R10 ;  /* 0x0006800a01007387 */ /* 0x000fe80000100800 */
[----:B------:R1:W-:Y:S01]  /*75e0*/  STL [R1+0x684], R11 ;  /* 0x0006840b01007387 */ /* 0x0003e20000100800 */
[----:B------:R-:W-:-:S03]  /*75f0*/  ISETP.GT.AND P0, PT, R0, 0xb, PT ;  /* 0x0000000b0000780c */ /* 0x000fc60003f04270 */
[----:B------:R-:W3:Y:S04]  /*7600*/  LDL.64 R22, [R1+0x840] ;  /* 0x0008400001167983 */ /* 0x000ee80000100a00 */
[----:B------:R-:W3:Y:S04]  /*7610*/  LDL.64 R26, [R1+0x858] ;  /* 0x00085800011a7983 */ /* 0x000ee80000100a00 */
[----:B-1----:R-:W3:Y:S01]  /*7620*/  LDL.64 R10, [R1+0x828] ;  /* 0x00082800010a7983 */ /* 0x002ee20000100a00 */
[----:B------:R-:W-:Y:S02]  /*7630*/  PRMT R24, RZ, 0x7610, R24 ;  /* 0x00007610ff187816 */ /* 0x000fe40000000018 */
[----:B------:R-:W-:Y:S01]  /*7640*/  PRMT R25, RZ, 0x7610, R25 ;  /* 0x00007610ff197816 */ /* 0x000fe20000000019 */
[----:B--2---:R4:W-:Y:S01]  /*7650*/  STL [R1+0x678], R8 ;  /* 0x0006780801007387 */ /* 0x0049e20000100800 */
[----:B0-----:R-:W-:-:S02]  /*7660*/  IADD3 R6, P2, R28, R2, RZ ;  /* 0x000000021c067210 */ /* 0x001fc40007f5e0ff */
[----:B----4-:R-:W-:Y:S01]  /*7670*/  IADD3 R8, P1, R12, R2, RZ ;  /* 0x000000020c087210 */ /* 0x010fe20007f3e0ff */
[----:B---3--:R0:W-:Y:S02]  /*7680*/  STL [R1+0x67c], R9 ;  /* 0x00067c0901007387 */ /* 0x0081e40000100800 */
[--C-:B------:R-:W-:Y:S02]  /*7690*/  IMAD.X R7, R29, 0x1, R3.reuse, P2 ;  /* 0x000000011d077824 */ /* 0x100fe400010e0603 */
[----:B------:R-:W2:Y:S04]  /*76a0*/  LDL.64 R28, [R1+0x850] ;  /* 0x00085000011c7983 */ /* 0x000ea80000100a00 */
[----:B------:R1:W3:Y:S01]  /*76b0*/  @P0 LDG.E.U16 R25, [R6.64] ;  /* 0x0000000406190981 */ /* 0x0002e2000c1e1500 */
[----:B0-----:R-:W-:-:S03]  /*76c0*/  IMAD.X R9, R13, 0x1, R3, P1 ;  /* 0x000000010d097824 */ /* 0x001fc600008e0603 */
[----:B------:R-:W4:Y:S04]  /*76d0*/  LDL.LU.64 R12, [R1+0x1558] ;  /* 0x00155800010c7983 */ /* 0x000f280000300a00 */
[----:B------:R0:W2:Y:S01]  /*76e0*/  @P0 LDG.E.U16 R24, [R8.64] ;  /* 0x0000000408180981 */ /* 0x0000a2000c1e1500 */
[-C--:B------:R-:W-:Y:S01]  /*76f0*/  IADD3 R4, P2, R10, R2.reuse, RZ ;  /* 0x000000020a047210 */ /* 0x080fe20007f5e0ff */
[----:B-1----:R-:W-:Y:S02]  /*7700*/  IMAD.MOV.U32 R6, RZ, RZ, R10 ;  /* 0x000000ffff067224 */ /* 0x002fe400078e000a */
[----:B------:R-:W-:Y:S02]  /*7710*/  IMAD.MOV.U32 R7, RZ, RZ, R11 ;  /* 0x000000ffff077224 */ /* 0x000fe400078e000b */
[----:B------:R-:W3:Y:S02]  /*7720*/  LDL.LU.64 R10, [R1+0x1550] ;  /* 0x00155000010a7983 */ /* 0x000ee40000300a00 */
[----:B------:R-:W-:Y:S01]  /*7730*/  IMAD.X R5, R7, 0x1, R3, P2 ;  /* 0x0000000107057824 */ /* 0x000fe200010e0603 */
[----:B------:R-:W-:-:S02]  /*7740*/  IADD3 R6, P3, R22, R2, RZ ;  /* 0x0000000216067210 */ /* 0x000fc40007f7e0ff */
[----:B------:R-:W-:Y:S02]  /*7750*/  ISETP.GT.AND P1, PT, R0, 0xc, PT ;  /* 0x0000000c0000780c */ /* 0x000fe40003f24270 */
[----:B0-----:R-:W-:-:S05]  /*7760*/  IADD3 R8, P2, R26, R2, RZ ;  /* 0x000000021a087210 */ /* 0x001fca0007f5e0ff */
[----:B------:R-:W-:Y:S01]  /*7770*/  IMAD.X R9, R27, 0x1, R3, P2 ;  /* 0x000000011b097824 */ /* 0x000fe200010e0603 */
[----:B----4-:R-:W-:Y:S01]  /*7780*/  PRMT R13, RZ, 0x7610, R13 ;  /* 0x00007610ff0d7816 */ /* 0x010fe2000000000d */
[----:B--2---:R-:W-:Y:S05]  /*7790*/  STL [R1+0x674], R24 ;  /* 0x0006741801007387 */ /* 0x004fea0000100800 */
[----:B------:R0:W2:Y:S04]  /*77a0*/  @P0 LDG.E.U16 R13, [R4.64] ;  /* 0x00000004040d0981 */ /* 0x0000a8000c1e1500 */
[----:B---3--:R1:W-:Y:S01]  /*77b0*/  STL [R1+0x670], R25 ;  /* 0x0006701901007387 */ /* 0x0083e20000100800 */
[----:B------:R-:W-:Y:S01]  /*77c0*/  PRMT R12, RZ, 0x7610, R12 ;  /* 0x00007610ff0c7816 */ /* 0x000fe2000000000c */
[----:B0-----:R-:W-:-:S02]  /*77d0*/  IMAD.MOV.U32 R4, RZ, RZ, R22 ;  /* 0x000000ffff047224 */ /* 0x001fc400078e0016 */
[----:B------:R-:W-:Y:S02]  /*77e0*/  IMAD.MOV.U32 R5, RZ, RZ, R23 ;  /* 0x000000ffff057224 */ /* 0x000fe400078e0017 */
[----:B------:R-:W3:Y:S02]  /*77f0*/  LDL.64 R22, [R1+0x860] ;  /* 0x0008600001167983 */ /* 0x000ee40000100a00 */
[----:B------:R-:W-:Y:S02]  /*7800*/  IMAD.X R7, R5, 0x1, R3, P3 ;  /* 0x0000000105077824 */ /* 0x000fe400018e0603 */
[----:B-1----:R-:W4:Y:S04]  /*7810*/  LDL.64 R24, [R1+0x848] ;  /* 0x0008480001187983 */ /* 0x002f280000100a00 */
[----:B------:R4:W2:Y:S01]  /*7820*/  @P0 LDG.E.U16 R12, [R6.64] ;  /* 0x00000004060c0981 */ /* 0x0008a2000c1e1500 */
[----:B------:R-:W-:-:S02]  /*7830*/  IADD3 R4, P3, R28, R2, RZ ;  /* 0x000000021c047210 */ /* 0x000fc40007f7e0ff */
[----:B------:R-:W-:Y:S01]  /*7840*/  PRMT R10, RZ, 0x7610, R10 ;  /* 0x00007610ff0a7816 */ /* 0x000fe2000000000a */
[----:B------:R-:W2:Y:S01]  /*7850*/  LDL.LU.64 R26, [R1+0x1548] ;  /* 0x00154800011a7983 */ /* 0x000ea20000300a00 */
[----:B------:R-:W-:Y:S01]  /*7860*/  PRMT R11, RZ, 0x7610, R11 ;  /* 0x00007610ff0b7816 */ /* 0x000fe2000000000b */
[----:B------:R-:W-:-:S05]  /*7870*/  IMAD.X R5, R29, 0x1, R3, P3 ;  /* 0x000000011d057824 */ /* 0x000fca00018e0603 */
[----:B------:R3:W2:Y:S04]  /*7880*/  @P1 LDG.E.U16 R10, [R4.64] ;  /* 0x00000004040a1981 */ /* 0x0006a8000c1e1500 */
[----:B------:R0:W2:Y:S02]  /*7890*/  @P1 LDG.E.U16 R11, [R8.64] ;  /* 0x00000004080b1981 */ /* 0x0000a4000c1e1500 */
[----:B0-----:R-:W-:Y:S02]  /*78a0*/  PRMT R8, RZ, 0x7610, R8 ;  /* 0x00007610ff087816 */ /* 0x001fe40000000008 */
[----:B------:R-:W-:Y:S02]  /*78b0*/  PRMT R9, RZ, 0x7610, R9 ;  /* 0x00007610ff097816 */ /* 0x000fe40000000009 */
[----:B---3--:R-:W-:-:S02]  /*78c0*/  IADD3 R4, P2, R22, R2, RZ ;  /* 0x0000000216047210 */ /* 0x008fc40007f5e0ff */
[----:B----4-:R-:W-:-:S03]  /*78d0*/  IADD3 R6, P0, R24, R2, RZ ;  /* 0x0000000218067210 */ /* 0x010fc60007f1e0ff */
[--C-:B------:R-:W-:Y:S01]  /*78e0*/  IMAD.X R5, R23, 0x1, R3.reuse, P2 ;  /* 0x0000000117057824 */ /* 0x100fe200010e0603 */
[----:B--2---:R-:W-:Y:S01]  /*78f0*/  STL [R1+0x668], R12 ;  /* 0x0006680c01007387 */ /* 0x004fe20000100800 */
[----:B------:R-:W-:-:S03]  /*7900*/  IMAD.X R7, R25, 0x1, R3, P0 ;  /* 0x0000000119077824 */ /* 0x000fc600000e0603 */
[----:B------:R0:W-:Y:S04]  /*7910*/  STL [R1+0x66c], R13 ;  /* 0x00066c0d01007387 */ /* 0x0001e80000100800 */
[----:B------:R-:W2:Y:S04]  /*7920*/  @P1 LDG.E.U16 R8, [R4.64] ;  /* 0x0000000404081981 */ /* 0x000ea8000c1e1500 */
[----:B------:R-:W3:Y:S04]  /*7930*/  LDL.64 R28, [R1+0x870] ;  /* 0x00087000011c7983 */ /* 0x000ee80000100a00 */
[----:B0-----:R-:W4:Y:S04]  /*7940*/  LDL.64 R12, [R1+0x878] ;  /* 0x00087800010c7983 */ /* 0x001f280000100a00 */
[----:B------:R4:W3:Y:S04]  /*7950*/  @P1 LDG.E.U16 R9, [R6.64] ;  /* 0x0000000406091981 */ /* 0x0008e8000c1e1500 */
[----:B------:R-:W-:Y:S04]  /*7960*/  STL [R1+0x660], R10 ;  /* 0x0006600a01007387 */ /* 0x000fe80000100800 */
[----:B------:R0:W-:Y:S01]  /*7970*/  STL [R1+0x664], R11 ;  /* 0x0006640b01007387 */ /* 0x0001e20000100800 */
[----:B------:R-:W-:-:S03]  /*7980*/  ISETP.GT.AND P0, PT, R0, 0xd, PT ;  /* 0x0000000d0000780c */ /* 0x000fc60003f04270 */
[----:B------:R-:W3:Y:S04]  /*7990*/  LDL.64 R22, [R1+0x880] ;  /* 0x0008800001167983 */ /* 0x000ee80000100a00 */
[----:B------:R-:W3:Y:S04]  /*79a0*/  LDL.64 R24, [R1+0x898] ;  /* 0x0008980001187983 */ /* 0x000ee80000100a00 */
[----:B0-----:R-:W3:Y:S01]  /*79b0*/  LDL.64 R10, [R1+0x868] ;  /* 0x00086800010a7983 */ /* 0x001ee20000100a00 */
[----:B------:R-:W-:Y:S02]  /*79c0*/  PRMT R26, RZ, 0x7610, R26 ;  /* 0x00007610ff1a7816 */ /* 0x000fe4000000001a */
[----:B------:R-:W-:Y:S01]  /*79d0*/  PRMT R27, RZ, 0x7610, R27 ;  /* 0x00007610ff1b7816 */ /* 0x000fe2000000001b */
[----:B--2---:R3:W-:Y:S01]  /*79e0*/  STL [R1+0x658], R8 ;  /* 0x0006580801007387 */ /* 0x0047e20000100800 */
[----:B----4-:R-:W-:-:S02]  /*79f0*/  IADD3 R6, P2, R12, R2, RZ ;  /* 0x000000020c067210 */ /* 0x010fc40007f5e0ff */
[----:B---3--:R-:W-:Y:S01]  /*7a00*/  IADD3 R8, P1, R28, R2, RZ ;  /* 0x000000021c087210 */ /* 0x008fe20007f3e0ff */
[----:B------:R0:W-:Y:S02]  /*7a10*/  STL [R1+0x65c], R9 ;  /* 0x00065c0901007387 */ /* 0x0001e40000100800 */
[--C-:B------:R-:W-:Y:S02]  /*7a20*/  IMAD.X R7, R13, 0x1, R3.reuse, P2 ;  /* 0x000000010d077824 */ /* 0x100fe400010e0603 */
[----:B------:R-:W2:Y:S04]  /*7a30*/  LDL.64 R12, [R1+0x890] ;  /* 0x00089000010c7983 */ /* 0x000ea80000100a00 */
[----:B------:R1:W3:Y:S01]  /*7a40*/  @P0 LDG.E.U16 R27, [R6.64] ;  /* 0x00000004061b0981 */ /* 0x0002e2000c1e1500 */
[----:B0-----:R-:W-:-:S03]  /*7a50*/  IMAD.X R9, R29, 0x1, R3, P1 ;  /* 0x000000011d097824 */ /* 0x001fc600008e0603 */
[----:B------:R-:W4:Y:S04]  /*7a60*/  LDL.LU.64 R28, [R1+0x1540] ;  /* 0x00154000011c7983 */ /* 0x000f280000300a00 */
[----:B------:R0:W3:Y:S01]  /*7a70*/  @P0 LDG.E.U16 R26, [R8.64] ;  /* 0x00000004081a0981 */ /* 0x0000e2000c1e1500 */
[-C--:B------:R-:W-:Y:S01]  /*7a80*/  IADD3 R4, P2, R10, R2.reuse, RZ ;  /* 0x000000020a047210 */ /* 0x080fe20007f5e0ff */
[----:B-1----:R-:W-:Y:S02]  /*7a90*/  IMAD.MOV.U32 R6, RZ, RZ, R10 ;  /* 0x000000ffff067224 */ /* 0x002fe400078e000a */
[----:B------:R-:W-:Y:S02]  /*7aa0*/  IMAD.MOV.U32 R7, RZ, RZ, R11 ;  /* 0x000000ffff077224 */ /* 0x000fe400078e000b */
[----:B------:R-:W4:Y:S01]  /*7ab0*/  LDL.LU.64 R10, [R1+0x1538] ;  /* 0x00153800010a7983 */ /* 0x000f220000300a00 */
[----:B------:R-:W-:Y:S01]  /*7ac0*/  PRMT R21, RZ, 0x7610, R21 ;  /* 0x00007610ff157816 */ /* 0x000fe20000000015 */
[----:B------:R-:W-:Y:S01]  /*7ad0*/  IMAD.X R5, R7, 0x1, R3, P2 ;  /* 0x0000000107057824 */ /* 0x000fe200010e0603 */
[----:B------:R-:W-:-:S04]  /*7ae0*/  IADD3 R6, P3, R22, R2, RZ ;  /* 0x0000000216067210 */ /* 0x000fc80007f7e0ff */
[----:B------:R1:W4:Y:S01]  /*7af0*/  @P0 LDG.E.U16 R21, [R4.64] ;  /* 0x0000000404150981 */ /* 0x000322000c1e1500 */
[----:B------:R-:W-:Y:S02]  /*7b00*/  PRMT R20, RZ, 0x7610, R20 ;  /* 0x00007610ff147816 */ /* 0x000fe40000000014 */
[----:B------:R-:W-:Y:S01]  /*7b10*/  ISETP.GT.AND P1, PT, R0, 0xe, PT ;  /* 0x0000000e0000780c */ /* 0x000fe20003f24270 */
[----:B-1----:R-:W-:-:S04]  /*7b20*/  IMAD.MOV.U32 R5, RZ, RZ, R23 ;  /* 0x000000ffff057224 */ /* 0x002fc800078e0017 */
[--C-:B------:R-:W-:Y:S02]  /*7b30*/  IMAD.X R7, R5, 0x1, R3.reuse, P3 ;  /* 0x0000000105077824 */ /* 0x100fe400018e0603 */
[----:B------:R-:W-:Y:S01]  /*7b40*/  IMAD.MOV.U32 R4, RZ, RZ, R22 ;  /* 0x000000ffff047224 */ /* 0x000fe200078e0016 */
[-C--:B0-----:R-:W-:Y:S02]  /*7b50*/  IADD3 R8, P2, R24, R2.reuse, RZ ;  /* 0x0000000218087210 */ /* 0x081fe40007f5e0ff */
[----:B------:R-:W4:Y:S03]  /*7b60*/  @P0 LDG.E.U16 R20, [R6.64] ;  /* 0x0000000406140981 */ /* 0x000f26000c1e1500 */
[----:B------:R-:W-:Y:S01]  /*7b70*/  IMAD.X R9, R25, 0x1, R3, P2 ;  /* 0x0000000119097824 */ /* 0x000fe200010e0603 */
[----:B--2---:R-:W-:-:S05]  /*7b80*/  IADD3 R4, P3, R12, R2, RZ ;  /* 0x000000020c047210 */ /* 0x004fca0007f7e0ff */
[----:B------:R-:W-:Y:S01]  /*7b90*/  IMAD.X R5, R13, 0x1, R3, P3 ;  /* 0x000000010d057824 */ /* 0x000fe200018e0603 */
[----:B---3--:R-:W-:Y:S04]  /*7ba0*/  STL [R1+0x654], R26 ;  /* 0x0006541a01007387 */ /* 0x008fe80000100800 */
[----:B------:R0:W-:Y:S04]  /*7bb0*/  STL [R1+0x650], R27 ;  /* 0x0006501b01007387 */ /* 0x0001e80000100800 */
[----:B------:R-:W2:Y:S01]  /*7bc0*/  LDL.64 R22, [R1+0x8a0] ;  /* 0x0008a00001167983 */ /* 0x000ea20000100a00 */
[----:B----4-:R-:W-:-:S02]  /*7bd0*/  PRMT R10, RZ, 0x7610, R10 ;  /* 0x00007610ff0a7816 */ /* 0x010fc4000000000a */
[----:B------:R-:W-:Y:S01]  /*7be0*/  PRMT R11, RZ, 0x7610, R11 ;  /* 0x00007610ff0b7816 */ /* 0x000fe2000000000b */
[----:B0-----:R-:W3:Y:S04]  /*7bf0*/  LDL.64 R26, [R1+0x888] ;  /* 0x00088800011a7983 */ /* 0x001ee80000100a00 */
[----:B------:R2:W4:Y:S04]  /*7c00*/  @P1 LDG.E.U16 R10, [R4.64] ;  /* 0x00000004040a1981 */ /* 0x000528000c1e1500 */
[----:B------:R0:W4:Y:S04]  /*7c10*/  @P1 LDG.E.U16 R11, [R8.64] ;  /* 0x00000004080b1981 */ /* 0x000128000c1e1500 */
[----:B------:R-:W4:Y:S04]  /*7c20*/  LDL.LU.64 R24, [R1+0x1530] ;  /* 0x0015300001187983 */ /* 0x000f280000300a00 */
[----:B------:R-:W-:Y:S01]  /*7c30*/  STL [R1+0x648], R20 ;  /* 0x0006481401007387 */ /* 0x000fe20000100800 */
[----:B0-----:R-:W-:-:S03]  /*7c40*/  PRMT R8, RZ, 0x7610, R8 ;  /* 0x00007610ff087816 */ /* 0x001fc60000000008 */
[----:B------:R0:W-:Y:S01]  /*7c50*/  STL [R1+0x64c], R21 ;  /* 0x00064c1501007387 */ /* 0x0001e20000100800 */
[----:B------:R-:W-:-:S03]  /*7c60*/  PRMT R9, RZ, 0x7610, R9 ;  /* 0x00007610ff097816 */ /* 0x000fc60000000009 */
[----:B------:R-:W4:Y:S04]  /*7c70*/  LDL.64 R12, [R1+0x8b0] ;  /* 0x0008b000010c7983 */ /* 0x000f280000100a00 */
[----:B0-----:R-:W4:Y:S01]  /*7c80*/  LDL.64 R20, [R1+0x8b8] ;  /* 0x0008b80001147983 */ /* 0x001f220000100a00 */
[----:B--2---:R-:W-:-:S05]  /*7c90*/  IADD3 R4, P2, R22, R2, RZ ;  /* 0x0000000216047210 */ /* 0x004fca0007f5e0ff */
[--C-:B------:R-:W-:Y:S01]  /*7ca0*/  IMAD.X R5, R23, 0x1, R3.reuse, P2 ;  /* 0x0000000117057824 */ /* 0x100fe200010e0603 */
[----:B---3--:R-:W-:Y:S01]  /*7cb0*/  IADD3 R6, P0, R26, R2, RZ ;  /* 0x000000021a067210 */ /* 0x008fe20007f1e0ff */
[----:B----4-:R-:W-:Y:S04]  /*7cc0*/  STL [R1+0x640], R10 ;  /* 0x0006400a01007387 */ /* 0x010fe80000100800 */
[----:B------:R-:W-:Y:S01]  /*7cd0*/  IMAD.X R7, R27, 0x1, R3, P0 ;  /* 0x000000011b077824 */ /* 0x000fe200000e0603 */
[----:B------:R-:W2:Y:S04]  /*7ce0*/  @P1 LDG.E.U16 R8, [R4.64] ;  /* 0x0000000404081981 */ /* 0x000ea8000c1e1500 */
[----:B------:R0:W-:Y:S04]  /*7cf0*/  STL [R1+0x644], R11 ;  /* 0x0006440b01007387 */ /* 0x0001e80000100800 */
[----:B------:R1:W3:Y:S04]  /*7d00*/  @P1 LDG.E.U16 R9, [R6.64] ;  /* 0x0000000406091981 */ /* 0x0002e8000c1e1500 */
[----:B------:R-:W4:Y:S04]  /*7d10*/  LDL.64 R22, [R1+0x8c0] ;  /* 0x0008c00001167983 */ /* 0x000f280000100a00 */
[----:B0-----:R-:W4:Y:S01]  /*7d20*/  LDL.64 R10, [R1+0x8a8] ;  /* 0x0008a800010a7983 */ /* 0x001f220000100a00 */
[----:B------:R-:W-:-:S02]  /*7d30*/  ISETP.GT.AND P0, PT, R0, 0xf, PT ;  /* 0x0000000f0000780c */ /* 0x000fc40003f04270 */
[----:B------:R-:W-:Y:S01]  /*7d40*/  PRMT R29, RZ, 0x7610, R29 ;  /* 0x00007610ff1d7816 */ /* 0x000fe2000000001d */
[----:B------:R-:W4:Y:S01]  /*7d50*/  LDL.64 R26, [R1+0x8d8] ;  /* 0x0008d800011a7983 */ /* 0x000f220000100a00 */
[----:B-1----:R-:W-:-:S05]  /*7d60*/  IADD3 R6, P2, R20, R2, RZ ;  /* 0x0000000214067210 */ /* 0x002fca0007f5e0ff */
[----:B------:R-:W-:Y:S01]  /*7d70*/  IMAD.X R7, R21, 0x1, R3, P2 ;  /* 0x0000000115077824 */ /* 0x000fe200010e0603 */
[----:B------:R-:W-:-:S04]  /*7d80*/  PRMT R28, RZ, 0x7610, R28 ;  /* 0x00007610ff1c7816 */ /* 0x000fc8000000001c */
[----:B------:R0:W4:Y:S01]  /*7d90*/  @P0 LDG.E.U16 R29, [R6.64] ;  /* 0x00000004061d0981 */ /* 0x000122000c1e1500 */
[----:B------:R-:W-:Y:S02]  /*7da0*/  PRMT R25, RZ, 0x7610, R25 ;  /* 0x00007610ff197816 */ /* 0x000fe40000000019 */
[----:B------:R-:W-:Y:S01]  /*7db0*/  PRMT R24, RZ, 0x7610, R24 ;  /* 0x00007610ff187816 */ /* 0x000fe20000000018 */
[----:B--2---:R1:W-:Y:S02]  /*7dc0*/  STL [R1+0x638], R8 ;  /* 0x0006380801007387 */ /* 0x0043e40000100800 */
[-C--:B-1----:R-:W-:Y:S02]  /*7dd0*/  IADD3 R8, P1, R12, R2.reuse, RZ ;  /* 0x000000020c087210 */ /* 0x082fe40007f3e0ff */
[----:B---3--:R1:W-:Y:S04]  /*7de0*/  STL [R1+0x63c], R9 ;  /* 0x00063c0901007387 */ /* 0x0083e80000100800 */
[----:B------:R-:W2:Y:S01]  /*7df0*/  LDL.64 R20, [R1+0x8d0] ;  /* 0x0008d00001147983 */ /* 0x000ea20000100a00 */
[----:B----4-:R-:W-:Y:S01]  /*7e00*/  IADD3 R4, P2, R10, R2, RZ ;  /* 0x000000020a047210 */ /* 0x010fe20007f5e0ff */
[----:B0-----:R-:W-:-:S02]  /*7e10*/  IMAD.MOV.U32 R7, RZ, RZ, R11 ;  /* 0x000000ffff077224 */ /* 0x001fc400078e000b */
[--C-:B-1----:R-:W-:Y:S02]  /*7e20*/  IMAD.X R9, R13, 0x1, R3.reuse, P1 ;  /* 0x000000010d097824 */ /* 0x102fe400008e0603 */
[----:B------:R-:W-:Y:S01]  /*7e30*/  IMAD.X R5, R7, 0x1, R3, P2 ;  /* 0x0000000107057824 */ /* 0x000fe200010e0603 */
[----:B------:R-:W3:Y:S01]  /*7e40*/  LDL.LU.64 R12, [R1+0x1528] ;  /* 0x00152800010c7983 */ /* 0x000ee20000300a00 */
[----:B------:R-:W-:Y:S01]  /*7e50*/  IMAD.MOV.U32 R6, RZ, RZ, R10 ;  /* 0x000000ffff067224 */ /* 0x000fe200078e000a */
[----:B------:R-:W-:Y:S02]  /*7e60*/  IADD3 R6, P3, R22, R2, RZ ;  /* 0x0000000216067210 */ /* 0x000fe40007f7e0ff */
[----:B------:R-:W4:Y:S04]  /*7e70*/  @P0 LDG.E.U16 R28, [R8.64] ;  /* 0x00000004081c0981 */ /* 0x000f28000c1e1500 */
[----:B------:R0:W2:Y:S04]  /*7e80*/  @P0 LDG.E.U16 R25, [R4.64] ;  /* 0x0000000404190981 */ /* 0x0000a8000c1e1500 */
[----:B------:R-:W2:Y:S01]  /*7e90*/  LDL.LU.64 R10, [R1+0x1520] ;  /* 0x00152000010a7983 */ /* 0x000ea20000300a00 */
[----:B0-----:R-:W-:-:S04]  /*7ea0*/  IMAD.MOV.U32 R5, RZ, RZ, R23 ;  /* 0x000000ffff057224 */ /* 0x001fc800078e0017 */
[----:B------:R-:W-:-:S05]  /*7eb0*/  IMAD.X R7, R5, 0x1, R3, P3 ;  /* 0x0000000105077824 */ /* 0x000fca00018e0603 */
[----:B------:R-:W3:Y:S01]  /*7ec0*/  @P0 LDG.E.U16 R24, [R6.64] ;  /* 0x0000000406180981 */ /* 0x000ee2000c1e1500 */
[----:B------:R-:W-:-:S03]  /*7ed0*/  IMAD.MOV.U32 R4, RZ, RZ, R22 ;  /* 0x000000ffff047224 */ /* 0x000fc600078e0016 */
[----:B----4-:R-:W-:Y:S04]  /*7ee0*/  STL [R1+0x634], R28 ;  /* 0x0006341c01007387 */ /* 0x010fe80000100800 */
[----:B------:R0:W-:Y:S04]  /*7ef0*/  STL [R1+0x630], R29 ;  /* 0x0006301d01007387 */ /* 0x0001e80000100800 */
[----:B------:R-:W4:Y:S04]  /*7f00*/  LDL.64 R22, [R1+0x8e0] ;  /* 0x0008e00001167983 */ /* 0x000f280000100a00 */
[----:B0-----:R-:W4:Y:S01]  /*7f10*/  LDL.64 R28, [R1+0x8c8] ;  /* 0x0008c800011c7983 */ /* 0x001f220000100a00 */
[----:B--2---:R-:W-:-:S03]  /*7f20*/  IADD3 R4, P3, R20, R2, RZ ;  /* 0x0000000214047210 */ /* 0x004fc60007f7e0ff */
[----:B---3--:R-:W-:Y:S04]  /*7f30*/  STL [R1+0x628], R24 ;  /* 0x0006281801007387 */ /* 0x008fe80000100800 */
[----:B------:R0:W-:Y:S01]  /*7f40*/  STL [R1+0x62c], R25 ;  /* 0x00062c1901007387 */ /* 0x0001e20000100800 */
[----:B------:R-:W-:-:S03]  /*7f50*/  IMAD.X R5, R21, 0x1, R3, P3 ;  /* 0x0000000115057824 */ /* 0x000fc600018e0603 */
[----:B------:R-:W2:Y:S04]  /*7f60*/  LDL.64 R20, [R1+0x8f0] ;  /* 0x0008f00001147983 */ /* 0x000ea80000100a00 */
[----:B0-----:R-:W3:Y:S01]  /*7f70*/  LDL.64 R24, [R1+0x8f8] ;  /* 0x0008f80001187983 */ /* 0x001ee20000100a00 */
[----:B------:R-:W-:Y:S02]  /*7f80*/  ISETP.GT.AND P1, PT, R0, 0x10, PT ;  /* 0x000000100000780c */ /* 0x000fe40003f24270 */
[----:B------:R-:W-:Y:S02]  /*7f90*/  PRMT R11, RZ, 0x7610, R11 ;  /* 0x00007610ff0b7816 */ /* 0x000fe4000000000b */
[----:B------:R-:W-:Y:S02]  /*7fa0*/  IADD3 R8, P2, R26, R2, RZ ;  /* 0x000000021a087210 */ /* 0x000fe40007f5e0ff */
[----:B------:R-:W-:-:S02]  /*7fb0*/  PRMT R13, RZ, 0x7610, R13 ;  /* 0x00007610ff0d7816 */ /* 0x000fc4000000000d */
[----:B------:R-:W-:Y:S01]  /*7fc0*/  PRMT R10, RZ, 0x7610, R10 ;  /* 0x00007610ff0a7816 */ /* 0x000fe2000000000a */
[----:B------:R-:W-:Y:S01]  /*7fd0*/  IMAD.X R9, R27, 0x1, R3, P2 ;  /* 0x000000011b097824 */ /* 0x000fe200010e0603 */
[----:B------:R-:W-:Y:S01]  /*7fe0*/  PRMT R12, RZ, 0x7610, R12 ;  /* 0x00007610ff0c7816 */ /* 0x000fe2000000000c */
[----:B------:R-:W2:Y:S04]  /*7ff0*/  LDL.64 R26, [R1+0x8e8] ;  /* 0x0008e800011a7983 */ /* 0x000ea80000100a00 */
[----:B------:R4:W2:Y:S04]  /*8000*/  @P1 LDG.E.U16 R11, [R4.64] ;  /* 0x00000004040b1981 */ /* 0x0008a8000c1e1500 */
[----:B------:R0:W2:Y:S02]  /*8010*/  @P1 LDG.E.U16 R13, [R8.64] ;  /* 0x00000004080d1981 */ /* 0x0000a4000c1e1500 */
[----:B0-----:R-:W-:-:S02]  /*8020*/  PRMT R9, RZ, 0x7610, R9 ;  /* 0x00007610ff097816 */ /* 0x001fc40000000009 */
[----:B------:R-:W-:Y:S02]  /*8030*/  PRMT R19, RZ, 0x7610, R19 ;  /* 0x00007610ff137816 */ /* 0x000fe40000000013 */
[-C--:B----4-:R-:W-:Y:S02]  /*8040*/  IADD3 R4, P2, R22, R2.reuse, RZ ;  /* 0x0000000216047210 */ /* 0x090fe40007f5e0ff */
[----:B------:R-:W-:-:S03]  /*8050*/  IADD3 R6, P0, R28, R2, RZ ;  /* 0x000000021c067210 */ /* 0x000fc60007f1e0ff */
[--C-:B------:R-:W-:Y:S02]  /*8060*/  IMAD.X R5, R23, 0x1, R3.reuse, P2 ;  /* 0x0000000117057824 */ /* 0x100fe400010e0603 */
[----:B------:R-:W4:Y:S01]  /*8070*/  LDL.64 R22, [R1+0x900] ;  /* 0x0009000001167983 */ /* 0x000f220000100a00 */
[----:B------:R-:W-:Y:S01]  /*8080*/  IMAD.X R7, R29, 0x1, R3, P0 ;  /* 0x000000011d077824 */ /* 0x000fe200000e0603 */
[----:B------:R-:W-:Y:S02]  /*8090*/  ISETP.GT.AND P0, PT, R0, 0x11, PT ;  /* 0x000000110000780c */ /* 0x000fe40003f04270 */
[----:B------:R0:W4:Y:S04]  /*80a0*/  @P1 LDG.E.U16 R12, [R4.64] ;  /* 0x00000004040c1981 */ /* 0x000128000c1e1500 */
[----:B------:R3:W4:Y:S04]  /*80b0*/  @P1 LDG.E.U16 R10, [R6.64] ;  /* 0x00000004060a1981 */ /* 0x000728000c1e1500 */
[----:B------:R-:W4:Y:S01]  /*80c0*/  LDL.64 R28, [R1+0x918] ;  /* 0x00091800011c7983 */ /* 0x000f220000100a00 */
[----:B0-----:R-:W-:Y:S01]  /*80d0*/  IMAD.MOV.U32 R5, RZ, RZ, R9 ;  /* 0x000000ffff057224 */ /* 0x001fe200078e0009 */
[----:B---3--:R-:W-:-:S05]  /*80e0*/  IADD3 R6, P2, R24, R2, RZ ;  /* 0x0000000218067210 */ /* 0x008fca0007f5e0ff */
[--C-:B------:R-:W-:Y:S01]  /*80f0*/  IMAD.X R7, R25, 0x1, R3.reuse, P2 ;  /* 0x0000000119077824 */ /* 0x100fe200010e0603 */
[-C--:B--2---:R-:W-:Y:S01]  /*8100*/  IADD3 R8, P1, R20, R2.reuse, RZ ;  /* 0x0000000214087210 */ /* 0x084fe20007f3e0ff */
[----:B------:R-:W2:Y:S04]  /*8110*/  LDL.64 R24, [R1+0x910] ;  /* 0x0009100001187983 */ /* 0x000ea80000100a00 */
[----:B------:R-:W3:Y:S04]  /*8120*/  @P0 LDG.E.U16 R5, [R6.64] ;  /* 0x0000000406050981 */ /* 0x000ee8000c1e1500 */
[----:B------:R0:W-:Y:S02]  /*8130*/  STL.S16 [R1+0x620], R9 ;  /* 0x0006200901007387 */ /* 0x0001e40000100600 */
[----:B0-----:R-:W-:Y:S01]  /*8140*/  IMAD.X R9, R21, 0x1, R3, P1 ;  /* 0x0000000115097824 */ /* 0x001fe200008e0603 */
[----:B------:R-:W-:Y:S01]  /*8150*/  PRMT R18, RZ, 0x7610, R18 ;  /* 0x00007610ff127816 */ /* 0x000fe20000000012 */
[----:B------:R-:W2:Y:S04]  /*8160*/  LDL.LU.64 R20, [R1+0x1518] ;  /* 0x0015180001147983 */ /* 0x000ea80000300a00 */
[----:B------:R0:W2:Y:S01]  /*8170*/  @P0 LDG.E.U16 R19, [R8.64] ;  /* 0x0000000408130981 */ /* 0x0000a2000c1e1500 */
[----:B------:R-:W-:Y:S01]  /*8180*/  IADD3 R4, P2, R26, R2, RZ ;  /* 0x000000021a047210 */ /* 0x000fe20007f5e0ff */
[----:B0-----:R-:W-:-:S02]  /*8190*/  IMAD.MOV.U32 R9, RZ, RZ, R18 ;  /* 0x000000ffff097224 */ /* 0x001fc400078e0012 */
[----:B---3--:R0:W-:Y:S02]  /*81a0*/  @P0 STL [R1+0x620], R5 ;  /* 0x0006200501000387 */ /* 0x0081e40000100800 */
[----:B0-----:R-:W-:Y:S02]  /*81b0*/  IMAD.X R5, R27, 0x1, R3, P2 ;  /* 0x000000011b057824 */ /* 0x001fe400010e0603 */
[----:B------:R-:W3:Y:S04]  /*81c0*/  LDL.LU.64 R26, [R1+0x1510] ;  /* 0x00151000011a7983 */ /* 0x000ee80000300a00 */
[----:B------:R4:W3:Y:S04]  /*81d0*/  @P0 LDG.E.U16 R9, [R4.64] ;  /* 0x0000000404090981 */ /* 0x0008e8000c1e1500 */
[----:B------:R-:W-:Y:S04]  /*81e0*/  STL.S16 [R1+0x5a8], R18 ;  /* 0x0005a81201007387 */ /* 0x000fe80000100600 */
[----:B--2---:R0:W-:Y:S04]  /*81f0*/  STL [R1+0x624], R19 ;  /* 0x0006241301007387 */ /* 0x0041e80000100800 */
[----:B0-----:R-:W2:Y:S01]  /*8200*/  LDL.64 R18, [R1+0x908] ;  /* 0x0009080001127983 */ /* 0x001ea20000100a00 */
[----:B------:R-:W-:Y:S01]  /*8210*/  ISETP.GT.AND P1, PT, R0, 0x12, PT ;  /* 0x000000120000780c */ /* 0x000fe20003f24270 */
[----:B----4-:R-:W-:Y:S01]  /*8220*/  IMAD.MOV.U32 R4, RZ, RZ, R22 ;  /* 0x000000ffff047224 */ /* 0x010fe200078e0016 */
[----:B------:R-:W-:Y:S01]  /*8230*/  IADD3 R6, P3, R22, R2, RZ ;  /* 0x0000000216067210 */ /* 0x000fe20007f7e0ff */
[----:B------:R-:W-:-:S02]  /*8240*/  IMAD.MOV.U32 R5, RZ, RZ, R23 ;  /* 0x000000ffff057224 */ /* 0x000fc400078e0017 */
[----:B------:R-:W4:Y:S01]  /*8250*/  LDL.64 R22, [R1+0x920] ;  /* 0x0009200001167983 */ /* 0x000f220000100a00 */
[-C--:B------:R-:W-:Y:S01]  /*8260*/  IADD3 R8, P2, R28, R2.reuse, RZ ;  /* 0x000000021c087210 */ /* 0x080fe20007f5e0ff */
[----:B------:R-:W-:Y:S01]  /*8270*/  IMAD.X R7, R5, 0x1, R3, P3 ;  /* 0x0000000105077824 */ /* 0x000fe200018e0603 */
[----:B------:R-:W-:Y:S02]  /*8280*/  IADD3 R4, P3, R24, R2, RZ ;  /* 0x0000000218047210 */ /* 0x000fe40007f7e0ff */
[----:B------:R-:W-:Y:S02]  /*8290*/  PRMT R20, RZ, 0x7610, R20 ;  /* 0x00007610ff147816 */ /* 0x000fe40000000014 */
[----:B------:R-:W-:Y:S01]  /*82a0*/  PRMT R21, RZ, 0x7610, R21 ;  /* 0x00007610ff157816 */ /* 0x000fe20000000015 */
[----:B------:R-:W-:-:S05]  /*82b0*/  IMAD.X R5, R25, 0x1, R3, P3 ;  /* 0x0000000119057824 */ /* 0x000fca00018e0603 */
[----:B------:R4:W4:Y:S01]  /*82c0*/  @P1 LDG.E.U16 R21, [R4.64] ;  /* 0x0000000404151981 */ /* 0x000922000c1e1500 */
[----:B---3--:R-:W-:Y:S02]  /*82d0*/  PRMT R27, RZ, 0x7610, R27 ;  /* 0x00007610ff1b7816 */ /* 0x008fe4000000001b */
[----:B------:R-:W-:Y:S01]  /*82e0*/  PRMT R26, RZ, 0x7610, R26 ;  /* 0x00007610ff1a7816 */ /* 0x000fe2000000001a */
[----:B------:R0:W-:Y:S04]  /*82f0*/  @P0 STL [R1+0x5a8], R9 ;  /* 0x0005a80901000387 */ /* 0x0001e80000100800 */
[----:B------:R2:W3:Y:S04]  /*8300*/  @P0 LDG.E.U16 R27, [R6.64] ;  /* 0x00000004061b0981 */ /* 0x0004e8000c1e1500 */
[----:B------:R-:W3:Y:S01]  /*8310*/  LDL.64 R24, [R1+0x930] ;  /* 0x0009300001187983 */ /* 0x000ee20000100a00 */
[----:B0-----:R-:W-:-:S03]  /*8320*/  IMAD.X R9, R29, 0x1, R3, P2 ;  /* 0x000000011d097824 */ /* 0x001fc600010e0603 */
[----:B------:R-:W3:Y:S04]  /*8330*/  LDL.64 R28, [R1+0x938] ;  /* 0x00093800011c7983 */ /* 0x000ee80000100a00 */
[----:B------:R0:W3:Y:S01]  /*8340*/  @P1 LDG.E.U16 R26, [R8.64] ;  /* 0x00000004081a1981 */ /* 0x0000e2000c1e1500 */
[----:B--2---:R-:W-:-:S05]  /*8350*/  IADD3 R6, P0, R18, R2, RZ ;  /* 0x0000000212067210 */ /* 0x004fca0007f1e0ff */
[----:B------:R-:W-:-:S05]  /*8360*/  IMAD.X R7, R19, 0x1, R3, P0 ;  /* 0x0000000113077824 */ /* 0x000fca00000e0603 */
[----:B------:R3:W2:Y:S01]  /*8370*/  @P1 LDG.E.U16 R20, [R6.64] ;  /* 0x0000000406141981 */ /* 0x0006a2000c1e1500 */
[----:B----4-:R-:W-:Y:S02]  /*8380*/  IADD3 R4, P2, R22, R2, RZ ;  /* 0x0000000216047210 */ /* 0x010fe40007f5e0ff */
[----:B0-----:R-:W-:-:S03]  /*8390*/  PRMT R8, RZ, 0x7610, R8 ;  /* 0x00007610ff087816 */ /* 0x001fc60000000008 */
[----:B------:R-:W-:Y:S01]  /*83a0*/  IMAD.X R5, R23, 0x1, R3, P2 ;  /* 0x0000000117057824 */ /* 0x000fe200010e0603 */
[----:B------:R-:W-:Y:S02]  /*83b0*/  ISETP.GT.AND P0, PT, R0, 0x13, PT ;  /* 0x000000130000780c */ /* 0x000fe40003f04270 */
[----:B------:R-:W-:Y:S02]  /*83c0*/  PRMT R9, RZ, 0x7610, R9 ;  /* 0x00007610ff097816 */ /* 0x000fe40000000009 */
[----:B------:R0:W4:Y:S03]  /*83d0*/  @P1 LDG.E.U16 R8, [R4.64] ;  /* 0x0000000404081981 */ /* 0x000126000c1e1500 */
[----:B0-----:R-:W-:Y:S01]  /*83e0*/  IMAD.MOV.U32 R5, RZ, RZ, R9 ;  /* 0x000000ffff057224 */ /* 0x001fe200078e0009 */
[-C--:B---3--:R-:W-:Y:S01]  /*83f0*/  IADD3 R6, P2, R28, R2.reuse, RZ ;  /* 0x000000021c067210 */ /* 0x088fe20007f5e0ff */
[----:B------:R-:W-:Y:S04]  /*8400*/  STL [R1+0x618], R26 ;  /* 0x0006181a01007387 */ /* 0x000fe80000100800 */
[----:B------:R-:W-:Y:S01]  /*8410*/  IMAD.X R7, R29, 0x1, R3, P2 ;  /* 0x000000011d077824 */ /* 0x000fe200010e0603 */
[----:B------:R0:W-:Y:S04]  /*8420*/  STL [R1+0x61c], R27 ;  /* 0x00061c1b01007387 */ /* 0x0001e80000100800 */
[----:B------:R-:W3:Y:S04]  /*8430*/  @P0 LDG.E.U16 R5, [R6.64] ;  /* 0x0000000406050981 */ /* 0x000ee8000c1e1500 */
[----:B0-----:R-:W3:Y:S04]  /*8440*/  LDL.64 R26, [R1+0x928] ;  /* 0x00092800011a7983 */ /* 0x001ee80000100a00 */
[----:B------:R-:W3:Y:S04]  /*8450*/  LDL.LU.64 R18, [R1+0x1508] ;  /* 0x0015080001127983 */ /* 0x000ee80000300a00 */
[----:B--2---:R-:W-:Y:S04]  /*8460*/  STL [R1+0x610], R20 ;  /* 0x0006101401007387 */ /* 0x004fe80000100800 */
[----:B------:R0:W-:Y:S04]  /*8470*/  STL [R1+0x614], R21 ;  /* 0x0006141501007387 */ /* 0x0001e80000100800 */
[----:B------:R-:W2:Y:S04]  /*8480*/  LDL.64 R22, [R1+0x958] ;  /* 0x0009580001167983 */ /* 0x000ea80000100a00 */
[----:B0-----:R-:W2:Y:S04]  /*8490*/  LDL.64 R20, [R1+0x940] ;  /* 0x0009400001147983 */ /* 0x001ea80000100a00 */
[----:B----4-:R0:W-:Y:S04]  /*84a0*/  STL [R1+0x60c], R8 ;  /* 0x00060c0801007387 */ /* 0x0101e80000100800 */
[----:B------:R-:W4:Y:S01]  /*84b0*/  LDL.64 R28, [R1+0x950] ;  /* 0x00095000011c7983 */ /* 0x000f220000100a00 */
[----:B0-----:R-:W-:-:S03]  /*84c0*/  IADD3 R8, P1, R24, R2, RZ ;  /* 0x0000000218087210 */ /* 0x001fc60007f3e0ff */
[----:B------:R0:W-:Y:S02]  /*84d0*/  STL.S16 [R1+0x604], R9 ;  /* 0x0006040901007387 */ /* 0x0001e40000100600 */
[----:B0-----:R-:W-:Y:S02]  /*84e0*/  IMAD.X R9, R25, 0x1, R3, P1 ;  /* 0x0000000119097824 */ /* 0x001fe400008e0603 */
[----:B------:R-:W4:Y:S04]  /*84f0*/  LDL.LU.64 R24, [R1+0x1500] ;  /* 0x0015000001187983 */ /* 0x000f280000300a00 */
[----:B---3--:R0:W-:Y:S01]  /*8500*/  @P0 STL [R1+0x604], R5 ;  /* 0x0006040501000387 */ /* 0x0081e20000100800 */
[----:B------:R-:W-:Y:S02]  /*8510*/  IADD3 R4, P2, R26, R2, RZ ;  /* 0x000000021a047210 */ /* 0x000fe40007f5e0ff */
[----:B------:R-:W-:-:S03]  /*8520*/  PRMT R19, RZ, 0x7610, R19 ;  /* 0x00007610ff137816 */ /* 0x000fc60000000013 */
[----:B0-----:R-:W-:Y:S01]  /*8530*/  IMAD.X R5, R27, 0x1, R3, P2 ;  /* 0x000000011b057824 */ /* 0x001fe200010e0603 */
[----:B------:R-:W-:Y:S01]  /*8540*/  PRMT R18, RZ, 0x7610, R18 ;  /* 0x00007610ff127816 */ /* 0x000fe20000000012 */
[----:B------:R-:W3:Y:S04]  /*8550*/  LDL.64 R26, [R1+0x948] ;  /* 0x00094800011a7983 */ /* 0x000ee80000100a00 */
[----:B------:R0:W3:Y:S04]  /*8560*/  @P0 LDG.E.U16 R19, [R8.64] ;  /* 0x0000000408130981 */ /* 0x0000e8000c1e1500 */
[----:B------:R1:W3:Y:S01]  /*8570*/  @P0 LDG.E.U16 R18, [R4.64] ;  /* 0x0000000404120981 */ /* 0x0002e2000c1e1500 */
[----:B0-----:R-:W-:-:S02]  /*8580*/  PRMT R9, RZ, 0x7610, R9 ;  /* 0x00007610ff097816 */ /* 0x001fc40000000009 */
[----:B--2---:R-:W-:-:S03]  /*8590*/  IADD3 R6, P3, R20, R2, RZ ;  /* 0x0000000214067210 */ /* 0x004fc60007f7e0ff */
[----:B-1----:R-:W-:Y:S02]  /*85a0*/  IMAD.MOV.U32 R5, RZ, RZ, R9 ;  /* 0x000000ffff057224 */ /* 0x002fe400078e0009 */
[----:B------:R-:W-:-:S05]  /*85b0*/  IMAD.X R7, R21, 0x1, R3, P3 ;  /* 0x0000000115077824 */ /* 0x000fca00018e0603 */
[----:B------:R-:W2:Y:S01]  /*85c0*/  @P0 LDG.E.U16 R5, [R6.64] ;  /* 0x0000000406050981 */ /* 0x000ea2000c1e1500 */
[----:B------:R-:W-:Y:S02]  /*85d0*/  ISETP.GT.AND P1, PT, R0, 0x14, PT ;  /* 0x000000140000780c */ /* 0x000fe40003f24270 */
[-C--:B------:R-:W-:Y:S02]  /*85e0*/  IADD3 R8, P2, R22, R2.reuse, RZ ;  /* 0x0000000216087210 */ /* 0x080fe40007f5e0ff */
[----:B----4-:R-:W-:Y:S02]  /*85f0*/  IADD3 R4, P3, R28, R2, RZ ;  /* 0x000000021c047210 */ /* 0x010fe40007f7e0ff */
[----:B------:R-:W-:Y:S02]  /*8600*/  PRMT R24, RZ, 0x7610, R24 ;  /* 0x00007610ff187816 */ /* 0x000fe40000000018 */
[----:B------:R-:W-:Y:S01]  /*8610*/  PRMT R25, RZ, 0x7610, R25 ;  /* 0x00007610ff197816 */ /* 0x000fe20000000019 */
[----:B---3--:R-:W-:Y:S04]  /*8620*/  STL [R1+0x600], R18 ;  /* 0x0006001201007387 */ /* 0x008fe80000100800 */
[----:B------:R0:W-:Y:S04]  /*8630*/  STL [R1+0x608], R19 ;  /* 0x0006081301007387 */ /* 0x0001e80000100800 */
[----:B------:R-:W3:Y:S04]  /*8640*/  LDL.64 R20, [R1+0x978] ;  /* 0x0009780001147983 */ /* 0x000ee80000100a00 */
[----:B0-----:R-:W4:Y:S04]  /*8650*/  LDL.64 R18, [R1+0x960] ;  /* 0x0009600001127983 */ /* 0x001f280000100a00 */
[----:B------:R0:W-:Y:S02]  /*8660*/  STL.S16 [R1+0x5fc], R9 ;  /* 0x0005fc0901007387 */ /* 0x0001e40000100600 */
[----:B0-----:R-:W-:-:S02]  /*8670*/  IMAD.X R9, R23, 0x1, R3, P2 ;  /* 0x0000000117097824 */ /* 0x001fc400010e0603 */
[----:B------:R-:W3:Y:S04]  /*8680*/  LDL.LU.64 R22, [R1+0x14f8] ;  /* 0x0014f80001167983 */ /* 0x000ee80000300a00 */
[----:B--2---:R0:W-:Y:S04]  /*8690*/  @P0 STL [R1+0x5fc], R5 ;  /* 0x0005fc0501000387 */ /* 0x0041e80000100800 */
[----:B------:R4:W2:Y:S01]  /*86a0*/  @P1 LDG.E.U16 R25, [R8.64] ;  /* 0x0000000408191981 */ /* 0x0008a2000c1e1500 */
[----:B0-----:R-:W-:Y:S01]  /*86b0*/  IMAD.X R5, R29, 0x1, R3, P3 ;  /* 0x000000011d057824 */ /* 0x001fe200018e0603 */
[----:B------:R-:W-:-:S02]  /*86c0*/  IADD3 R6, P2, R26, R2, RZ ;  /* 0x000000021a067210 */ /* 0x000fc40007f5e0ff */
[----:B------:R-:W2:Y:S04]  /*86d0*/  LDL.64 R28, [R1+0x970] ;  /* 0x00097000011c7983 */ /* 0x000ea80000100a00 */
[----:B------:R-:W2:Y:S01]  /*86e0*/  @P1 LDG.E.U16 R24, [R4.64] ;  /* 0x0000000404181981 */ /* 0x000ea2000c1e1500 */
[----:B------:R-:W-:Y:S01]  /*86f0*/  IMAD.X R7, R27, 0x1, R3, P2 ;  /* 0x000000011b077824 */ /* 0x000fe200010e0603 */
[----:B----4-:R-:W-:-:S05]  /*8700*/  IADD3 R8, P3, R18, R2, RZ ;  /* 0x0000000212087210 */ /* 0x010fca0007f7e0ff */
[----:B------:R-:W-:Y:S01]  /*8710*/  IMAD.X R9, R19, 0x1, R3, P3 ;  /* 0x0000000113097824 */ /* 0x000fe200018e0603 */
[----:B--2---:R-:W-:Y:S04]  /*8720*/  STL [R1+0x5f4], R24 ;  /* 0x0005f41801007387 */ /* 0x004fe80000100800 */
[----:B------:R0:W-:Y:S04]  /*8730*/  STL [R1+0x5f8], R25 ;  /* 0x0005f81901007387 */ /* 0x0001e80000100800 */
[----:B------:R-:W2:Y:S04]  /*8740*/  LDL.64 R26, [R1+0x980] ;  /* 0x00098000011a7983 */ /* 0x000ea80000100a00 */
[----:B0-----:R-:W4:Y:S04]  /*8750*/  LDL.64 R24, [R1+0x968] ;  /* 0x0009680001187983 */ /* 0x001f280000100a00 */
[----:B------:R-:W2:Y:S01]  /*8760*/  LDL.LU.64 R18, [R1+0x14f0] ;  /* 0x0014f00001127983 */ /* 0x000ea20000300a00 */
[----:B------:R-:W-:-:S02]  /*8770*/  ISETP.GT.AND P0, PT, R0, 0x15, PT ;  /* 0x000000150000780c */ /* 0x000fc40003f04270 */
[----:B---3--:R-:W-:Y:S02]  /*8780*/  IADD3 R4, P2, R20, R2, RZ ;  /* 0x0000000214047210 */ /* 0x008fe40007f5e0ff */
[----:B------:R-:W-:Y:S02]  /*8790*/  PRMT R22, RZ, 0x7610, R22 ;  /* 0x00007610ff167816 */ /* 0x000fe40000000016 */
[----:B------:R-:W-:Y:S01]  /*87a0*/  PRMT R23, RZ, 0x7610, R23 ;  /* 0x00007610ff177816 */ /* 0x000fe20000000017 */
[----:B------:R-:W-:Y:S02]  /*87b0*/  IMAD.X R5, R21, 0x1, R3, P2 ;  /* 0x0000000115057824 */ /* 0x000fe400010e0603 */
[----:B------:R-:W3:Y:S04]  /*87c0*/  LDL.LU.64 R20, [R1+0x14e8] ;  /* 0x0014e80001147983 */ /* 0x000ee80000300a00 */
[----:B------:R-:W3:Y:S04]  /*87d0*/  @P1 LDG.E.U16 R22, [R8.64] ;  /* 0x0000000408161981 */ /* 0x000ee8000c1e1500 */
[----:B------:R0:W4:Y:S01]  /*87e0*/  @P1 LDG.E.U16 R23, [R6.64] ;  /* 0x0000000406171981 */ /* 0x000122000c1e1500 */
[----:B--2---:R-:W-:-:S06]  /*87f0*/  PRMT R18, RZ, 0x7610, R18 ;  /* 0x00007610ff127816 */ /* 0x004fcc0000000012 */
[----:B------:R-:W2:Y:S01]  /*8800*/  @P0 LDG.E.U16 R18, [R4.64] ;  /* 0x0000000404120981 */ /* 0x000ea2000c1e1500 */
[----:B0-----:R-:W-:-:S03]  /*8810*/  IADD3 R6, P1, R28, R2, RZ ;  /* 0x000000021c067210 */ /* 0x001fc60007f3e0ff */
[----:B---3--:R-:W-:Y:S02]  /*8820*/  STL [R1+0x5ec], R22 ;  /* 0x0005ec1601007387 */ /* 0x008fe40000100800 */
[----:B------:R-:W-:Y:S02]  /*8830*/  IMAD.X R7, R29, 0x1, R3, P1 ;  /* 0x000000011d077824 */ /* 0x000fe400008e0603 */
[----:B----4-:R0:W-:Y:S04]  /*8840*/  STL [R1+0x5f0], R23 ;  /* 0x0005f01701007387 */ /* 0x0101e80000100800 */
[----:B0-----:R-:W3:Y:S04]  /*8850*/  LDL.64 R22, [R1+0x998] ;  /* 0x0009980001167983 */ /* 0x001ee80000100a00 */
[----:B--2---:R0:W-:Y:S04]  /*8860*/  STL [R1+0x5e8], R18 ;  /* 0x0005e81201007387 */ /* 0x0041e80000100800 */
[----:B0-----:R-:W2:Y:S04]  /*8870*/  LDL.LU R18, [R1+0x14e0] ;  /* 0x0014e00001127983 */ /* 0x001ea80000300800 */
[----:B------:R-:W4:Y:S01]  /*8880*/  LDL.LU.64 R28, [R1+0x14d8] ;  /* 0x0014d800011c7983 */ /* 0x000f220000300a00 */
[----:B------:R-:W-:-:S02]  /*8890*/  IADD3 R4, P2, R24, R2, RZ ;  /* 0x0000000218047210 */ /* 0x000fc40007f5e0ff */
[----:B------:R-:W-:-:S03]  /*88a0*/  PRMT R19, RZ, 0x7610, R19 ;  /* 0x00007610ff137816 */ /* 0x000fc60000000013 */
[----:B------:R-:W-:Y:S02]  /*88b0*/  IMAD.X R5, R25, 0x1, R3, P2 ;  /* 0x0000000119057824 */ /* 0x000fe400010e0603 */
[----:B------:R-:W2:Y:S01]  /*88c0*/  LDL.64 R24, [R1+0x990] ;  /* 0x0009900001187983 */ /* 0x000ea20000100a00 */
[----:B----4-:R-:W-:Y:S02]  /*88d0*/  PRMT R29, RZ, 0x7610, R29 ;  /* 0x00007610ff1d7816 */ /* 0x010fe4000000001d */
[----:B------:R-:W-:-:S04]  /*88e0*/  PRMT R28, RZ, 0x7610, R28 ;  /* 0x00007610ff1c7816 */ /* 0x000fc8000000001c */
[----:B------:R0:W4:Y:S04]  /*88f0*/  @P0 LDG.E.U16 R29, [R6.64] ;  /* 0x00000004061d0981 */ /* 0x000128000c1e1500 */
[----:B------:R3:W2:Y:S01]  /*8900*/  @P0 LDG.E.U16 R28, [R4.64] ;  /* 0x00000004041c0981 */ /* 0x0006a2000c1e1500 */
[----:B0-----:R-:W-:-:S05]  /*8910*/  IADD3 R6, P1, R26, R2, RZ ;  /* 0x000000021a067210 */ /* 0x001fca0007f3e0ff */
[----:B------:R-:W-:-:S05]  /*8920*/  IMAD.X R7, R27, 0x1, R3, P1 ;  /* 0x000000011b077824 */ /* 0x000fca00008e0603 */
[----:B------:R-:W4:Y:S01]  /*8930*/  @P0 LDG.E.U16 R19, [R6.64] ;  /* 0x0000000406130981 */ /* 0x000f22000c1e1500 */
[----:B---3--:R-:W-:-:S03]  /*8940*/  IADD3 R4, P1, R22, R2, RZ ;  /* 0x0000000216047210 */ /* 0x008fc60007f3e0ff */
[----:B--2---:R-:W-:Y:S04]  /*8950*/  STL [R1+0x5e4], R28 ;  /* 0x0005e41c01007387 */ /* 0x004fe80000100800 */
[----:B----4-:R0:W-:Y:S04]  /*8960*/  STL [R1+0x5e0], R29 ;  /* 0x0005e01d01007387 */ /* 0x0101e80000100800 */
[----:B------:R-:W2:Y:S04]  /*8970*/  LDL.64 R26, [R1+0x9a0] ;  /* 0x0009a000011a7983 */ /* 0x000ea80000100a00 */
[----:B0-----:R-:W3:Y:S04]  /*8980*/  LDL.64 R28, [R1+0x988] ;  /* 0x00098800011c7983 */ /* 0x001ee80000100a00 */
[----:B------:R0:W-:Y:S04]  /*8990*/  STL [R1+0x5dc], R19 ;  /* 0x0005dc1301007387 */ /* 0x0001e80000100800 */
[----:B0-----:R-:W4:Y:S04]  /*89a0*/  LDL.LU R19, [R1+0x14d0] ;  /* 0x0014d00001137983 */ /* 0x001f280000300800 */
[----:B------:R-:W2:Y:S01]  /*89b0*/  LDL.LU R22, [R1+0x14cc] ;  /* 0x0014cc0001167983 */ /* 0x000ea20000300800 */
[----:B------:R-:W-:Y:S01]  /*89c0*/  ISETP.GT.AND P2, PT, R0, 0x16, PT ;  /* 0x000000160000780c */ /* 0x000fe20003f44270 */
[----:B------:R-:W-:Y:S01]  /*89d0*/  IMAD.X R5, R23, 0x1, R3, P1 ;  /* 0x0000000117057824 */ /* 0x000fe200008e0603 */
[----:B--2---:R-:W-:-:S11]  /*89e0*/  PRMT R22, RZ, 0x7610, R22 ;  /* 0x00007610ff167816 */ /* 0x004fd60000000016 */
[----:B------:R0:W2:Y:S02]  /*89f0*/  @P2 LDG.E.U16 R22, [R4.64] ;  /* 0x0000000404162981 */ /* 0x0000a4000c1e1500 */
[----:B0-----:R-:W-:Y:S02]  /*8a00*/  IADD3 R4, P0, R24, R2, RZ ;  /* 0x0000000218047210 */ /* 0x001fe40007f1e0ff */
[----:B--2---:R0:W-:Y:S04]  /*8a10*/  STL [R1+0x5d8], R22 ;  /* 0x0005d81601007387 */ /* 0x0041e80000100800 */
[----:B0-----:R-:W2:Y:S04]  /*8a20*/  LDL.64 R22, [R1+0x9b8] ;  /* 0x0009b80001167983 */ /* 0x001ea80000100a00 */
[----:B------:R-:W2:Y:S01]  /*8a30*/  LDL.LU R24, [R1+0x14c8] ;  /* 0x0014c80001187983 */ /* 0x000ea20000300800 */
[----:B------:R-:W-:Y:S01]  /*8a40*/  IMAD.X R5, R25, 0x1, R3, P0 ;  /* 0x0000000119057824 */ /* 0x000fe200000e0603 */
[----:B--2---:R-:W-:-:S06]  /*8a50*/  PRMT R24, RZ, 0x7610, R24 ;  /* 0x00007610ff187816 */ /* 0x004fcc0000000018 */
[----:B------:R3:W2:Y:S02]  /*8a60*/  @P2 LDG.E.U16 R24, [R4.64] ;  /* 0x0000000404182981 */ /* 0x0006a4000c1e1500 */
[----:B---3--:R-:W-:Y:S02]  /*8a70*/  IADD3 R4, P0, R28, R2, RZ ;  /* 0x000000021c047210 */ /* 0x008fe40007f1e0ff */
[----:B--2---:R0:W-:Y:S04]  /*8a80*/  STL [R1+0x5d4], R24 ;  /* 0x0005d41801007387 */ /* 0x0041e80000100800 */
[----:B0-----:R-:W2:Y:S04]  /*8a90*/  LDL.64 R24, [R1+0x9b0] ;  /* 0x0009b00001187983 */ /* 0x001ea80000100a00 */
[----:B------:R-:W3:Y:S01]  /*8aa0*/  LDL.LU R28, [R1+0x14c4] ;  /* 0x0014c400011c7983 */ /* 0x000ee20000300800 */
[----:B------:R-:W-:Y:S01]  /*8ab0*/  IMAD.X R5, R29, 0x1, R3, P0 ;  /* 0x000000011d057824 */ /* 0x000fe200000e0603 */
[----:B---3--:R-:W-:-:S06]  /*8ac0*/  PRMT R28, RZ, 0x7610, R28 ;  /* 0x00007610ff1c7816 */ /* 0x008fcc000000001c */
[----:B------:R0:W3:Y:S02]  /*8ad0*/  @P2 LDG.E.U16 R28, [R4.64] ;  /* 0x00000004041c2981 */ /* 0x0000e4000c1e1500 */
[----:B0-----:R-:W-:Y:S02]  /*8ae0*/  IADD3 R4, P0, R26, R2, RZ ;  /* 0x000000021a047210 */ /* 0x001fe40007f1e0ff */
[----:B---3--:R0:W-:Y:S04]  /*8af0*/  STL [R1+0x5d0], R28 ;  /* 0x0005d01c01007387 */ /* 0x0081e80000100800 */
[----:B0-----:R-:W3:Y:S04]  /*8b00*/  LDL.64 R28, [R1+0x9a8] ;  /* 0x0009a800011c7983 */ /* 0x001ee80000100a00 */
[----:B------:R-:W2:Y:S01]  /*8b10*/  LDL.LU R26, [R1+0x14c0] ;  /* 0x0014c000011a7983 */ /* 0x000ea20000300800 */
[----:B------:R-:W-:Y:S01]  /*8b20*/  IMAD.X R5, R27, 0x1, R3, P0 ;  /* 0x000000011b057824 */ /* 0x000fe200000e0603 */
[----:B--2---:R-:W-:-:S06]  /*8b30*/  PRMT R26, RZ, 0x7610, R26 ;  /* 0x00007610ff1a7816 */ /* 0x004fcc000000001a */
[----:B------:R0:W2:Y:S02]  /*8b40*/  @P2 LDG.E.U16 R26, [R4.64] ;  /* 0x00000004041a2981 */ /* 0x0000a4000c1e1500 */
[----:B0-----:R-:W-:Y:S02]  /*8b50*/  IADD3 R4, P0, R22, R2, RZ ;  /* 0x0000000216047210 */ /* 0x001fe40007f1e0ff */
[----:B--2---:R0:W-:Y:S04]  /*8b60*/  STL [R1+0x5cc], R26 ;  /* 0x0005cc1a01007387 */ /* 0x0041e80000100800 */
[----:B0-----:R-:W2:Y:S04]  /*8b70*/  LDL.64 R26, [R1+0x9c0] ;  /* 0x0009c000011a7983 */ /* 0x001ea80000100a00 */
        /* <DEDUP_REMOVED lines=26> */
[----:B0-----:R-:W-:-:S05]  /*8d20*/  IADD3 R4, P0, R22, R2, RZ ;  /* 0x0000000216047210 */ /* 0x001fca0007f1e0ff */
[----:B------:R-:W-:Y:S01]  /*8d30*/  IMAD.X R5, R23, 0x1, R3, P0 ;  /* 0x0000000117057824 */ /* 0x000fe200000e0603 */
[----:B------:R-:W-:Y:S02]  /*8d40*/  ISETP.GT.AND P1, PT, R0, 0x18, PT ;  /* 0x000000180000780c */ /* 0x000fe40003f24270 */
[----:B------:R-:W-:Y:S02]  /*8d50*/  PRMT R9, RZ, 0x7610, R9 ;  /* 0x00007610ff097816 */ /* 0x000fe40000000009 */
[----:B------:R-:W-:-:S09]  /*8d60*/  PRMT R7, RZ, 0x7610, R7 ;  /* 0x00007610ff077816 */ /* 0x000fd20000000007 */
[----:B------:R0:W3:Y:S04]  /*8d70*/  @P1 LDG.E.U16 R9, [R4.64] ;  /* 0x0000000404091981 */ /* 0x0000e8000c1e1500 */
[----:B--2---:R1:W-:Y:S04]  /*8d80*/  STL [R1+0x5bc], R26 ;  /* 0x0005bc1a01007387 */ /* 0x0043e80000100800 */
[----:B------:R-:W2:Y:S04]  /*8d90*/  LDL.64 R22, [R1+0x9f8] ;  /* 0x0009f80001167983 */ /* 0x000ea80000100a00 */
[----:B-1----:R-:W2:Y:S01]  /*8da0*/  LDL.64 R26, [R1+0x9e0] ;  /* 0x0009e000011a7983 */ /* 0x002ea20000100a00 */
[----:B0-----:R-:W-:-:S05]  /*8db0*/  IADD3 R4, P0, R24, R2, RZ ;  /* 0x0000000218047210 */ /* 0x001fca0007f1e0ff */
[----:B------:R-:W-:Y:S01]  /*8dc0*/  IMAD.X R5, R25, 0x1, R3, P0 ;  /* 0x0000000119057824 */ /* 0x000fe200000e0603 */
[----:B------:R-:W-:Y:S01]  /*8dd0*/  PRMT R6, RZ, 0x7610, R6 ;  /* 0x00007610ff067816 */ /* 0x000fe20000000006 */
[----:B------:R-:W4:Y:S04]  /*8de0*/  LDL.64 R24, [R1+0x9f0] ;  /* 0x0009f00001187983 */ /* 0x000f280000100a00 */
[----:B------:R3:W4:Y:S02]  /*8df0*/  @P1 LDG.E.U16 R7, [R4.64] ;  /* 0x0000000404071981 */ /* 0x000724000c1e1500 */
[----:B---3--:R-:W-:-:S05]  /*8e00*/  IADD3 R4, P0, R28, R2, RZ ;  /* 0x000000021c047210 */ /* 0x008fca0007f1e0ff */
[----:B------:R-:W-:Y:S01]  /*8e10*/  IMAD.X R5, R29, 0x1, R3, P0 ;  /* 0x000000011d057824 */ /* 0x000fe200000e0603 */
[----:B------:R-:W-:Y:S01]  /*8e20*/  PRMT R8, RZ, 0x7610, R8 ;  /* 0x00007610ff087816 */ /* 0x000fe20000000008 */
[----:B------:R-:W3:Y:S04]  /*8e30*/  LDL.64 R28, [R1+0x9e8] ;  /* 0x0009e800011c7983 */ /* 0x000ee80000100a00 */
[----:B------:R2:W3:Y:S02]  /*8e40*/  @P1 LDG.E.U16 R6, [R4.64] ;  /* 0x0000000404061981 */ /* 0x0004e4000c1e1500 */
[----:B--2---:R-:W-:-:S05]  /*8e50*/  IADD3 R4, P0, R26, R2, RZ ;  /* 0x000000021a047210 */ /* 0x004fca0007f1e0ff */
[----:B------:R-:W-:Y:S02]  /*8e60*/  IMAD.X R5, R27, 0x1, R3, P0 ;  /* 0x000000011b057824 */ /* 0x000fe400000e0603 */
[----:B------:R-:W2:Y:S04]  /*8e70*/  LDL.64 R26, [R1+0xa00] ;  /* 0x000a0000011a7983 */ /* 0x000ea80000100a00 */
[----:B------:R0:W2:Y:S02]  /*8e80*/  @P1 LDG.E.U16 R8, [R4.64] ;  /* 0x0000000404081981 */ /* 0x0000a4000c1e1500 */
[----:B0-----:R-:W-:Y:S02]  /*8e90*/  IADD3 R4, P0, R22, R2, RZ ;  /* 0x0000000216047210 */ /* 0x001fe40007f1e0ff */
[----:B------:R-:W2:Y:S01]  /*8ea0*/  LDL.LU R22, [R1+0x14ac] ;  /* 0x0014ac0001167983 */ /* 0x000ea20000300800 */
[----:B------:R-:W-:-:S02]  /*8eb0*/  ISETP.GT.AND P1, PT, R0, 0x19, PT ;  /* 0x000000190000780c */ /* 0x000fc40003f24270 */
[----:B------:R-:W-:Y:S01]  /*8ec0*/  IMAD.X R5, R23, 0x1, R3, P0 ;  /* 0x0000000117057824 */ /* 0x000fe200000e0603 */
[----:B--2---:R-:W-:-:S10]  /*8ed0*/  PRMT R22, RZ, 0x7610, R22 ;  /* 0x00007610ff167816 */ /* 0x004fd40000000016 */
[----:B------:R4:W2:Y:S02]  /*8ee0*/  @P1 LDG.E.U16 R22, [R4.64] ;  /* 0x0000000404161981 */ /* 0x0008a4000c1e1500 */
[----:B----4-:R-:W-:Y:S02]  /*8ef0*/  IADD3 R4, P0, R24, R2, RZ ;  /* 0x0000000218047210 */ /* 0x010fe40007f1e0ff */
[----:B--2---:R0:W-:Y:S04]  /*8f00*/  STL [R1+0x5b8], R22 ;  /* 0x0005b81601007387 */ /* 0x0041e80000100800 */
[----:B0-----:R-:W2:Y:S04]  /*8f10*/  LDL.64 R22, [R1+0xa18] ;  /* 0x000a180001167983 */ /* 0x001ea80000100a00 */
[----:B------:R-:W4:Y:S01]  /*8f20*/  LDL.LU R24, [R1+0x14a8] ;  /* 0x0014a80001187983 */ /* 0x000f220000300800 */
[----:B------:R-:W-:Y:S01]  /*8f30*/  IMAD.X R5, R25, 0x1, R3, P0 ;  /* 0x0000000119057824 */ /* 0x000fe200000e0603 */
[----:B----4-:R-:W-:-:S06]  /*8f40*/  PRMT R24, RZ, 0x7610, R24 ;  /* 0x00007610ff187816 */ /* 0x010fcc0000000018 */
[----:B------:R3:W4:Y:S02]  /*8f50*/  @P1 LDG.E.U16 R24, [R4.64] ;  /* 0x0000000404181981 */ /* 0x000724000c1e1500 */
[----:B---3--:R-:W-:Y:S02]  /*8f60*/  IADD3 R4, P0, R28, R2, RZ ;  /* 0x000000021c047210 */ /* 0x008fe40007f1e0ff */
[----:B----4-:R0:W-:Y:S04]  /*8f70*/  STL [R1+0x5b4], R24 ;  /* 0x0005b41801007387 */ /* 0x0101e80000100800 */
[----:B0-----:R-:W3:Y:S04]  /*8f80*/  LDL.64 R24, [R1+0xa10] ;  /* 0x000a100001187983 */ /* 0x001ee80000100a00 */
[----:B------:R-:W4:Y:S01]  /*8f90*/  LDL.LU R28, [R1+0x14a4] ;  /* 0x0014a400011c7983 */ /* 0x000f220000300800 */
[----:B------:R-:W-:Y:S01]  /*8fa0*/  IMAD.X R5, R29, 0x1, R3, P0 ;  /* 0x000000011d057824 */ /* 0x000fe200000e0603 */
[----:B----4-:R-:W-:-:S06]  /*8fb0*/  PRMT R28, RZ, 0x7610, R28 ;  /* 0x00007610ff1c7816 */ /* 0x010fcc000000001c */
[----:B------:R0:W4:Y:S02]  /*8fc0*/  @P1 LDG.E.U16 R28, [R4.64] ;  /* 0x00000004041c1981 */ /* 0x000124000c1e1500 */
[----:B0-----:R-:W-:Y:S02]  /*8fd0*/  IADD3 R4, P0, R26, R2, RZ ;  /* 0x000000021a047210 */ /* 0x001fe40007f1e0ff */
[----:B----4-:R0:W-:Y:S04]  /*8fe0*/  STL [R1+0x5b0], R28 ;  /* 0x0005b01c01007387 */ /* 0x0101e80000100800 */
[----:B0-----:R-:W4:Y:S04]  /*8ff0*/  LDL.64 R28, [R1+0xa08] ;  /* 0x000a0800011c7983 */ /* 0x001f280000100a00 */
        /* <DEDUP_REMOVED lines=19> */
[----:B----4-:R-:W-:Y:S02]  /*9130*/  IADD3 R4, P0, R28, R2, RZ ;  /* 0x000000021c047210 */ /* 0x010fe40007f1e0ff */
[----:B---3--:R0:W-:Y:S04]  /*9140*/  STL [R1+0x59c], R24 ;  /* 0x00059c1801007387 */ /* 0x0081e80000100800 */
        /* <DEDUP_REMOVED lines=126> */
[----:B------:R-:W-:-:S02]  /*9930*/  PRMT R20, RZ, 0x7610, R20 ;  /* 0x00007610ff147816 */ /* 0x000fc40000000014 */
[----:B--2---:R-:W-:-:S06]  /*9940*/  PRMT R26, RZ, 0x7610, R26 ;  /* 0x00007610ff1a7816 */ /* 0x004fcc000000001a */
[----:B------:R0:W2:Y:S01]  /*9950*/  @P1 LDG.E.U16 R26, [R4.64] ;  /* 0x00000004041a1981 */ /* 0x0000a2000c1e1500 */
[----:B------:R-:W-:Y:S02]  /*9960*/  ISETP.GT.AND P1, PT, R0, 0x1f, PT ;  /* 0x0000001f0000780c */ /* 0x000fe40003f24270 */
[----:B0-----:R-:W-:-:S05]  /*9970*/  IADD3 R4, P0, R22, R2, RZ ;  /* 0x0000000216047210 */ /* 0x001fca0007f1e0ff */
[----:B------:R-:W-:-:S06]  /*9980*/  IMAD.X R5, R23, 0x1, R3, P0 ;  /* 0x0000000117057824 */ /* 0x000fcc00000e0603 */
[----:B------:R3:W4:Y:S01]  /*9990*/  @P1 LDG.E.U16 R20, [R4.64] ;  /* 0x0000000404141981 */ /* 0x000722000c1e1500 */
[----:B------:R-:W-:Y:S02]  /*99a0*/  PRMT R21, RZ, 0x7610, R21 ;  /* 0x00007610ff157816 */ /* 0x000fe40000000015 */
[----:B---3--:R-:W-:-:S05]  /*99b0*/  IADD3 R4, P0, R24, R2, RZ ;  /* 0x0000000218047210 */ /* 0x008fca0007f1e0ff */
[----:B------:R-:W-:-:S05]  /*99c0*/  IMAD.X R5, R25, 0x1, R3, P0 ;  /* 0x0000000119057824 */ /* 0x000fca00000e0603 */
[----:B------:R0:W3:Y:S04]  /*99d0*/  @P1 LDG.E.U16 R21, [R4.64] ;  /* 0x0000000404151981 */ /* 0x0000e8000c1e1500 */
[----:B--2---:R1:W-:Y:S04]  /*99e0*/  STL [R1+0x30], R26 ;  /* 0x0000301a01007387 */ /* 0x0043e80000100800 */
[----:B-1----:R-:W2:Y:S04]  /*99f0*/  LDL.64 R26, [R1+0xac0] ;  /* 0x000ac000011a7983 */ /* 0x002ea80000100a00 */
[----:B------:R-:W2:Y:S04]  /*9a00*/  LDL.LU.64 R22, [R1+0x1448] ;  /* 0x0014480001167983 */ /* 0x000ea80000300a00 */
[----:B------:R-:W2:Y:S04]  /*9a10*/  LDL.LU.64 R24, [R1+0x1440] ;  /* 0x0014400001187983 */ /* 0x000ea80000300a00 */
[----:B----4-:R1:W-:Y:S04]  /*9a20*/  STL [R1+0x2c], R20 ;  /* 0x00002c1401007387 */ /* 0x0103e80000100800 */
[----:B-1----:R-:W1:Y:S01]  /*9a30*/  S2R R20, SR_TID.X ;  /* 0x0000000000147919 */ /* 0x002e620000002100 */
[----:B0-----:R-:W-:-:S02]  /*9a40*/  IADD3 R4, P0, R28, R2, RZ ;  /* 0x000000021c047210 */ /* 0x001fc40007f1e0ff */
[----:B------:R-:W-:-:S03]  /*9a50*/  PRMT R15, RZ, 0x7610, R15 ;  /* 0x00007610ff0f7816 */ /* 0x000fc6000000000f */
[----:B------:R-:W-:Y:S02]  /*9a60*/  IMAD.X R5, R29, 0x1, R3, P0 ;  /* 0x000000011d057824 */ /* 0x000fe400000e0603 */
[----:B------:R-:W0:Y:S04]  /*9a70*/  S2R R29, SR_TID.X ;  /* 0x00000000001d7919 */ /* 0x000e280000002100 */
[----:B---3--:R1:W-:Y:S04]  /*9a80*/  STL [R1+0x28], R21 ;  /* 0x0000281501007387 */ /* 0x0083e80000100800 */
[----:B------:R2:W3:Y:S04]  /*9a90*/  @P1 LDG.E.U16 R15, [R4.64] ;  /* 0x00000004040f1981 */ /* 0x0004e8000c1e1500 */
[----:B------:R4:W-:Y:S01]  /*9aa0*/  STL [R1+0xbf0], R0 ;  /* 0x000bf00001007387 */ /* 0x0009e20000100800 */
[----:B-1----:R-:W-:-:S04]  /*9ab0*/  LOP3.LUT R21, R20, 0x1f, RZ, 0xc0, !PT ;  /* 0x0000001f14157812 */ /* 0x002fc800078ec0ff */
[----:B------:R-:W-:Y:S02]  /*9ac0*/  ISETP.GE.AND P2, PT, R21, R0, PT ;  /* 0x000000001500720c */ /* 0x000fe40003f46270 */
[----:B----4-:R-:W-:Y:S02]  /*9ad0*/  PRMT R0, RZ, 0x7610, R0 ;  /* 0x00007610ff007816 */ /* 0x010fe40000000000 */
[----:B0-----:R-:W-:Y:S02]  /*9ae0*/  LOP3.LUT R29, R29, 0x1f, RZ, 0xc0, !PT ;  /* 0x0000001f1d1d7812 */ /* 0x001fe400078ec0ff */
[----:B------:R-:W-:-:S03]  /*9af0*/  PRMT R14, RZ, 0x7610, R14 ;  /* 0x00007610ff0e7816 */ /* 0x000fc6000000000e */
[----:B------:R-:W-:Y:S01]  /*9b00*/  IMAD R28, R29, c[0x0][0x18c], RZ ;  /* 0x000063001d1c7a24 */ /* 0x000fe200078e02ff */
[----:B--2---:R-:W-:-:S05]  /*9b10*/  IADD3 R4, P0, R26, R2, RZ ;  /* 0x000000021a047210 */ /* 0x004fca0007f1e0ff */
[----:B------:R-:W-:Y:S02]  /*9b20*/  IMAD.X R5, R27, 0x1, R3, P0 ;  /* 0x000000011b057824 */ /* 0x000fe400000e0603 */
[----:B------:R-:W2:Y:S04]  /*9b30*/  LDL.LU.64 R26, [R1+0x1438] ;  /* 0x00143800011a7983 */ /* 0x000ea80000300a00 */
[----:B------:R0:W4:Y:S04]  /*9b40*/  @P1 LDG.E.U16 R0, [R4.64] ;  /* 0x0000000404001981 */ /* 0x000128000c1e1500 */
[----:B------:R1:W-:Y:S02]  /*9b50*/  STL.64 [R1+0xb80], R2 ;  /* 0x000b800201007387 */ /* 0x0003e40000100a00 */
[----:B-1----:R-:W-:-:S02]  /*9b60*/  IMAD.MOV.U32 R2, RZ, RZ, R23 ;  /* 0x000000ffff027224 */ /* 0x002fc400078e0017 */
[----:B------:R-:W-:-:S04]  /*9b70*/  IMAD.MOV.U32 R3, RZ, RZ, R22 ;  /* 0x000000ffff037224 */ /* 0x000fc800078e0016 */
[C---:B0-----:R-:W-:Y:S01]  /*9b80*/  IMAD.WIDE R4, R28.reuse, 0x2, R2 ;  /* 0x000000021c047825 */ /* 0x041fe200078e0202 */
[----:B------:R-:W-:Y:S06]  /*9b90*/  BAR.SYNC.DEFER_BLOCKING 0x0 ;  /* 0x0000000000007b1d */ /* 0x000fec0000010000 */
[----:B------:R0:W2:Y:S01]  /*9ba0*/  @!P2 LDG.E.U16 R14, [R4.64] ;  /* 0x00000004040ea981 */ /* 0x0000a2000c1e1500 */
[----:B------:R-:W-:Y:S01]  /*9bb0*/  PRMT R18, RZ, 0x7610, R18 ;  /* 0x00007610ff127816 */ /* 0x000fe20000000012 */
[----:B0-----:R-:W-:Y:S02]  /*9bc0*/  IMAD.MOV.U32 R4, RZ, RZ, R25 ;  /* 0x000000ffff047224 */ /* 0x001fe400078e0019 */
[----:B------:R-:W-:Y:S01]  /*9bd0*/  IMAD.MOV.U32 R5, RZ, RZ, R24 ;  /* 0x000000ffff057224 */ /* 0x000fe200078e0018 */
[----:B----4-:R0:W-:Y:S04]  /*9be0*/  STL [R1+0x20], R0 ;  /* 0x0000200001007387 */ /* 0x0101e80000100800 */
[----:B0-----:R-:W4:Y:S04]  /*9bf0*/  LDL.LU R0, [R1+0x4] ;  /* 0x0000040001007983 */ /* 0x001f280000300800 */
[----:B------:R0:W-:Y:S04]  /*9c00*/  STL.64 [R1+0xb98], R2 ;  /* 0x000b980201007387 */ /* 0x0001e80000100a00 */
[----:B0-----:R-:W4:Y:S04]  /*9c10*/  LDL.LU R3, [R1] ;  /* 0x0000000001037983 */ /* 0x001f280000300800 */
[----:B---3--:R0:W-:Y:S04]  /*9c20*/  STL [R1+0x24], R15 ;  /* 0x0000240f01007387 */ /* 0x0081e80000100800 */
[----:B0-----:R-:W3:Y:S04]  /*9c30*/  LDL.LU R15, [R1+0x8] ;  /* 0x00000800010f7983 */ /* 0x001ee80000300800 */
[----:B--2---:R0:W-:Y:S04]  /*9c40*/  STL [R1+0x1c], R14 ;  /* 0x00001c0e01007387 */ /* 0x0041e80000100800 */
[----:B0-----:R-:W3:Y:S04]  /*9c50*/  LDL.LU R14, [R1+0xc] ;  /* 0x00000c00010e7983 */ /* 0x001ee80000300800 */
[----:B------:R0:W-:Y:S02]  /*9c60*/  STL.64 [R1+0x588], R4 ;  /* 0x0005880401007387 */ /* 0x0001e40000100a00 */
[----:B0-----:R-:W-:-:S05]  /*9c70*/  IMAD.WIDE R4, R28, 0x2, R4 ;  /* 0x000000021c047825 */ /* 0x001fca00078e0204 */
[----:B------:R0:W2:Y:S04]  /*9c80*/  @!P2 LDG.E.U16 R18, [R4.64] ;  /* 0x000000040412a981 */ /* 0x0000a8000c1e1500 */
[----:B------:R-:W1:Y:S01]  /*9c90*/  S2R R29, SR_TID.X ;  /* 0x00000000001d7919 */ /* 0x000e620000002100 */
[----:B------:R-:W-:Y:S01]  /*9ca0*/  IMAD.MOV.U32 R28, RZ, RZ, R27 ;  /* 0x000000ffff1c7224 */ /* 0x000fe200078e001b */
[----:B------:R-:W-:Y:S02]  /*9cb0*/  PRMT R2, RZ, 0x7610, R2 ;  /* 0x00007610ff027816 */ /* 0x000fe40000000002 */
[----:B-1----:R-:W-:-:S05]  /*9cc0*/  LOP3.LUT R29, R29, 0x1f, RZ, 0xc0, !PT ;  /* 0x0000001f1d1d7812 */ /* 0x002fca00078ec0ff */
[----:B0-----:R-:W-:Y:S02]  /*9cd0*/  IMAD R5, R29, c[0x0][0x18c], RZ ;  /* 0x000063001d057a24 */ /* 0x001fe400078e02ff */
[----:B------:R-:W-:-:S04]  /*9ce0*/  IMAD.MOV.U32 R29, RZ, RZ, R26 ;  /* 0x000000ffff1d7224 */ /* 0x000fc800078e001a */
[----:B------:R-:W-:-:S05]  /*9cf0*/  IMAD.WIDE R4, R5, 0x2, R28 ;  /* 0x0000000205047825 */ /* 0x000fca00078e021c */
[----:B------:R-:W3:Y:S04]  /*9d00*/  @!P2 LDG.E.U16 R2, [R4.64] ;  /* 0x000000040402a981 */ /* 0x000ee8000c1e1500 */
[----:B--2---:R-:W-:Y:S04]  /*9d10*/  STL [R1+0x18], R18 ;  /* 0x0000181201007387 */ /* 0x004fe80000100800 */
[----:B------:R0:W-:Y:S04]  /*9d20*/  STL.64 [R1+0x580], R28 ;  /* 0x0005801c01007387 */ /* 0x0001e80000100a00 */
[----:B0-----:R-:W2:Y:S04]  /*9d30*/  LDL.LU.64 R28, [R1+0x1430] ;  /* 0x00143000011c7983 */ /* 0x001ea80000300a00 */
[----:B------:R-:W0:Y:S02]  /*9d40*/  S2R R18, SR_TID.X ;  /* 0x0000000000127919 */ /* 0x000e240000002100 */
[----:B0-----:R-:W-:-:S02]  /*9d50*/  LOP3.LUT R18, R18, 0x1f, RZ, 0xc0, !PT ;  /* 0x0000001f12127812 */ /* 0x001fc400078ec0ff */
[----:B---3--:R4:W-:Y:S03]  /*9d60*/  STL [R1+0x14], R2 ;  /* 0x0000140201007387 */ /* 0x0089e60000100800 */
[----:B------:R-:W-:Y:S02]  /*9d70*/  IMAD R5, R18, c[0x0][0x18c], RZ ;  /* 0x0000630012057a24 */ /* 0x000fe400078e02ff */
[----:B------:R-:W3:Y:S01]  /*9d80*/  LDL.LU R18, [R1+0x498] ;  /* 0x0004980001127983 */ /* 0x000ee20000300800 */
[----:B----4-:R-:W-:-:S03]  /*9d90*/  IMAD.MOV.U32 R2, RZ, RZ, R0 ;  /* 0x000000ffff027224 */ /* 0x010fc600078e0000 */
[----:B------:R-:W4:Y:S01]  /*9da0*/  LDL.LU R0, [R1+0x49c] ;  /* 0x00049c0001007983 */ /* 0x000f220000300800 */
[----:B------:R-:W-:Y:S01]  /*9db0*/  IMAD.WIDE R4, R5, 0x2, R2 ;  /* 0x0000000205047825 */ /* 0x000fe200078e0202 */
[----:B--2---:R-:W-:-:S06]  /*9dc0*/  PRMT R28, RZ, 0x7610, R28 ;  /* 0x00007610ff1c7816 */ /* 0x004fcc000000001c */
[----:B------:R0:W2:Y:S04]  /*9dd0*/  @!P2 LDG.E.U16 R28, [R4.64] ;  /* 0x00000004041ca981 */ /* 0x0000a8000c1e1500 */
[----:B------:R1:W-:Y:S04]  /*9de0*/  STL.64 [R1+0xba0], R2 ;  /* 0x000ba00201007387 */ /* 0x0003e80000100a00 */
[----:B-1----:R-:W3:Y:S04]  /*9df0*/  LDL.LU R2, [R1+0x490] ;  /* 0x0004900001027983 */ /* 0x002ee80000300800 */
[----:B------:R-:W3:Y:S04]  /*9e00*/  LDL.LU R3, [R1+0x494] ;  /* 0x0004940001037983 */ /* 0x000ee80000300800 */
[----:B0-----:R-:W0:Y:S04]  /*9e10*/  S2R R5, SR_TID.X ;  /* 0x0000000000057919 */ /* 0x001e280000002100 */
[----:B--2---:R1:W-:Y:S04]  /*9e20*/  STL [R1+0x10], R28 ;  /* 0x0000101c01007387 */ /* 0x0043e80000100800 */
[----:B-1----:R-:W2:Y:S01]  /*9e30*/  LDL.LU R28, [R1+0x1428] ;  /* 0x00142800011c7983 */ /* 0x002ea20000300800 */
[----:B0-----:R-:W-:-:S05]  /*9e40*/  LOP3.LUT R5, R5, 0x1f, RZ, 0xc0, !PT ;  /* 0x0000001f05057812 */ /* 0x001fca00078ec0ff */
[----:B------:R-:W-:-:S04]  /*9e50*/  IMAD R5, R5, c[0x0][0x18c], RZ ;  /* 0x0000630005057a24 */ /* 0x000fc800078e02ff */
[----:B------:R-:W-:Y:S01]  /*9e60*/  IMAD.WIDE R4, R5, 0x2, R14 ;  /* 0x0000000205047825 */ /* 0x000fe200078e020e */
[----:B---3--:R-:W-:Y:S02]  /*9e70*/  LOP3.LUT R3, R3, R2, RZ, 0x3c, !PT ;  /* 0x0000000203037212 */ /* 0x008fe400078e3cff */
[----:B--2---:R-:W-:-:S06]  /*9e80*/  PRMT R28, RZ, 0x7610, R28 ;  /* 0x00007610ff1c7816 */ /* 0x004fcc000000001c */
[----:B------:R0:W2:Y:S04]  /*9e90*/  @!P2 LDG.E.U16 R28, [R4.64] ;  /* 0x00000004041ca981 */ /* 0x0000a8000c1e1500 */
[----:B0-----:R-:W0:Y:S01]  /*9ea0*/  S2R R5, SR_TID.X ;  /* 0x0000000000057919 */ /* 0x001e220000002100 */
[----:B------:R-:W-:-:S04]  /*9eb0*/  LOP3.LUT R2, R3, R2, RZ, 0x3c, !PT ;  /* 0x0000000203027212 */ /* 0x000fc800078e3cff */
[----:B------:R-:W-:Y:S02]  /*9ec0*/  LOP3.LUT R3, R3, R2, RZ, 0x3c, !PT ;  /* 0x0000000203037212 */ /* 0x000fe400078e3cff */
[----:B------:R-:W-:Y:S01]  /*9ed0*/  PRMT R19, RZ, 0x7610, R19 ;  /* 0x00007610ff137816 */ /* 0x000fe20000000013 */
[----:B------:R1:W-:Y:S04]  /*9ee0*/  STL.64 [R1+0x570], R14 ;  /* 0x0005700e01007387 */ /* 0x0003e80000100a00 */
[----:B-1----:R-:W3:Y:S01]  /*9ef0*/  LDL.LU.64 R14, [R1+0x1420] ;  /* 0x00142000010e7983 */ /* 0x002ee20000300a00 */
[----:B0-----:R-:W-:-:S05]  /*9f00*/  LOP3.LUT R5, R5, 0x1f, RZ, 0xc0, !PT ;  /* 0x0000001f05057812 */ /* 0x001fca00078ec0ff */
[----:B------:R-:W-:-:S04]  /*9f10*/  IMAD R5, R5, c[0x0][0x18c], RZ ;  /* 0x0000630005057a24 */ /* 0x000fc800078e02ff */
[----:B------:R-:W-:-:S05]  /*9f20*/  IMAD.WIDE R4, R5, 0x2, R2 ;  /* 0x0000000205047825 */ /* 0x000fca00078e0202 */
[----:B------:R0:W3:Y:S04]  /*9f30*/  @!P2 LDG.E.U16 R19, [R4.64] ;  /* 0x000000040413a981 */ /* 0x0000e8000c1e1500 */
[----:B--2---:R1:W-:Y:S04]  /*9f40*/  STL [R1+0xc], R28 ;  /* 0x00000c1c01007387 */ /* 0x0043e80000100800 */
[----:B-1----:R-:W2:Y:S04]  /*9f50*/  LDL.LU R28, [R1+0x1418] ;  /* 0x00141800011c7983 */ /* 0x002ea80000300800 */
[----:B------:R1:W-:Y:S04]  /*9f60*/  STL.64 [R1+0xbc8], R2 ;  /* 0x000bc80201007387 */ /* 0x0003e80000100a00 */
[----:B-1----:R-:W2:Y:S04]  /*9f70*/  LDL.LU R2, [R1+0x4a0] ;  /* 0x0004a00001027983 */ /* 0x002ea80000300800 */
[----:B------:R-:W2:Y:S01]  /*9f80*/  LDL.LU R3, [R1+0x4a4] ;  /* 0x0004a40001037983 */ /* 0x000ea20000300800 */
[----:B------:R-:W-:-:S05]  /*9f90*/  LOP3.LUT R20, R20, 0x1f, RZ, 0xc0, !PT ;  /* 0x0000001f14147812 */ /* 0x000fca00078ec0ff */
[----:B0-----:R-:W-:Y:S01]  /*9fa0*/  IMAD R5, R20, c[0x0][0x18c], RZ ;  /* 0x0000630014057a24 */ /* 0x001fe200078e02ff */
[----:B---3--:R0:W-:Y:S04]  /*9fb0*/  STL [R1+0x8], R19 ;  /* 0x0000081301007387 */ /* 0x0081e80000100800 */
[----:B------:R-:W3:Y:S01]  /*9fc0*/  LDL.LU R20, [R1+0x4a8] ;  /* 0x0004a80001147983 */ /* 0x000ee20000300800 */
[----:B0-----:R-:W-:Y:S02]  /*9fd0*/  IMAD.MOV.U32 R19, RZ, RZ, R18 ;  /* 0x000000ffff137224 */ /* 0x001fe400078e0012 */
[----:B----4-:R-:W-:Y:S02]  /*9fe0*/  IMAD.MOV.U32 R18, RZ, RZ, R0 ;  /* 0x000000ffff127224 */ /* 0x010fe400078e0000 */
[----:B------:R-:W4:Y:S02]  /*9ff0*/  LDL.LU R0, [R1+0x4ac] ;  /* 0x0004ac0001007983 */ /* 0x000f240000300800 */
[----:B------:R-:W-:Y:S01]  /*a000*/  IMAD.WIDE R4, R5, 0x2, R18 ;  /* 0x0000000205047825 */ /* 0x000fe200078e0212 */
[----:B------:R-:W-:-:S02]  /*a010*/  PRMT R29, RZ, 0x7610, R29 ;  /* 0x00007610ff1d7816 */ /* 0x000fc4000000001d */
[----:B--2---:R-:W-:-:S06]  /*a020*/  PRMT R28, RZ, 0x7610, R28 ;  /* 0x00007610ff1c7816 */ /* 0x004fcc000000001c */
[----:B------:R0:W2:Y:S04]  /*a030*/  @!P2 LDG.E.U16 R28, [R4.64] ;  /* 0x00000004041ca981 */ /* 0x0000a8000c1e1500 */
[----:B0-----:R-:W0:Y:S01]  /*a040*/  S2R R5, SR_TID.X ;  /* 0x0000000000057919 */ /* 0x001e220000002100 */
[----:B------:R-:W-:-:S04]  /*a050*/  LOP3.LUT R3, R3, R2, RZ, 0x3c, !PT ;  /* 0x0000000203037212 */ /* 0x000fc800078e3cff */
[----:B------:R-:W-:-:S04]  /*a060*/  LOP3.LUT R2, R3, R2, RZ, 0x3c, !PT ;  /* 0x0000000203027212 */ /* 0x000fc800078e3cff */
[----:B------:R-:W-:Y:S02]  /*a070*/  LOP3.LUT R3, R3, R2, RZ, 0x3c, !PT ;  /* 0x0000000203037212 */ /* 0x000fe400078e3cff */
[----:B0-----:R-:W-:-:S05]  /*a080*/  LOP3.LUT R5, R5, 0x1f, RZ, 0xc0, !PT ;  /* 0x0000001f05057812 */ /* 0x001fca00078ec0ff */
[----:B------:R-:W-:-:S04]  /*a090*/  IMAD R5, R5, c[0x0][0x18c], RZ ;  /* 0x0000630005057a24 */ /* 0x000fc800078e02ff */
[----:B------:R-:W-:-:S05]  /*a0a0*/  IMAD.WIDE R4, R5, 0x2, R2 ;  /* 0x0000000205047825 */ /* 0x000fca00078e0202 */
[----:B------:R0:W2:Y:S01]  /*a0b0*/  @!P2 LDG.E.U16 R29, [R4.64] ;  /* 0x00000004041da981 */ /* 0x0000a2000c1e1500 */
[----:B------:R-:W-:-:S03]  /*a0c0*/  PRMT R27, RZ, 0x7610, R27 ;  /* 0x00007610ff1b7816 */ /* 0x000fc6000000001b */
[----:B------:R1:W-:Y:S01]  /*a0d0*/  STL.64 [R1+0x540], R18 ;  /* 0x0005401201007387 */ /* 0x0003e20000100a00 */
[----:B0-----:R-:W-:Y:S02]  /*a0e0*/  IMAD R5, R21, c[0x0][0x18c], RZ ;  /* 0x0000630015057a24 */ /* 0x001fe400078e02ff */
[----:B---3--:R-:W-:Y:S02]  /*a0f0*/  IMAD.MOV.U32 R21, RZ, RZ, R20 ;  /* 0x000000ffff157224 */ /* 0x008fe400078e0014 */
[----:B----4-:R-:W-:Y:S01]  /*a100*/  IMAD.MOV.U32 R20, RZ, RZ, R0 ;  /* 0x000000ffff147224 */ /* 0x010fe200078e0000 */
[----:B-1----:R-:W3:Y:S03]  /*a110*/  LDL.LU.64 R18, [R1+0x1410] ;  /* 0x0014100001127983 */ /* 0x002ee60000300a00 */
[----:B------:R-:W-:-:S05]  /*a120*/  IMAD.WIDE R4, R5, 0x2, R20 ;  /* 0x0000000205047825 */ /* 0x000fca00078e0214 */
[----:B------:R0:W4:Y:S04]  /*a130*/  @!P2 LDG.E.U16 R27, [R4.64] ;  /* 0x00000004041ba981 */ /* 0x000128000c1e1500 */
[----:B--2---:R-:W-:Y:S04]  /*a140*/  STL [R1+0x4], R28 ;  /* 0x0000041c01007387 */ /* 0x004fe80000100800 */
[----:B------:R1:W-:Y:S04]  /*a150*/  STL [R1+0xbf8], R2 ;  /* 0x000bf80201007387 */ /* 0x0003e80000100800 */
[----:B-1----:R-:W2:Y:S04]  /*a160*/  LDL.LU R2, [R1+0x4bc] ;  /* 0x0004bc0001027983 */ /* 0x002ea80000300800 */
[----:B------:R1:W-:Y:S04]  /*a170*/  STL [R1+0xbf4], R3 ;  /* 0x000bf40301007387 */ /* 0x0003e80000100800 */
[----:B-1----:R-:W2:Y:S04]  /*a180*/  LDL.LU R3, [R1+0x4b4] ;  /* 0x0004b40001037983 */ /* 0x002ea80000300800 */
[----:B------:R1:W-:Y:S04]  /*a190*/  STL [R1+0x138c], R29 ;  /* 0x00138c1d01007387 */ /* 0x0003e80000100800 */
[----:B-1----:R-:W3:Y:S04]  /*a1a0*/  LDL.LU R29, [R1+0x4b8] ;  /* 0x0004b800011d7983 */ /* 0x002ee80000300800 */
[----:B------:R1:W-:Y:S04]  /*a1b0*/  STL.64 [R1+0x530], R20 ;  /* 0x0005301401007387 */ /* 0x0003e80000100a00 */
[----:B-1----:R-:W3:Y:S04]  /*a1c0*/  LDL.LU.64 R20, [R1+0x1408] ;  /* 0x0014080001147983 */ /* 0x002ee80000300a00 */
[----:B0-----:R-:W3:Y:S04]  /*a1d0*/  LDL.LU R5, [R1+0x4b0] ;  /* 0x0004b00001057983 */ /* 0x001ee80000300800 */
[----:B------:R-:W0:Y:S04]  /*a1e0*/  S2R R0, SR_TID.X ;  /* 0x0000000000007919 */ /* 0x000e280000002100 */
[----:B----4-:R1:W-:Y:S01]  /*a1f0*/  STL [R1+0x1390], R27 ;  /* 0x0013901b01007387 */ /* 0x0103e20000100800 */
[----:B------:R-:W-:-:S02]  /*a200*/  PRMT R26, RZ, 0x7610, R26 ;  /* 0x00007610ff1a7816 */ /* 0x000fc4000000001a */
[----:B0-----:R-:W-:-:S05]  /*a210*/  LOP3.LUT R0, R0, 0x1f, RZ, 0xc0, !PT ;  /* 0x0000001f00007812 */ /* 0x001fca00078ec0ff */
[----:B-1----:R-:W-:Y:S02]  /*a220*/  IMAD R27, R0, c[0x0][0x18c], RZ ;  /* 0x00006300001b7a24 */ /* 0x002fe400078e02ff */
[----:B--2---:R-:W-:Y:S02]  /*a230*/  IMAD.MOV.U32 R4, RZ, RZ, R3 ;  /* 0x000000ffff047224 */ /* 0x004fe400078e0003 */
[----:B------:R-:W2:Y:S04]  /*a240*/  LDL.LU R3, [R1+0x4c0] ;  /* 0x0004c00001037983 */ /* 0x000ea80000300800 */
[----:B------:R-:W4:Y:S04]  /*a250*/  LDL.LU R0, [R1+0x4c4] ;  /* 0x0004c40001007983 */ /* 0x000f280000300800 */
[----:B---3--:R0:W-:Y:S02]  /*a260*/  STL.64 [R1+0x520], R4 ;  /* 0x0005200401007387 */ /* 0x0081e40000100a00 */
[----:B0-----:R-:W-:-:S05]  /*a270*/  IMAD.WIDE R4, R27, 0x2, R4 ;  /* 0x000000021b047825 */ /* 0x001fca00078e0204 */
[----:B------:R0:W3:Y:S01]  /*a280*/  @!P2 LDG.E.U16 R26, [R4.64] ;  /* 0x00000004041aa981 */ /* 0x0000e2000c1e1500 */
[----:B------:R-:W-:Y:S01]  /*a290*/  PRMT R25, RZ, 0x7610, R25 ;  /* 0x00007610ff197816 */ /* 0x000fe20000000019 */
[----:B0-----:R-:W-:Y:S02]  /*a2a0*/  IMAD.MOV.U32 R4, RZ, RZ, R2 ;  /* 0x000000ffff047224 */ /* 0x001fe400078e0002 */
[----:B------:R-:W-:Y:S02]  /*a2b0*/  IMAD.MOV.U32 R5, RZ, RZ, R29 ;  /* 0x000000ffff057224 */ /* 0x000fe400078e001d */
[----:B------:R-:W0:Y:S04]  /*a2c0*/  S2R R29, SR_TID.X ;  /* 0x00000000001d7919 */ /* 0x000e280000002100 */
[----:B---3--:R1:W-:Y:S04]  /*a2d0*/  STL [R1+0x1394], R26 ;  /* 0x0013941a01007387 */ /* 0x0083e80000100800 */
[----:B-1----:R-:W3:Y:S04]  /*a2e0*/  LDL.LU R26, [R1+0x4c8] ;  /* 0x0004c800011a7983 */ /* 0x002ee80000300800 */
[----:B------:R-:W3:Y:S04]  /*a2f0*/  LDL.LU R2, [R1+0x4cc] ;  /* 0x0004cc0001027983 */ /* 0x000ee80000300800 */
[----:B------:R1:W-:Y:S02]  /*a300*/  STL.64 [R1+0x518], R4 ;  /* 0x0005180401007387 */ /* 0x0003e40000100a00 */
[----:B-1----:R-:W-:-:S05]  /*a310*/  IMAD.WIDE R4, R27, 0x2, R4 ;  /* 0x000000021b047825 */ /* 0x002fca00078e0204 */
[----:B------:R4:W3:Y:S01]  /*a320*/  @!P2 LDG.E.U16 R25, [R4.64] ;  /* 0x000000040419a981 */ /* 0x0008e2000c1e1500 */
[----:B0-----:R-:W-:Y:S02]  /*a330*/  LOP3.LUT R29, R29, 0x1f, RZ, 0xc0, !PT ;  /* 0x0000001f1d1d7812 */ /* 0x001fe400078ec0ff */
[----:B------:R-:W-:Y:S01]  /*a340*/  PRMT R24, RZ, 0x7610, R24 ;  /* 0x00007610ff187816 */ /* 0x000fe20000000018 */
[----:B----4-:R-:W-:Y:S02]  /*a350*/  IMAD.MOV.U32 R4, RZ, RZ, R0 ;  /* 0x000000ffff047224 */ /* 0x010fe400078e0000 */
[----:B--2---:R-:W-:Y:S01]  /*a360*/  IMAD.MOV.U32 R5, RZ, RZ, R3 ;  /* 0x000000ffff057224 */ /* 0x004fe200078e0003 */
[----:B---3--:R0:W-:Y:S02]  /*a370*/  STL [R1+0x1398], R25 ;  /* 0x0013981901007387 */ /* 0x0081e40000100800 */
[----:B0-----:R-:W-:Y:S02]  /*a380*/  IMAD R25, R29, c[0x0][0x18c], RZ ;  /* 0x000063001d197a24 */ /* 0x001fe400078e02ff */
[----:B------:R-:W2:Y:S04]  /*a390*/  LDL.LU R29, [R1+0x4d0] ;  /* 0x0004d000011d7983 */ /* 0x000ea80000300800 */
[----:B------:R-:W3:Y:S04]  /*a3a0*/  LDL.LU R27, [R1+0x4d4] ;  /* 0x0004d400011b7983 */ /* 0x000ee80000300800 */
[----:B------:R0:W-:Y:S01]  /*a3b0*/  STL.64 [R1+0x510], R4 ;  /* 0x0005100401007387 */ /* 0x0001e20000100a00 */
[----:B------:R-:W-:-:S03]  /*a3c0*/  PRMT R23, RZ, 0x7610, R23 ;  /* 0x00007610ff177816 */ /* 0x000fc60000000017 */
[----:B------:R-:W4:Y:S04]  /*a3d0*/  LDL.LU R3, [R1+0x4d8] ;  /* 0x0004d80001037983 */ /* 0x000f280000300800 */
[----:B------:R-:W2:Y:S01]  /*a3e0*/  LDL.LU R0, [R1+0x4dc] ;  /* 0x0004dc0001007983 */ /* 0x000ea20000300800 */
[----:B0-----:R-:W-:-:S05]  /*a3f0*/  IMAD.WIDE R4, R25, 0x2, R4 ;  /* 0x0000000219047825 */ /* 0x001fca00078e0204 */
[----:B------:R0:W2:Y:S02]  /*a400*/  @!P2 LDG.E.U16 R24, [R4.64] ;  /* 0x000000040418a981 */ /* 0x0000a4000c1e1500 */
[----:B0-----:R-:W-:Y:S02]  /*a410*/  IMAD.MOV.U32 R4, RZ, RZ, R2 ;  /* 0x000000ffff047224 */ /* 0x001fe400078e0002 */
[----:B------:R-:W-:Y:S01]  /*a420*/  IMAD.MOV.U32 R5, RZ, RZ, R26 ;  /* 0x000000ffff057224 */ /* 0x000fe200078e001a */
[----:B--2---:R-:W-:Y:S04]  /*a430*/  STL [R1+0x139c], R24 ;  /* 0x00139c1801007387 */ /* 0x004fe80000100800 */
[----:B------:R0:W-:Y:S01]  /*a440*/  STL.64 [R1+0x508], R4 ;  /* 0x0005080401007387 */ /* 0x0001e20000100a00 */
[----:B------:R-:W-:-:S03]  /*a450*/  PRMT R22, RZ, 0x7610, R22 ;  /* 0x00007610ff167816 */ /* 0x000fc60000000016 */
[----:B------:R-:W2:Y:S04]  /*a460*/  LDL.LU R26, [R1+0x4e0] ;  /* 0x0004e000011a7983 */ /* 0x000ea80000300800 */
[----:B------:R-:W2:Y:S01]  /*a470*/  LDL.LU R2, [R1+0x4e4] ;  /* 0x0004e40001027983 */ /* 0x000ea20000300800 */
[----:B0-----:R-:W-:-:S05]  /*a480*/  IMAD.WIDE R4, R25, 0x2, R4 ;  /* 0x0000000219047825 */ /* 0x001fca00078e0204 */
[----:B------:R3:W2:Y:S02]  /*a490*/  @!P2 LDG.E.U16 R23, [R4.64] ;  /* 0x000000040417a981 */ /* 0x0006a4000c1e1500 */
[----:B---3--:R-:W-:Y:S02]  /*a4a0*/  IMAD.MOV.U32 R4, RZ, RZ, R27 ;  /* 0x000000ffff047224 */ /* 0x008fe400078e001b */
[----:B------:R-:W-:Y:S01]  /*a4b0*/  IMAD.MOV.U32 R5, RZ, RZ, R29 ;  /* 0x000000ffff057224 */ /* 0x000fe200078e001d */
[----:B------:R-:W0:Y:S04]  /*a4c0*/  S2R R28, SR_TID.X ;  /* 0x00000000001c7919 */ /* 0x000e280000002100 */
[----:B--2---:R-:W-:Y:S04]  /*a4d0*/  STL [R1+0x13a0], R23 ;  /* 0x0013a01701007387 */ /* 0x004fe80000100800 */
[----:B------:R1:W-:Y:S01]  /*a4e0*/  STL.64 [R1+0x500], R4 ;  /* 0x0005000401007387 */ /* 0x0003e20000100a00 */
[----:B0-----:R-:W-:-:S03]  /*a4f0*/  LOP3.LUT R28, R28, 0x3f, RZ, 0xc0, !PT ;  /* 0x0000003f1c1c7812 */ /* 0x001fc600078ec0ff */
[----:B------:R-:W2:Y:S01]  /*a500*/  LDL.LU R24, [R1+0x4e8] ;  /* 0x0004e80001187983 */ /* 0x000ea20000300800 */
[----:B-1----:R-:W-:-:S03]  /*a510*/  IMAD.WIDE R4, R25, 0x2, R4 ;  /* 0x0000000219047825 */ /* 0x002fc600078e0204 */
[----:B------:R-:W3:Y:S04]  /*a520*/  LDL.LU R23, [R1+0x4ec] ;  /* 0x0004ec0001177983 */ /* 0x000ee80000300800 */
[----:B------:R0:W2:Y:S01]  /*a530*/  @!P2 LDG.E.U16 R22, [R4.64] ;  /* 0x000000040416a981 */ /* 0x0000a2000c1e1500 */
[----:B------:R-:W-:-:S05]  /*a540*/  IMAD.SHL.U32 R28, R28, 0x2, RZ ;  /* 0x000000021c1c7824 */ /* 0x000fca00078e00ff */
[----:B------:R1:W-:Y:S01]  /*a550*/  STS.U16 [R28+0x180], R21 ;  /* 0x000180151c007388 */ /* 0x0003e20000000400 */
[----:B0-----:R-:W-:Y:S02]  /*a560*/  IMAD.MOV.U32 R4, RZ, RZ, R0 ;  /* 0x000000ffff047224 */ /* 0x001fe400078e0000 */
[----:B----4-:R-:W-:Y:S01]  /*a570*/  IMAD.MOV.U32 R5, RZ, RZ, R3 ;  /* 0x000000ffff057224 */ /* 0x010fe200078e0003 */
[----:B-1----:R-:W-:Y:S01]  /*a580*/  PRMT R21, RZ, 0x7610, R21 ;  /* 0x00007610ff157816 */ /* 0x002fe20000000015 */
[----:B------:R-:W-:Y:S02]  /*a590*/  IMAD.MOV.U32 R27, RZ, RZ, R26 ;  /* 0x000000ffff1b7224 */ /* 0x000fe400078e001a */
[----:B------:R-:W-:Y:S01]  /*a5a0*/  IMAD.MOV.U32 R26, RZ, RZ, R2 ;  /* 0x000000ffff1a7224 */ /* 0x000fe200078e0002 */
[----:B------:R0:W-:Y:S02]  /*a5b0*/  STS.U16 [R28+0x100], R20 ;  /* 0x000100141c007388 */ /* 0x0001e40000000400 */
[----:B0-----:R-:W-:-:S02]  /*a5c0*/  PRMT R20, RZ, 0x7610, R20 ;  /* 0x00007610ff147816 */ /* 0x001fc40000000014 */
[----:B--2---:R-:W-:Y:S04]  /*a5d0*/  STL [R1+0x13a4], R22 ;  /* 0x0013a41601007387 */ /* 0x004fe80000100800 */
[----:B------:R0:W-:Y:S04]  /*a5e0*/  STL.64 [R1+0x4f8], R4 ;  /* 0x0004f80401007387 */ /* 0x0001e80000100a00 */
[----:B------:R-:W2:Y:S04]  /*a5f0*/  LDL.LU R3, [R1+0x5ac] ;  /* 0x0005ac0001037983 */ /* 0x000ea80000300800 */
[----:B------:R-:W4:Y:S01]  /*a600*/  LDL.LU R0, [R1+0xad8] ;  /* 0x000ad80001007983 */ /* 0x000f220000300800 */
[----:B0-----:R-:W-:-:S05]  /*a610*/  IMAD.WIDE R4, R25, 0x2, R4 ;  /* 0x0000000219047825 */ /* 0x001fca00078e0204 */
[----:B------:R0:W2:Y:S02]  /*a620*/  @!P2 LDG.E.U16 R21, [R4.64] ;  /* 0x000000040415a981 */ /* 0x0000a4000c1e1500 */
[----:B0-----:R-:W-:-:S05]  /*a630*/  IMAD.WIDE R4, R25, 0x2, R26 ;  /* 0x0000000219047825 */ /* 0x001fca00078e021a */
[----:B------:R-:W3:Y:S04]  /*a640*/  @!P2 LDG.E.U16 R20, [R4.64] ;  /* 0x000000040414a981 */ /* 0x000ee8000c1e1500 */
[----:B------:R0:W-:Y:S04]  /*a650*/  STS.U16 [R28+0x80], R19 ;  /* 0x000080131c007388 */ /* 0x0001e80000000400 */
[----:B------:R1:W-:Y:S01]  /*a660*/  STS.U16 [R28], R18 ;  /* 0x000000121c007388 */ /* 0x0003e20000000400 */
[----:B0-----:R-:W-:Y:S02]  /*a670*/  PRMT R19, RZ, 0x7610, R19 ;  /* 0x00007610ff137816 */ /* 0x001fe40000000013 */
[----:B-1----:R-:W-:Y:S01]  /*a680*/  PRMT R18, RZ, 0x7610, R18 ;  /* 0x00007610ff127816 */ /* 0x002fe20000000012 */
[----:B--2---:R-:W-:Y:S04]  /*a690*/  STL [R1+0x13a8], R21 ;  /* 0x0013a81501007387 */ /* 0x004fe80000100800 */
[----:B------:R3:W-:Y:S04]  /*a6a0*/  STL.64 [R1+0x4f0], R26 ;  /* 0x0004f01a01007387 */ /* 0x0007e80000100a00 */
[----:B------:R-:W2:Y:S04]  /*a6b0*/  LDL.LU R22, [R1+0xae0] ;  /* 0x000ae00001167983 */ /* 0x000ea80000300800 */
[----:B------:R-:W2:Y:S01]  /*a6c0*/  LDL.LU R2, [R1+0xae4] ;  /* 0x000ae40001027983 */ /* 0x000ea20000300800 */
[----:B---3--:R-:W-:-:S02]  /*a6d0*/  IMAD.MOV.U32 R26, RZ, RZ, R23 ;  /* 0x000000ffff1a7224 */ /* 0x008fc400078e0017 */
[----:B------:R-:W-:Y:S01]  /*a6e0*/  IMAD.MOV.U32 R27, RZ, RZ, R24 ;  /* 0x000000ffff1b7224 */ /* 0x000fe200078e0018 */
[----:B------:R-:W-:Y:S03]  /*a6f0*/  STL [R1+0x13ac], R20 ;  /* 0x0013ac1401007387 */ /* 0x000fe60000100800 */
[----:B------:R-:W-:Y:S01]  /*a700*/  IMAD.WIDE R4, R25, 0x2, R26 ;  /* 0x0000000219047825 */ /* 0x000fe200078e021a */
[----:B------:R4:W-:Y:S04]  /*a710*/  STL.64 [R1+0x4e8], R26 ;  /* 0x0004e81a01007387 */ /* 0x0009e80000100a00 */
[----:B------:R0:W3:Y:S04]  /*a720*/  @!P2 LDG.E.U16 R19, [R4.64] ;  /* 0x000000040413a981 */ /* 0x0000e8000c1e1500 */
[----:B------:R-:W3:Y:S01]  /*a730*/  LDL.LU R21, [R1+0xae8] ;  /* 0x000ae80001157983 */ /* 0x000ee20000300800 */
[----:B----4-:R-:W-:-:S03]  /*a740*/  IMAD.MOV.U32 R26, RZ, RZ, R0 ;  /* 0x000000ffff1a7224 */ /* 0x010fc600078e0000 */
[----:B------:R-:W4:Y:S01]  /*a750*/  LDL.LU R20, [R1+0xaec] ;  /* 0x000aec0001147983 */ /* 0x000f220000300800 */
[----:B------:R-:W-:-:S04]  /*a760*/  IMAD.MOV.U32 R27, RZ, RZ, R3 ;  /* 0x000000ffff1b7224 */ /* 0x000fc800078e0003 */
[----:B0-----:R-:W-:-:S05]  /*a770*/  IMAD.WIDE R4, R25, 0x2, R26 ;  /* 0x0000000219047825 */ /* 0x001fca00078e021a */
[----:B------:R0:W4:Y:S04]  /*a780*/  @!P2 LDG.E.U16 R18, [R4.64] ;  /* 0x000000040412a981 */ /* 0x000128000c1e1500 */
[----:B------:R1:W-:Y:S02]  /*a790*/  STS.U16 [R28+0x1100], R17 ;  /* 0x001100111c007388 */ /* 0x0003e40000000400 */
[----:B-1----:R-:W-:Y:S02]  /*a7a0*/  PRMT R17, RZ, 0x7610, R17 ;  /* 0x00007610ff117816 */ /* 0x002fe40000000011 */
[----:B------:R1:W-:Y:S02]  /*a7b0*/  STS.U16 [R28+0x1180], R16 ;  /* 0x001180101c007388 */ /* 0x0003e40000000400 */
[----:B-1----:R-:W-:Y:S01]  /*a7c0*/  PRMT R16, RZ, 0x7610, R16 ;  /* 0x00007610ff107816 */ /* 0x002fe20000000010 */
[----:B--2---:R-:W-:-:S02]  /*a7d0*/  IMAD.MOV.U32 R23, RZ, RZ, R22 ;  /* 0x000000ffff177224 */ /* 0x004fc400078e0016 */
[----:B------:R-:W-:-:S04]  /*a7e0*/  IMAD.MOV.U32 R22, RZ, RZ, R2 ;  /* 0x000000ffff167224 */ /* 0x000fc800078e0002 */
[----:B0-----:R-:W-:-:S05]  /*a7f0*/  IMAD.WIDE R4, R25, 0x2, R22 ;  /* 0x0000000219047825 */ /* 0x001fca00078e0216 */
[----:B------:R4:W2:Y:S04]  /*a800*/  @!P2 LDG.E.U16 R17, [R4.64] ;  /* 0x000000040411a981 */ /* 0x0008a8000c1e1500 */
[----:B---3--:R-:W-:Y:S04]  /*a810*/  STL [R1+0x13b0], R19 ;  /* 0x0013b01301007387 */ /* 0x008fe80000100800 */
[----:B------:R-:W-:Y:S04]  /*a820*/  STL.64 [R1+0x4e0], R26 ;  /* 0x0004e01a01007387 */ /* 0x000fe80000100a00 */
[----:B------:R-:W3:Y:S04]  /*a830*/  LDL.LU R3, [R1+0xaf0] ;  /* 0x000af00001037983 */ /* 0x000ee80000300800 */
[----:B------:R-:W3:Y:S01]  /*a840*/  LDL.LU R0, [R1+0xaf4] ;  /* 0x000af40001007983 */ /* 0x000ee20000300800 */
[----:B----4-:R-:W-:-:S05]  /*a850*/  IMAD.WIDE R4, R25, 0x2, R20 ;  /* 0x0000000219047825 */ /* 0x010fca00078e0214 */
[----:B------:R0:W4:Y:S04]  /*a860*/  @!P2 LDG.E.U16 R16, [R4.64] ;  /* 0x000000040410a981 */ /* 0x000128000c1e1500 */
[----:B------:R1:W-:Y:S04]  /*a870*/  STL [R1+0x13b4], R18 ;  /* 0x0013b41201007387 */ /* 0x0003e80000100800 */
[----:B------:R-:W-:Y:S04]  /*a880*/  STL.64 [R1+0x4d8], R22 ;  /* 0x0004d81601007387 */ /* 0x000fe80000100a00 */
[----:B-1----:R-:W4:Y:S04]  /*a890*/  LDL.LU R18, [R1+0xaf8] ;  /* 0x000af80001127983 */ /* 0x002f280000300800 */
[----:B------:R-:W4:Y:S04]  /*a8a0*/  LDL.LU R2, [R1+0xafc] ;  /* 0x000afc0001027983 */ /* 0x000f280000300800 */
[----:B------:R1:W-:Y:S04]  /*a8b0*/  STS.U16 [R28+0x1080], R15 ;  /* 0x0010800f1c007388 */ /* 0x0003e80000000400 */
[----:B------:R0:W-:Y:S01]  /*a8c0*/  STS.U16 [R28+0x1000], R14 ;  /* 0x0010000e1c007388 */ /* 0x0001e20000000400 */
[----:B-1----:R-:W-:-:S02]  /*a8d0*/  PRMT R15, RZ, 0x7610, R15 ;  /* 0x00007610ff0f7816 */ /* 0x002fc4000000000f */
[----:B0-----:R-:W-:Y:S01]  /*a8e0*/  PRMT R14, RZ, 0x7610, R14 ;  /* 0x00007610ff0e7816 */ /* 0x001fe2000000000e */
[----:B--2---:R-:W-:Y:S04]  /*a8f0*/  STL [R1+0x13b8], R17 ;  /* 0x0013b81101007387 */ /* 0x004fe80000100800 */
[----:B------:R-:W2:Y:S04]  /*a900*/  LDL.LU R27, [R1+0x480] ;  /* 0x00048000011b7983 */ /* 0x000ea80000300800 */
[----:B------:R3:W-:Y:S02]  /*a910*/  STL.64 [R1+0x4d0], R20 ;  /* 0x0004d01401007387 */ /* 0x0007e40000100a00 */
[----:B---3--:R-:W-:-:S02]  /*a920*/  IMAD.MOV.U32 R20, RZ, RZ, R0 ;  /* 0x000000ffff147224 */ /* 0x008fc400078e0000 */
[----:B------:R-:W-:-:S04]  /*a930*/  IMAD.MOV.U32 R21, RZ, RZ, R3 ;  /* 0x000000ffff157224 */ /* 0x000fc800078e0003 */
[----:B------:R-:W-:Y:S01]  /*a940*/  IMAD.WIDE R4, R25, 0x2, R20 ;  /* 0x0000000219047825 */ /* 0x000fe200078e0214 */
[----:B----4-:R-:W-:Y:S04]  /*a950*/  STL [R1+0x13bc], R16 ;  /* 0x0013bc1001007387 */ /* 0x010fe80000100800 */
[----:B------:R0:W3:Y:S04]  /*a960*/  @!P2 LDG.E.U16 R15, [R4.64] ;  /* 0x00000004040fa981 */ /* 0x0000e8000c1e1500 */
[----:B------:R-:W4:Y:S01]  /*a970*/  LDL.LU R3, [R1+0xb00] ;  /* 0x000b000001037983 */ /* 0x000f220000300800 */
[----:B------:R-:W-:-:S03]  /*a980*/  IMAD.MOV.U32 R19, RZ, RZ, R18 ;  /* 0x000000ffff137224 */ /* 0x000fc600078e0012 */
[----:B------:R-:W2:Y:S01]  /*a990*/  LDL.LU R0, [R1+0xb04] ;  /* 0x000b040001007983 */ /* 0x000ea20000300800 */
[----:B------:R-:W-:-:S04]  /*a9a0*/  IMAD.MOV.U32 R18, RZ, RZ, R2 ;  /* 0x000000ffff127224 */ /* 0x000fc800078e0002 */
[----:B0-----:R-:W-:-:S05]  /*a9b0*/  IMAD.WIDE R4, R25, 0x2, R18 ;  /* 0x0000000219047825 */ /* 0x001fca00078e0212 */
[----:B------:R4:W2:Y:S04]  /*a9c0*/  @!P2 LDG.E.U16 R14, [R4.64] ;  /* 0x00000004040ea981 */ /* 0x0008a8000c1e1500 */
[----:B------:R-:W0:Y:S04]  /*a9d0*/  S2R R26, SR_TID.X ;  /* 0x00000000001a7919 */ /* 0x000e280000002100 */
[----:B------:R-:W-:Y:S04]  /*a9e0*/  STL.64 [R1+0x4c8], R20 ;  /* 0x0004c81401007387 */ /* 0x000fe80000100a00 */
[----:B------:R-:W2:Y:S04]  /*a9f0*/  LDL.LU R29, [R1+0x484] ;  /* 0x00048400011d7983 */ /* 0x000ea80000300800 */
[----:B------:R1:W-:Y:S01]  /*aa00*/  STS.U16 [R28+0x2100], R13 ;  /* 0x0021000d1c007388 */ /* 0x0003e20000000400 */
[----:B0-----:R-:W-:-:S02]  /*aa10*/  LOP3.LUT R26, R26, 0x1f, RZ, 0xc0, !PT ;  /* 0x0000001f1a1a7812 */ /* 0x001fc400078ec0ff */
[----:B-1----:R-:W-:Y:S01]  /*aa20*/  PRMT R13, RZ, 0x7610, R13 ;  /* 0x00007610ff0d7816 */ /* 0x002fe2000000000d */
[----:B---3--:R0:W-:Y:S04]  /*aa30*/  STL [R1+0x13c0], R15 ;  /* 0x0013c00f01007387 */ /* 0x0081e80000100800 */
[----:B------:R-:W3:Y:S01]  /*aa40*/  LDL.LU R17, [R1+0xb08] ;  /* 0x000b080001117983 */ /* 0x000ee20000300800 */
[----:B----4-:R-:W-:-:S03]  /*aa50*/  IMAD.MOV.U32 R5, RZ, RZ, R3 ;  /* 0x000000ffff057224 */ /* 0x010fc600078e0003 */
[----:B------:R-:W4:Y:S01]  /*aa60*/  LDL.LU R2, [R1+0xb10] ;  /* 0x000b100001027983 */ /* 0x000f220000300800 */
[----:B--2---:R-:W-:-:S03]  /*aa70*/  IMAD.MOV.U32 R4, RZ, RZ, R0 ;  /* 0x000000ffff047224 */ /* 0x004fc600078e0000 */
[----:B------:R-:W-:Y:S04]  /*aa80*/  STL.64 [R1+0x4c0], R18 ;  /* 0x0004c01201007387 */ /* 0x000fe80000100a00 */
[----:B------:R-:W2:Y:S04]  /*aa90*/  LDL.LU R25, [R1+0x48c] ;  /* 0x00048c0001197983 */ /* 0x000ea80000300800 */
[----:B------:R1:W-:Y:S04]  /*aaa0*/  STL [R1+0x13c4], R14 ;  /* 0x0013c40e01007387 */ /* 0x0003e80000100800 */
[----:B0-----:R-:W2:Y:S04]  /*aab0*/  LDL.LU R15, [R1+0xb14] ;  /* 0x000b1400010f7983 */ /* 0x001ea80000300800 */
[----:B------:R-:W2:Y:S01]  /*aac0*/  LDL.LU R3, [R1+0xb18] ;  /* 0x000b180001037983 */ /* 0x000ea20000300800 */
[----:B-1----:R-:W-:-:S03]  /*aad0*/  IMAD R14, R26, c[0x0][0x18c], RZ ;  /* 0x000063001a0e7a24 */ /* 0x002fc600078e02ff */
[----:B------:R-:W2:Y:S04]  /*aae0*/  LDL.LU R0, [R1+0x488] ;  /* 0x0004880001007983 */ /* 0x000ea80000300800 */
[----:B------:R0:W-:Y:S02]  /*aaf0*/  STL.64 [R1+0x4b8], R4 ;  /* 0x0004b80401007387 */ /* 0x0001e40000100a00 */
[----:B0-----:R-:W-:-:S05]  /*ab00*/  IMAD.WIDE R4, R14, 0x2, R4 ;  /* 0x000000020e047825 */ /* 0x001fca00078e0204 */
[----:B------:R3:W2:Y:S04]  /*ab10*/  @!P2 LDG.E.U16 R13, [R4.64] ;  /* 0x00000004040da981 */ /* 0x0006a8000c1e1500 */
[----:B------:R0:W-:Y:S02]  /*ab20*/  STS.U16 [R28+0x2180], R12 ;  /* 0x0021800c1c007388 */ /* 0x0001e40000000400 */
[----:B0-----:R-:W-:Y:S01]  /*ab30*/  PRMT R12, RZ, 0x7610, R12 ;  /* 0x00007610ff0c7816 */ /* 0x001fe2000000000c */
[----:B---3--:R-:W-:Y:S02]  /*ab40*/  IMAD.MOV.U32 R5, RZ, RZ, R17 ;  /* 0x000000ffff057224 */ /* 0x008fe400078e0011 */
[----:B----4-:R-:W-:Y:S01]  /*ab50*/  IMAD.MOV.U32 R4, RZ, RZ, R2 ;  /* 0x000000ffff047224 */ /* 0x010fe200078e0002 */
[----:B--2---:R0:W-:Y:S04]  /*ab60*/  STL [R1+0x13c8], R13 ;  /* 0x0013c80d01007387 */ /* 0x0041e80000100800 */
[----:B0-----:R-:W2:Y:S04]  /*ab70*/  LDL.LU R13, [R1+0xb1c] ;  /* 0x000b1c00010d7983 */ /* 0x001ea80000300800 */
[----:B------:R-:W3:Y:S04]  /*ab80*/  LDL.LU R2, [R1+0xb20] ;  /* 0x000b200001027983 */ /* 0x000ee80000300800 */
[----:B------:R-:W4:Y:S04]  /*ab90*/  LDL.LU R26, [R1+0x470] ;  /* 0x00047000011a7983 */ /* 0x000f280000300800 */
[----:B------:R0:W-:Y:S02]  /*aba0*/  STL.64 [R1+0x4b0], R4 ;  /* 0x0004b00401007387 */ /* 0x0001e40000100a00 */
[----:B0-----:R-:W-:-:S05]  /*abb0*/  IMAD.WIDE R4, R14, 0x2, R4 ;  /* 0x000000020e047825 */ /* 0x001fca00078e0204 */
[----:B------:R0:W2:Y:S01]  /*abc0*/  @!P2 LDG.E.U16 R12, [R4.64] ;  /* 0x00000004040ca981 */ /* 0x0000a2000c1e1500 */
[----:B------:R-:W-:-:S03]  /*abd0*/  LOP3.LUT R16, R28, 0x10, RZ, 0x3c, !PT ;  /* 0x000000101c107812 */ /* 0x000fc600078e3cff */
[----:B------:R-:W-:Y:S04]  /*abe0*/  STS.U16 [R28+0x2000], R10 ;  /* 0x0020000a1c007388 */ /* 0x000fe80000000400 */
[----:B------:R1:W-:Y:S01]  /*abf0*/  STS.U16 [R28+0x2080], R11 ;  /* 0x0020800b1c007388 */ /* 0x0003e20000000400 */
[----:B0-----:R-:W-:-:S03]  /*ac00*/  IMAD.MOV.U32 R4, RZ, RZ, R3 ;  /* 0x000000ffff047224 */ /* 0x001fc600078e0003 */
[----:B------:R-:W-:Y:S01]  /*ac10*/  STS.U16 [R28+0x3000], R6 ;  /* 0x003000061c007388 */ /* 0x000fe20000000400 */
[----:B------:R-:W-:-:S03]  /*ac20*/  IMAD.MOV.U32 R5, RZ, RZ, R15 ;  /* 0x000000ffff057224 */ /* 0x000fc600078e000f */
[----:B------:R-:W-:Y:S04]  /*ac30*/  STS.U16 [R28+0x3080], R7 ;  /* 0x003080071c007388 */ /* 0x000fe80000000400 */
[----:B------:R-:W-:Y:S04]  /*ac40*/  STS.U16 [R28+0x3100], R9 ;  /* 0x003100091c007388 */ /* 0x000fe80000000400 */
[----:B------:R-:W-:Y:S04]  /*ac50*/  STS.U16 [R28+0x3180], R8 ;  /* 0x003180081c007388 */ /* 0x000fe80000000400 */
[----:B------:R0:W-:Y:S01]  /*ac60*/  STS.U16 [R16+0x200], R27 ;  /* 0x0002001b10007388 */ /* 0x0001e20000000400 */
[----:B-1----:R-:W-:-:S03]  /*ac70*/  PRMT R11, RZ, 0x7610, R11 ;  /* 0x00007610ff0b7816 */ /* 0x002fc6000000000b */
[----:B0-----:R-:W3:Y:S04]  /*ac80*/  LDL.LU R27, [R1+0x474] ;  /* 0x00047400011b7983 */ /* 0x001ee80000300800 */
[----:B--2---:R-:W-:Y:S04]  /*ac90*/  STL [R1+0x13cc], R12 ;  /* 0x0013cc0c01007387 */ /* 0x004fe80000100800 */
[----:B------:R-:W2:Y:S04]  /*aca0*/  LDL.LU R15, [R1+0xb24] ;  /* 0x000b2400010f7983 */ /* 0x000ea80000300800 */
[----:B------:R-:W2:Y:S04]  /*acb0*/  LDL.LU R3, [R1+0xb28] ;  /* 0x000b280001037983 */ /* 0x000ea80000300800 */
[----:B------:R0:W-:Y:S02]  /*acc0*/  STL.64 [R1+0x4a8], R4 ;  /* 0x0004a80401007387 */ /* 0x0001e40000100a00 */
[----:B0-----:R-:W-:-:S05]  /*acd0*/  IMAD.WIDE R4, R14, 0x2, R4 ;  /* 0x000000020e047825 */ /* 0x001fca00078e0204 */
[----:B------:R3:W2:Y:S04]  /*ace0*/  @!P2 LDG.E.U16 R11, [R4.64] ;  /* 0x00000004040ba981 */ /* 0x0006a8000c1e1500 */
[----:B------:R0:W-:Y:S01]  /*acf0*/  STS.U16 [R16+0x280], R29 ;  /* 0x0002801d10007388 */ /* 0x0001e20000000400 */
[----:B------:R-:W-:Y:S01]  /*ad00*/  PRMT R10, RZ, 0x7610, R10 ;  /* 0x00007610ff0a7816 */ /* 0x000fe2000000000a */
[----:B---3--:R-:W-:Y:S02]  /*ad10*/  IMAD.MOV.U32 R4, RZ, RZ, R2 ;  /* 0x000000ffff047224 */ /* 0x008fe400078e0002 */
[----:B------:R-:W-:Y:S01]  /*ad20*/  IMAD.MOV.U32 R5, RZ, RZ, R13 ;  /* 0x000000ffff057224 */ /* 0x000fe200078e000d */
[----:B0-----:R-:W3:Y:S04]  /*ad30*/  LDL.LU R29, [R1+0x47c] ;  /* 0x00047c00011d7983 */ /* 0x001ee80000300800 */
[----:B--2---:R0:W-:Y:S04]  /*ad40*/  STL [R1+0x13d0], R11 ;  /* 0x0013d00b01007387 */ /* 0x0041e80000100800 */
[----:B------:R-:W2:Y:S04]  /*ad50*/  LDL.LU R13, [R1+0xb2c] ;  /* 0x000b2c00010d7983 */ /* 0x000ea80000300800 */
[----:B------:R-:W2:Y:S04]  /*ad60*/  LDL.LU R12, [R1+0xb30] ;  /* 0x000b3000010c7983 */ /* 0x000ea80000300800 */
[----:B0-----:R-:W2:Y:S04]  /*ad70*/  LDL.LU R11, [R1+0xb34] ;  /* 0x000b3400010b7983 */ /* 0x001ea80000300800 */
[----:B------:R0:W-:Y:S04]  /*ad80*/  STL.64 [R1+0x4a0], R4 ;  /* 0x0004a00401007387 */ /* 0x0001e80000100a00 */
[----:B------:R-:W-:Y:S04]  /*ad90*/  STS.U16 [R16+0x300], R25 ;  /* 0x0003001910007388 */ /* 0x000fe80000000400 */
[----:B------:R-:W2:Y:S01]  /*ada0*/  LDL.LU R2, [R1+0xb3c] ;  /* 0x000b3c0001027983 */ /* 0x000ea20000300800 */
[----:B0-----:R-:W-:-:S05]  /*adb0*/  IMAD.WIDE R4, R14, 0x2, R4 ;  /* 0x000000020e047825 */ /* 0x001fca00078e0204 */
[----:B------:R0:W2:Y:S04]  /*adc0*/  @!P2 LDG.E.U16 R10, [R4.64] ;  /* 0x00000004040aa981 */ /* 0x0000a8000c1e1500 */
[----:B------:R1:W-:Y:S01]  /*add0*/  STS.U16 [R16+0x380], R0 ;  /* 0x0003800010007388 */ /* 0x0003e20000000400 */
[----:B------:R-:W-:Y:S01]  /*ade0*/  PRMT R9, RZ, 0x7610, R9 ;  /* 0x00007610ff097816 */ /* 0x000fe20000000009 */
[----:B0-----:R-:W-:Y:S02]  /*adf0*/  IMAD.MOV.U32 R4, RZ, RZ, R3 ;  /* 0x000000ffff047224 */ /* 0x001fe400078e0003 */
[----:B------:R-:W-:Y:S01]  /*ae00*/  IMAD.MOV.U32 R5, RZ, RZ, R15 ;  /* 0x000000ffff057224 */ /* 0x000fe200078e000f */
[----:B--2---:R0:W-:Y:S04]  /*ae10*/  STL [R1+0x13d4], R10 ;  /* 0x0013d40a01007387 */ /* 0x0041e80000100800 */
[----:B-1----:R-:W2:Y:S04]  /*ae20*/  LDL.LU R0, [R1+0x478] ;  /* 0x0004780001007983 */ /* 0x002ea80000300800 */
[----:B0-----:R-:W2:Y:S04]  /*ae30*/  LDL.LU R10, [R1+0xb40] ;  /* 0x000b4000010a7983 */ /* 0x001ea80000300800 */
[----:B------:R-:W2:Y:S04]  /*ae40*/  LDL.LU R3, [R1+0xb44] ;  /* 0x000b440001037983 */ /* 0x000ea80000300800 */
[----:B------:R0:W-:Y:S02]  /*ae50*/  STL.64 [R1+0x498], R4 ;  /* 0x0004980401007387 */ /* 0x0001e40000100a00 */
[----:B0-----:R-:W-:-:S05]  /*ae60*/  IMAD.WIDE R4, R14, 0x2, R4 ;  /* 0x000000020e047825 */ /* 0x001fca00078e0204 */
[----:B------:R0:W2:Y:S01]  /*ae70*/  @!P2 LDG.E.U16 R9, [R4.64] ;  /* 0x000000040409a981 */ /* 0x0000a2000c1e1500 */
[----:B------:R-:W-:Y:S01]  /*ae80*/  PRMT R8, RZ, 0x7610, R8 ;  /* 0x00007610ff087816 */ /* 0x000fe20000000008 */
[----:B0-----:R-:W-:Y:S02]  /*ae90*/  IMAD.MOV.U32 R4, RZ, RZ, R12 ;  /* 0x000000ffff047224 */ /* 0x001fe400078e000c */
[----:B------:R-:W-:Y:S01]  /*aea0*/  IMAD.MOV.U32 R5, RZ, RZ, R13 ;  /* 0x000000ffff057224 */ /* 0x000fe200078e000d */
[----:B--2---:R-:W-:Y:S04]  /*aeb0*/  STL [R1+0x13d8], R9 ;  /* 0x0013d80901007387 */ /* 0x004fe80000100800 */
[----:B------:R0:W-:Y:S02]  /*aec0*/  STL.64 [R1+0x490], R4 ;  /* 0x0004900401007387 */ /* 0x0001e40000100a00 */
[----:B0-----:R-:W-:-:S05]  /*aed0*/  IMAD.WIDE R4, R14, 0x2, R4 ;  /* 0x000000020e047825 */ /* 0x001fca00078e0204 */
[----:B------:R0:W2:Y:S01]  /*aee0*/  @!P2 LDG.E.U16 R8, [R4.64] ;  /* 0x000000040408a981 */ /* 0x0000a2000c1e1500 */
[----:B------:R-:W-:Y:S01]  /*aef0*/  PRMT R7, RZ, 0x7610, R7 ;  /* 0x00007610ff077816 */ /* 0x000fe20000000007 */
[----:B0-----:R-:W-:Y:S02]  /*af00*/  IMAD.MOV.U32 R4, RZ, RZ, R2 ;  /* 0x000000ffff047224 */ /* 0x001fe400078e0002 */
[----:B------:R-:W-:Y:S01]  /*af10*/  IMAD.MOV.U32 R5, RZ, RZ, R11 ;  /* 0x000000ffff057224 */ /* 0x000fe200078e000b */
[----:B--2---:R0:W-:Y:S04]  /*af20*/  STL [R1+0x13dc], R8 ;  /* 0x0013dc0801007387 */ /* 0x0041e80000100800 */
[----:B0-----:R-:W2:Y:S04]  /*af30*/  LDL.LU R8, [R1+0xb48] ;  /* 0x000b480001087983 */ /* 0x001ea80000300800 */
[----:B------:R-:W2:Y:S04]  /*af40*/  LDL.LU R2, [R1+0xb4c] ;  /* 0x000b4c0001027983 */ /* 0x000ea80000300800 */
[----:B------:R0:W-:Y:S02]  /*af50*/  STL.64 [R1+0x488], R4 ;  /* 0x0004880401007387 */ /* 0x0001e40000100a00 */
[----:B0-----:R-:W-:-:S05]  /*af60*/  IMAD.WIDE R4, R14, 0x2, R4 ;  /* 0x000000020e047825 */ /* 0x001fca00078e0204 */
[----:B------:R0:W2:Y:S04]  /*af70*/  @!P2 LDG.E.U16 R7, [R4.64] ;  /* 0x000000040407a981 */ /* 0x0000a8000c1e1500 */
[----:B----4-:R-:W-:Y:S04]  /*af80*/  STS.U16 [R16+0x1200], R26 ;  /* 0x0012001a10007388 */ /* 0x010fe80000000400 */
[----:B------:R1:W-:Y:S01]  /*af90*/  STS.U16 [R16+0x1280], R27 ;  /* 0x0012801b10007388 */ /* 0x0003e20000000400 */
[----:B0-----:R-:W-:Y:S02]  /*afa0*/  IMAD.MOV.U32 R4, RZ, RZ, R3 ;  /* 0x000000ffff047224 */ /* 0x001fe400078e0003 */
[----:B------:R-:W-:Y:S01]  /*afb0*/  IMAD.MOV.U32 R5, RZ, RZ, R10 ;  /* 0x000000ffff057224 */ /* 0x000fe200078e000a */
[----:B------:R-:W-:Y:S01]  /*afc0*/  PRMT R6, RZ, 0x7610, R6 ;  /* 0x00007610ff067816 */ /* 0x000fe20000000006 */
[----:B-1----:R-:W4:Y:S04]  /*afd0*/  LDL.LU R27, [R1+0x5a8] ;  /* 0x0005a800011b7983 */ /* 0x002f280000300800 */
[----:B--2---:R-:W-:Y:S04]  /*afe0*/  STL [R1+0x13e0], R7 ;  /* 0x0013e00701007387 */ /* 0x004fe80000100800 */
[----:B------:R-:W2:Y:S04]  /*aff0*/  LDL.LU R21, [R1+0x624] ;  /* 0x0006240001157983 */ /* 0x000ea80000300800 */
[----:B------:R-:W2:Y:S04]  /*b000*/  LDL.LU R22, [R1+0x620] ;  /* 0x0006200001167983 */ /* 0x000ea80000300800 */
[----:B------:R0:W-:Y:S02]  /*b010*/  STL.64 [R1+0x480], R4 ;  /* 0x0004800401007387 */ /* 0x0001e40000100a00 */
[----:B0-----:R-:W-:-:S05]  /*b020*/  IMAD.WIDE R4, R14, 0x2, R4 ;  /* 0x000000020e047825 */ /* 0x001fca00078e0204 */
[----:B------:R0:W2:Y:S04]  /*b030*/  @!P2 LDG.E.U16 R6, [R4.64] ;  /* 0x000000040406a981 */ /* 0x0000a8000c1e1500 */
[----:B---3--:R1:W-:Y:S01]  /*b040*/  STS.U16 [R16+0x1300], R29 ;  /* 0x0013001d10007388 */ /* 0x0083e20000000400 */
[----:B------:R-:W-:Y:S02]  /*b050*/  IMAD.MOV.U32 R9, RZ, RZ, R8 ;  /* 0x000000ffff097224 */ /* 0x000fe400078e0008 */
[----:B------:R-:W-:Y:S01]  /*b060*/  IMAD.MOV.U32 R8, RZ, RZ, R2 ;  /* 0x000000ffff087224 */ /* 0x000fe200078e0002 */
[----:B------:R-:W-:Y:S04]  /*b070*/  STS.U16 [R16+0x1380], R0 ;  /* 0x0013800010007388 */ /* 0x000fe80000000400 */
[----:B-1----:R-:W3:Y:S04]  /*b080*/  LDL.LU R29, [R1+0x61c] ;  /* 0x00061c00011d7983 */ /* 0x002ee80000300800 */
[----:B------:R-:W3:Y:S01]  /*b090*/  LDL.LU R3, [R1+0x5b0] ;  /* 0x0005b00001037983 */ /* 0x000ee20000300800 */
[----:B0-----:R-:W-:-:S03]  /*b0a0*/  PRMT R5, RZ, 0x7610, R5 ;  /* 0x00007610ff057816 */ /* 0x001fc60000000005 */
[----:B--2---:R0:W-:Y:S04]  /*b0b0*/  STL [R1+0x13e4], R6 ;  /* 0x0013e40601007387 */ /* 0x0041e80000100800 */
[----:B------:R-:W2:Y:S04]  /*b0c0*/  LDL.LU R7, [R1+0xb50] ;  /* 0x000b500001077983 */ /* 0x000ea80000300800 */
[----:B0-----:R-:W2:Y:S04]  /*b0d0*/  LDL.LU R6, [R1+0xb54] ;  /* 0x000b540001067983 */ /* 0x001ea80000300800 */
[----:B------:R-:W2:Y:S04]  /*b0e0*/  LDL.LU R15, [R1+0x5b4] ;  /* 0x0005b400010f7983 */ /* 0x000ea80000300800 */
[----:B------:R-:W2:Y:S04]  /*b0f0*/  LDL.LU R0, [R1+0x5b8] ;  /* 0x0005b80001007983 */ /* 0x000ea80000300800 */
[----:B------:R-:W2:Y:S04]  /*b100*/  LDL.LU R17, [R1+0x5a4] ;  /* 0x0005a40001117983 */ /* 0x000ea80000300800 */
[----:B------:R-:W2:Y:S04]  /*b110*/  LDL.LU R23, [R1+0x6dc] ;  /* 0x0006dc0001177983 */ /* 0x000ea80000300800 */
[----:B------:R-:W2:Y:S04]  /*b120*/  LDL.LU R24, [R1+0x6e0] ;  /* 0x0006e00001187983 */ /* 0x000ea80000300800 */
[----:B------:R0:W-:Y:S04]  /*b130*/  STL.64 [R1+0x478], R8 ;  /* 0x0004780801007387 */ /* 0x0001e80000100a00 */
[----:B------:R-:W2:Y:S04]  /*b140*/  LDL.LU R18, [R1+0x6e4] ;  /* 0x0006e40001127983 */ /* 0x000ea80000300800 */
[----:B------:R-:W2:Y:S01]  /*b150*/  LDL.LU R19, [R1+0x6d8] ;  /* 0x0006d80001137983 */ /* 0x000ea20000300800 */
[----:B0-----:R-:W-:-:S03]  /*b160*/  IMAD.WIDE R8, R14, 0x2, R8 ;  /* 0x000000020e087825 */ /* 0x001fc600078e0208 */
[----:B------:R-:W2:Y:S04]  /*b170*/  LDL.LU R20, [R1+0x67c] ;  /* 0x00067c0001147983 */ /* 0x000ea80000300800 */
[----:B------:R-:W2:Y:S04]  /*b180*/  @!P2 LDG.E.U16 R5, [R8.64] ;  /* 0x000000040805a981 */ /* 0x000ea8000c1e1500 */
[----:B------:R-:W3:Y:S04]  /*b190*/  LDL.LU R25, [R1+0x680] ;  /* 0x0006800001197983 */ /* 0x000ee80000300800 */
[----:B------:R-:W3:Y:S01]  /*b1a0*/  LDL.LU R2, [R1+0x684] ;  /* 0x0006840001027983 */ /* 0x000ee20000300800 */
[----:B------:R-:W-:-:S03]  /*b1b0*/  PRMT R4, RZ, 0x7610, R4 ;  /* 0x00007610ff047816 */ /* 0x000fc60000000004 */
[----:B----4-:R0:W-:Y:S04]  /*b1c0*/  STS.U16 [R16+0x2200], R27 ;  /* 0x0022001b10007388 */ /* 0x0101e80000000400 */
[----:B--2---:R-:W-:Y:S04]  /*b1d0*/  STL [R1+0x13e8], R5 ;  /* 0x0013e80501007387 */ /* 0x004fe80000100800 */
[----:B------:R-:W2:Y:S04]  /*b1e0*/  LDL.LU R26, [R1+0x678] ;  /* 0x00067800011a7983 */ /* 0x000ea80000300800 */
[----:B0-----:R-:W4:Y:S04]  /*b1f0*/  LDL.LU R27, [R1+0x610] ;  /* 0x00061000011b7983 */ /* 0x001f280000300800 */
[----:B------:R0:W-:Y:S02]  /*b200*/  STL.64 [R1+0x470], R6 ;  /* 0x0004700601007387 */ /* 0x0001e40000100a00 */
[----:B0-----:R-:W-:-:S05]  /*b210*/  IMAD.WIDE R6, R14, 0x2, R6 ;  /* 0x000000020e067825 */ /* 0x001fca00078e0206 */
[----:B------:R-:W4:Y:S04]  /*b220*/  @!P2 LDG.E.U16 R4, [R6.64] ;  /* 0x000000040604a981 */ /* 0x000f28000c1e1500 */
[----:B------:R-:W-:Y:S04]  /*b230*/  STS.U16 [R16+0x2280], R21 ;  /* 0x0022801510007388 */ /* 0x000fe80000000400 */
[----:B------:R-:W-:Y:S04]  /*b240*/  STS.U16 [R16+0x2300], R22 ;  /* 0x0023001610007388 */ /* 0x000fe80000000400 */
[----:B---3--:R-:W-:Y:S04]  /*b250*/  STS.U16 [R16+0x2380], R29 ;  /* 0x0023801d10007388 */ /* 0x008fe80000000400 */
[----:B------:R0:W-:Y:S04]  /*b260*/  STS.U16 [R16+0x3200], R3 ;  /* 0x0032000310007388 */ /* 0x0001e80000000400 */
[----:B------:R-:W-:Y:S01]  /*b270*/  STS.U16 [R16+0x3280], R15 ;  /* 0x0032800f10007388 */ /* 0x000fe20000000400 */
[----:B0-----:R-:W-:-:S03]  /*b280*/  LOP3.LUT R3, R28, 0x20, RZ, 0x3c, !PT ;  /* 0x000000201c037812 */ /* 0x001fc600078e3cff */
[----:B------:R0:W-:Y:S04]  /*b290*/  STS.U16 [R16+0x3300], R0 ;  /* 0x0033000010007388 */ /* 0x0001e80000000400 */
[----:B------:R-:W-:Y:S04]  /*b2a0*/  STS.U16 [R16+0x3380], R17 ;  /* 0x0033801110007388 */ /* 0x000fe80000000400 */
[----:B------:R1:W-:Y:S04]  /*b2b0*/  STS.U16 [R3+0x400], R23 ;  /* 0x0004001703007388 */ /* 0x0003e80000000400 */
[----:B------:R3:W-:Y:S04]  /*b2c0*/  STS.U16 [R3+0x480], R24 ;  /* 0x0004801803007388 */ /* 0x0007e80000000400 */
[----:B------:R-:W-:Y:S04]  /*b2d0*/  STS.U16 [R3+0x500], R18 ;  /* 0x0005001203007388 */ /* 0x000fe80000000400 */
[----:B------:R-:W-:Y:S04]  /*b2e0*/  STS.U16 [R3+0x580], R19 ;  /* 0x0005801303007388 */ /* 0x000fe80000000400 */
[----:B------:R-:W-:Y:S04]  /*b2f0*/  STS.U16 [R3+0x1400], R20 ;  /* 0x0014001403007388 */ /* 0x000fe80000000400 */
[----:B------:R0:W-:Y:S04]  /*b300*/  STS.U16 [R3+0x1480], R25 ;  /* 0x0014801903007388 */ /* 0x0001e80000000400 */
[----:B------:R0:W-:Y:S04]  /*b310*/  STS.U16 [R3+0x1500], R2 ;  /* 0x0015000203007388 */ /* 0x0001e80000000400 */
[----:B--2---:R2:W-:Y:S04]  /*b320*/  STS.U16 [R3+0x1580], R26 ;  /* 0x0015801a03007388 */ /* 0x0045e80000000400 */
[----:B----4-:R-:W-:Y:S04]  /*b330*/  STL [R1+0x13ec], R4 ;  /* 0x0013ec0401007387 */ /* 0x010fe80000100800 */
[----:B------:R-:W4:Y:S04]  /*b340*/  LDL.LU R21, [R1+0x614] ;  /* 0x0006140001157983 */ /* 0x000f280000300800 */
[----:B------:R-:W4:Y:S04]  /*b350*/  LDL.LU R22, [R1+0x618] ;  /* 0x0006180001167983 */ /* 0x000f280000300800 */
[----:B------:R-:W4:Y:S04]  /*b360*/  LDL.LU R29, [R1+0x60c] ;  /* 0x00060c00011d7983 */ /* 0x000f280000300800 */
[----:B0-----:R-:W4:Y:S04]  /*b370*/  LDL.LU R0, [R1+0x598] ;  /* 0x0005980001007983 */ /* 0x001f280000300800 */
[----:B-1----:R-:W4:Y:S04]  /*b380*/  LDL.LU R23, [R1+0x59c] ;  /* 0x00059c0001177983 */ /* 0x002f280000300800 */
[----:B---3--:R-:W3:Y:S04]  /*b390*/  LDL.LU R24, [R1+0x5a0] ;  /* 0x0005a00001187983 */ /* 0x008ee80000300800 */
[----:B------:R-:W3:Y:S04]  /*b3a0*/  LDL.LU R9, [R1+0x52c] ;  /* 0x00052c0001097983 */ /* 0x000ee80000300800 */
[----:B------:R-:W3:Y:S04]  /*b3b0*/  LDL.LU R25, [R1+0x6cc] ;  /* 0x0006cc0001197983 */ /* 0x000ee80000300800 */
[----:B------:R-:W3:Y:S04]  /*b3c0*/  LDL.LU R2, [R1+0x6d4] ;  /* 0x0006d40001027983 */ /* 0x000ee80000300800 */
[----:B------:R-:W3:Y:S04]  /*b3d0*/  LDL.LU R10, [R1+0x6d0] ;  /* 0x0006d000010a7983 */ /* 0x000ee80000300800 */
[----:B------:R-:W3:Y:S04]  /*b3e0*/  LDL.LU R11, [R1+0x6c8] ;  /* 0x0006c800010b7983 */ /* 0x000ee80000300800 */
[----:B------:R-:W3:Y:S04]  /*b3f0*/  LDL.LU R12, [R1+0x66c] ;  /* 0x00066c00010c7983 */ /* 0x000ee80000300800 */
[----:B------:R-:W3:Y:S04]  /*b400*/  LDL.LU R13, [R1+0x674] ;  /* 0x00067400010d7983 */ /* 0x000ee80000300800 */
[----:B------:R-:W3:Y:S04]  /*b410*/  LDL.LU R14, [R1+0x670] ;  /* 0x00067000010e7983 */ /* 0x000ee80000300800 */
[----:B--2---:R-:W2:Y:S04]  /*b420*/  LDL.LU R26, [R1+0x668] ;  /* 0x00066800011a7983 */ /* 0x004ea80000300800 */
[----:B------:R0:W-:Y:S04]  /*b430*/  STS.U16 [R3+0x2400], R27 ;  /* 0x0024001b03007388 */ /* 0x0001e80000000400 */
[----:B0-----:R-:W2:Y:S04]  /*b440*/  LDL.LU R27, [R1+0x600] ;  /* 0x00060000011b7983 */ /* 0x001ea80000300800 */
[----:B------:R-:W2:Y:S04]  /*b450*/  LDL.LU R15, [R1+0x608] ;  /* 0x00060800010f7983 */ /* 0x000ea80000300800 */
[----:B------:R-:W2:Y:S04]  /*b460*/  LDL.LU R16, [R1+0x604] ;  /* 0x0006040001107983 */ /* 0x000ea80000300800 */
[----:B------:R-:W2:Y:S04]  /*b470*/  LDL.LU R17, [R1+0x5fc] ;  /* 0x0005fc0001117983 */ /* 0x000ea80000300800 */
[----:B------:R-:W2:Y:S04]  /*b480*/  LDL.LU R18, [R1+0x64] ;  /* 0x0000640001127983 */ /* 0x000ea80000300800 */
[----:B------:R-:W2:Y:S04]  /*b490*/  LDL.LU R19, [R1+0x68] ;  /* 0x0000680001137983 */ /* 0x000ea80000300800 */
[----:B----4-:R-:W-:Y:S04]  /*b4a0*/  STS.U16 [R3+0x2480], R21 ;  /* 0x0024801503007388 */ /* 0x010fe80000000400 */
[----:B------:R-:W-:Y:S04]  /*b4b0*/  STS.U16 [R3+0x2500], R22 ;  /* 0x0025001603007388 */ /* 0x000fe80000000400 */
[----:B------:R0:W-:Y:S04]  /*b4c0*/  STS.U16 [R3+0x2580], R29 ;  /* 0x0025801d03007388 */ /* 0x0001e80000000400 */
[----:B------:R1:W-:Y:S04]  /*b4d0*/  STS.U16 [R3+0x3400], R0 ;  /* 0x0034000003007388 */ /* 0x0003e80000000400 */
[----:B0-----:R-:W4:Y:S01]  /*b4e0*/  LDL.LU R29, [R1+0x6c] ;  /* 0x00006c00011d7983 */ /* 0x001f220000300800 */
[----:B-1----:R-:W-:-:S03]  /*b4f0*/  LOP3.LUT R0, R28, 0x30, RZ, 0x3c, !PT ;  /* 0x000000301c007812 */ /* 0x002fc600078e3cff */
[----:B------:R0:W-:Y:S04]  /*b500*/  STS.U16 [R3+0x3480], R23 ;  /* 0x0034801703007388 */ /* 0x0001e80000000400 */
[----:B------:R-:W4:Y:S04]  /*b510*/  LDL.LU R20, [R1+0x60] ;  /* 0x0000600001147983 */ /* 0x000f280000300800 */
[----:B---3--:R1:W-:Y:S04]  /*b520*/  STS.U16 [R3+0x3500], R24 ;  /* 0x0035001803007388 */ /* 0x0083e80000000400 */
[----:B------:R-:W3:Y:S04]  /*b530*/  LDL.LU R21, [R1+0x6bc] ;  /* 0x0006bc0001157983 */ /* 0x000ee80000300800 */
[----:B------:R-:W-:Y:S04]  /*b540*/  STS.U16 [R3+0x3580], R9 ;  /* 0x0035800903007388 */ /* 0x000fe80000000400 */
[----:B------:R-:W3:Y:S04]  /*b550*/  LDL.LU R22, [R1+0x6c0] ;  /* 0x0006c00001167983 */ /* 0x000ee80000300800 */
[----:B------:R1:W-:Y:S04]  /*b560*/  STS.U16 [R0+0x600], R25 ;  /* 0x0006001900007388 */ /* 0x0003e80000000400 */
[----:B0-----:R-:W3:Y:S04]  /*b570*/  LDL.LU R23, [R1+0x6c4] ;  /* 0x0006c40001177983 */ /* 0x001ee80000300800 */
[----:B------:R0:W-:Y:S04]  /*b580*/  STS.U16 [R0+0x680], R2 ;  /* 0x0006800200007388 */ /* 0x0001e80000000400 */
[----:B-1----:R-:W3:Y:S04]  /*b590*/  LDL.LU R24, [R1+0x6b8] ;  /* 0x0006b80001187983 */ /* 0x002ee80000300800 */
[----:B------:R-:W-:Y:S04]  /*b5a0*/  STS.U16 [R0+0x700], R10 ;  /* 0x0007000a00007388 */ /* 0x000fe80000000400 */
[----:B------:R-:W-:Y:S04]  /*b5b0*/  STL [R1+0x13f0], R3 ;  /* 0x0013f00301007387 */ /* 0x000fe80000100800 */
[----:B------:R-:W-:Y:S04]  /*b5c0*/  STS.U16 [R0+0x780], R11 ;  /* 0x0007800b00007388 */ /* 0x000fe80000000400 */
[----:B------:R-:W3:Y:S04]  /*b5d0*/  LDL.LU R25, [R1+0x65c] ;  /* 0x00065c0001197983 */ /* 0x000ee80000300800 */
[----:B------:R-:W-:Y:S04]  /*b5e0*/  STS.U16 [R0+0x1600], R12 ;  /* 0x0016000c00007388 */ /* 0x000fe80000000400 */
[----:B0-----:R-:W3:Y:S04]  /*b5f0*/  LDL.LU R2, [R1+0x660] ;  /* 0x0006600001027983 */ /* 0x001ee80000300800 */
[----:B------:R-:W-:Y:S04]  /*b600*/  STS.U16 [R0+0x1680], R13 ;  /* 0x0016800d00007388 */ /* 0x000fe80000000400 */
[----:B------:R-:W-:Y:S04]  /*b610*/  STS.U16 [R0+0x1700], R14 ;  /* 0x0017000e00007388 */ /* 0x000fe80000000400 */
[----:B--2---:R0:W-:Y:S04]  /*b620*/  STS.U16 [R0+0x1780], R26 ;  /* 0x0017801a00007388 */ /* 0x0041e80000000400 */
[----:B0-----:R-:W2:Y:S04]  /*b630*/  LDL.LU R26, [R1+0x664] ;  /* 0x00066400011a7983 */ /* 0x001ea80000300800 */
[----:B------:R0:W-:Y:S04]  /*b640*/  STS.U16 [R0+0x2600], R27 ;  /* 0x0026001b00007388 */ /* 0x0001e80000000400 */
[----:B0-----:R-:W0:Y:S04]  /*b650*/  S2R R27, SR_TID.X ;  /* 0x00000000001b7919 */ /* 0x001e280000002100 */
[----:B------:R-:W-:Y:S04]  /*b660*/  STS.U16 [R0+0x2680], R15 ;  /* 0x0026800f00007388 */ /* 0x000fe80000000400 */
[----:B------:R-:W-:Y:S04]  /*b670*/  STS.U16 [R0+0x2700], R16 ;  /* 0x0027001000007388 */ /* 0x000fe80000000400 */
[----:B------:R-:W-:Y:S04]  /*b680*/  STS.U16 [R0+0x2780], R17 ;  /* 0x0027801100007388 */ /* 0x000fe80000000400 */
[----:B------:R-:W-:Y:S01]  /*b690*/  STS.U16 [R0+0x3600], R18 ;  /* 0x0036001200007388 */ /* 0x000fe20000000400 */
[----:B0-----:R-:W-:-:S03]  /*b6a0*/  LOP3.LUT R7, R27, 0x3f, RZ, 0xc0, !PT ;  /* 0x0000003f1b077812 */ /* 0x001fc600078ec0ff */
[----:B------:R-:W-:Y:S02]  /*b6b0*/  STS.U16 [R0+0x3680], R19 ;  /* 0x0036801300007388 */ /* 0x000fe40000000400 */
[----:B------:R-:W-:Y:S02]  /*b6c0*/  IMAD.SHL.U32 R3, R7, 0x2, RZ ;  /* 0x0000000207037824 */ /* 0x000fe400078e00ff */
[----:B------:R-:W2:Y:S03]  /*b6d0*/  LDL.LU R27, [R1+0x658] ;  /* 0x00065800011b7983 */ /* 0x000ea60000300800 */
[----:B------:R-:W-:Y:S01]  /*b6e0*/  LOP3.LUT R3, R3, 0x40, RZ, 0x3c, !PT ;  /* 0x0000004003037812 */ /* 0x000fe200078e3cff */
[----:B----4-:R0:W-:Y:S04]  /*b6f0*/  STS.U16 [R0+0x3700], R29 ;  /* 0x0037001d00007388 */ /* 0x0101e80000000400 */
[----:B0-----:R-:W4:Y:S04]  /*b700*/  LDL.LU R29, [R1+0x5f0] ;  /* 0x0005f000011d7983 */ /* 0x001f280000300800 */
[----:B------:R-:W-:Y:S04]  /*b710*/  STL [R1+0x13f4], R0 ;  /* 0x0013f40001007387 */ /* 0x000fe80000100800 */
[----:B------:R-:W4:Y:S04]  /*b720*/  LDL.LU R28, [R1+0x5f4] ;  /* 0x0005f400011c7983 */ /* 0x000f280000300800 */
[----:B------:R-:W4:Y:S04]  /*b730*/  LDL.LU R4, [R1+0x5f8] ;  /* 0x0005f80001047983 */ /* 0x000f280000300800 */
[----:B------:R-:W4:Y:S04]  /*b740*/  LDL.LU R5, [R1+0x5ec] ;  /* 0x0005ec0001057983 */ /* 0x000f280000300800 */
[----:B------:R-:W-:Y:S04]  /*b750*/  STS.U16 [R0+0x3780], R20 ;  /* 0x0037801400007388 */ /* 0x000fe80000000400 */
[----:B------:R-:W4:Y:S04]  /*b760*/  LDL.LU R6, [R1+0x54] ;  /* 0x0000540001067983 */ /* 0x000f280000300800 */
[----:B---3--:R-:W-:Y:S04]  /*b770*/  STS.U16 [R3+0x800], R21 ;  /* 0x0008001503007388 */ /* 0x008fe80000000400 */
[----:B------:R-:W3:Y:S04]  /*b780*/  LDL.LU R8, [R1+0x58] ;  /* 0x0000580001087983 */ /* 0x000ee80000300800 */
[----:B------:R-:W-:Y:S04]  /*b790*/  STS.U16 [R3+0x880], R22 ;  /* 0x0008801603007388 */ /* 0x000fe80000000400 */
[----:B------:R-:W3:Y:S04]  /*b7a0*/  LDL.LU R9, [R1+0x5c] ;  /* 0x00005c0001097983 */ /* 0x000ee80000300800 */
[----:B------:R-:W-:Y:S04]  /*b7b0*/  STS.U16 [R3+0x900], R23 ;  /* 0x0009001703007388 */ /* 0x000fe80000000400 */
[----:B------:R-:W3:Y:S04]  /*b7c0*/  LDL.LU R10, [R1+0x50] ;  /* 0x00005000010a7983 */ /* 0x000ee80000300800 */
[----:B------:R-:W-:Y:S04]  /*b7d0*/  STS.U16 [R3+0x980], R24 ;  /* 0x0009801803007388 */ /* 0x000fe80000000400 */
[----:B------:R-:W3:Y:S04]  /*b7e0*/  LDL.LU R11, [R1+0x6ac] ;  /* 0x0006ac00010b7983 */ /* 0x000ee80000300800 */
[----:B------:R-:W-:Y:S04]  /*b7f0*/  STS.U16 [R3+0x1800], R25 ;  /* 0x0018001903007388 */ /* 0x000fe80000000400 */
[----:B------:R-:W3:Y:S04]  /*b800*/  LDL.LU R12, [R1+0x6b4] ;  /* 0x0006b400010c7983 */ /* 0x000ee80000300800 */
[----:B------:R0:W-:Y:S04]  /*b810*/  STS.U16 [R3+0x1880], R2 ;  /* 0x0018800203007388 */ /* 0x0001e80000000400 */
[----:B------:R-:W3:Y:S04]  /*b820*/  LDL.LU R13, [R1+0x6b0] ;  /* 0x0006b000010d7983 */ /* 0x000ee80000300800 */
[----:B0-----:R-:W3:Y:S04]  /*b830*/  LDL.LU R2, [R1+0x6a8] ;  /* 0x0006a80001027983 */ /* 0x001ee80000300800 */
[----:B------:R-:W3:Y:S04]  /*b840*/  LDL.LU R14, [R1+0x64c] ;  /* 0x00064c00010e7983 */ /* 0x000ee80000300800 */
[----:B--2---:R0:W-:Y:S04]  /*b850*/  STS.U16 [R3+0x1900], R26 ;  /* 0x0019001a03007388 */ /* 0x0041e80000000400 */
[----:B------:R-:W2:Y:S04]  /*b860*/  LDL.LU R15, [R1+0x654] ;  /* 0x00065400010f7983 */ /* 0x000ea80000300800 */
[----:B0-----:R-:W2:Y:S01]  /*b870*/  LDL.LU R26, [R1+0x650] ;  /* 0x00065000011a7983 */ /* 0x001ea20000300800 */
[----:B------:R-:W-:-:S03]  /*b880*/  IMAD.SHL.U32 R0, R7, 0x2, RZ ;  /* 0x0000000207007824 */ /* 0x000fc600078e00ff */
[----:B------:R-:W2:Y:S02]  /*b890*/  LDL.LU R16, [R1+0x648] ;  /* 0x0006480001107983 */ /* 0x000ea40000300800 */
[----:B------:R-:W-:Y:S02]  /*b8a0*/  LOP3.LUT R0, R0, 0x50, RZ, 0x3c, !PT ;  /* 0x0000005000007812 */ /* 0x000fe400078e3cff */
[----:B------:R-:W2:Y:S04]  /*b8b0*/  LDL.LU R17, [R1+0x5e4] ;  /* 0x0005e40001117983 */ /* 0x000ea80000300800 */
[----:B------:R-:W2:Y:S04]  /*b8c0*/  LDL.LU R18, [R1+0x5e0] ;  /* 0x0005e00001127983 */ /* 0x000ea80000300800 */
[----:B------:R-:W2:Y:S04]  /*b8d0*/  LDL.LU R19, [R1+0x5e8] ;  /* 0x0005e80001137983 */ /* 0x000ea80000300800 */
[----:B------:R-:W2:Y:S04]  /*b8e0*/  LDL.LU R20, [R1+0x5dc] ;  /* 0x0005dc0001147983 */ /* 0x000ea80000300800 */
[----:B------:R-:W2:Y:S04]  /*b8f0*/  LDL.LU R21, [R1+0x44] ;  /* 0x0000440001157983 */ /* 0x000ea80000300800 */
[----:B------:R0:W-:Y:S04]  /*b900*/  STS.U16 [R3+0x1980], R27 ;  /* 0x0019801b03007388 */ /* 0x0001e80000000400 */
[----:B------:R-:W2:Y:S04]  /*b910*/  LDL.LU R22, [R1+0x48] ;  /* 0x0000480001167983 */ /* 0x000ea80000300800 */
[----:B------:R-:W2:Y:S04]  /*b920*/  LDL.LU R23, [R1+0x4c] ;  /* 0x00004c0001177983 */ /* 0x000ea80000300800 */
[----:B------:R-:W2:Y:S04]  /*b930*/  LDL.LU R24, [R1+0x40] ;  /* 0x0000400001187983 */ /* 0x000ea80000300800 */
[----:B------:R-:W2:Y:S04]  /*b940*/  LDL.LU R25, [R1+0x69c] ;  /* 0x00069c0001197983 */ /* 0x000ea80000300800 */
[----:B0-----:R-:W2:Y:S04]  /*b950*/  LDL.LU R27, [R1+0x6a0] ;  /* 0x0006a000011b7983 */ /* 0x001ea80000300800 */
[----:B----4-:R0:W-:Y:S04]  /*b960*/  STS.U16 [R3+0x2800], R29 ;  /* 0x0028001d03007388 */ /* 0x0101e80000000400 */
[----:B------:R-:W-:Y:S04]  /*b970*/  STS.U16 [R3+0x2880], R28 ;  /* 0x0028801c03007388 */ /* 0x000fe80000000400 */
[----:B------:R-:W-:Y:S04]  /*b980*/  STS.U16 [R3+0x2900], R4 ;  /* 0x0029000403007388 */ /* 0x000fe80000000400 */
[----:B------:R-:W-:Y:S04]  /*b990*/  STS.U16 [R3+0x2980], R5 ;  /* 0x0029800503007388 */ /* 0x000fe80000000400 */
[----:B0-----:R-:W4:Y:S04]  /*b9a0*/  LDL.LU R29, [R1+0x6a4] ;  /* 0x0006a400011d7983 */ /* 0x001f280000300800 */
[----:B------:R-:W-:Y:S04]  /*b9b0*/  STS.U16 [R3+0x3800], R6 ;  /* 0x0038000603007388 */ /* 0x000fe80000000400 */
[----:B---3--:R-:W-:Y:S04]  /*b9c0*/  STS.U16 [R3+0x3880], R8 ;  /* 0x0038800803007388 */ /* 0x008fe80000000400 */
[----:B------:R-:W-:Y:S04]  /*b9d0*/  STS.U16 [R3+0x3900], R9 ;  /* 0x0039000903007388 */ /* 0x000fe80000000400 */
[----:B------:R-:W-:Y:S04]  /*b9e0*/  STS.U16 [R3+0x3980], R10 ;  /* 0x0039800a03007388 */ /* 0x000fe80000000400 */
[----:B------:R-:W-:Y:S04]  /*b9f0*/  STS.U16 [R0+0xa00], R11 ;  /* 0x000a000b00007388 */ /* 0x000fe80000000400 */
[----:B------:R-:W-:Y:S04]  /*ba00*/  STS.U16 [R0+0xa80], R12 ;  /* 0x000a800c00007388 */ /* 0x000fe80000000400 */
[----:B------:R-:W-:Y:S04]  /*ba10*/  STS.U16 [R0+0xb00], R13 ;  /* 0x000b000d00007388 */ /* 0x000fe80000000400 */
[----:B------:R0:W-:Y:S04]  /*ba20*/  STS.U16 [R0+0xb80], R2 ;  /* 0x000b800200007388 */ /* 0x0001e80000000400 */
[----:B------:R-:W-:Y:S04]  /*ba30*/  STS.U16 [R0+0x1a00], R14 ;  /* 0x001a000e00007388 */ /* 0x000fe80000000400 */
[----:B0-----:R-:W3:Y:S04]  /*ba40*/  LDL.LU R2, [R1+0x698] ;  /* 0x0006980001027983 */ /* 0x001ee80000300800 */
[----:B--2---:R-:W-:Y:S04]  /*ba50*/  STS.U16 [R0+0x1a80], R15 ;  /* 0x001a800f00007388 */ /* 0x004fe80000000400 */
[----:B------:R0:W-:Y:S04]  /*ba60*/  STS.U16 [R0+0x1b00], R26 ;  /* 0x001b001a00007388 */ /* 0x0001e80000000400 */
[----:B0-----:R-:W0:Y:S02]  /*ba70*/  S2R R26, SR_TID.X ;  /* 0x00000000001a7919 */ /* 0x001e240000002100 */
[----:B0-----:R-:W-:-:S05]  /*ba80*/  LOP3.LUT R26, R26, 0x3f, RZ, 0xc0, !PT ;  /* 0x0000003f1a1a7812 */ /* 0x001fca00078ec0ff */
[----:B------:R-:W-:Y:S01]  /*ba90*/  IMAD.SHL.U32 R10, R26, 0x2, RZ ;  /* 0x000000021a0a7824 */ /* 0x000fe200078e00ff */
[----:B------:R0:W-:Y:S04]  /*baa0*/  STL [R1+0x13f8], R26 ;  /* 0x0013f81a01007387 */ /* 0x0001e80000100800 */
[----:B0-----:R-:W2:Y:S04]  /*bab0*/  LDL.LU R26, [R1+0x644] ;  /* 0x00064400011a7983 */ /* 0x001ea80000300800 */
[----:B--2---:R0:W-:Y:S04]  /*bac0*/  STL [R1+0x13fc], R26 ;  /* 0x0013fc1a01007387 */ /* 0x0041e80000100800 */
[----:B0-----:R-:W2:Y:S04]  /*bad0*/  LDL.LU R26, [R1+0x640] ;  /* 0x00064000011a7983 */ /* 0x001ea80000300800 */
[----:B------:R-:W-:Y:S04]  /*bae0*/  STS.U16 [R0+0x1b80], R16 ;  /* 0x001b801000007388 */ /* 0x000fe80000000400 */
[----:B------:R-:W-:Y:S04]  /*baf0*/  STS.U16 [R0+0x2a00], R17 ;  /* 0x002a001100007388 */ /* 0x000fe80000000400 */
[----:B------:R-:W-:Y:S04]  /*bb00*/  STS.U16 [R0+0x2a80], R18 ;  /* 0x002a801200007388 */ /* 0x000fe80000000400 */
[----:B------:R-:W-:Y:S04]  /*bb10*/  STS.U16 [R0+0x2b00], R19 ;  /* 0x002b001300007388 */ /* 0x000fe80000000400 */
[----:B------:R-:W-:Y:S04]  /*bb20*/  STS.U16 [R0+0x2b80], R20 ;  /* 0x002b801400007388 */ /* 0x000fe80000000400 */
[----:B------:R-:W-:Y:S04]  /*bb30*/  STS.U16 [R0+0x3a00], R21 ;  /* 0x003a001500007388 */ /* 0x000fe80000000400 */
[----:B------:R-:W-:Y:S04]  /*bb40*/  STS.U16 [R0+0x3a80], R22 ;  /* 0x003a801600007388 */ /* 0x000fe80000000400 */
[----:B--2---:R0:W-:Y:S04]  /*bb50*/  STL [R1+0x1400], R26 ;  /* 0x0014001a01007387 */ /* 0x0041e80000100800 */
[----:B0-----:R-:W2:Y:S04]  /*bb60*/  LDL.LU R26, [R1+0x63c] ;  /* 0x00063c00011a7983 */ /* 0x001ea80000300800 */
[----:B------:R-:W-:Y:S04]  /*bb70*/  STS.U16 [R0+0x3b00], R23 ;  /* 0x003b001700007388 */ /* 0x000fe80000000400 */
[----:B------:R0:W-:Y:S01]  /*bb80*/  STS.U16 [R0+0x3b80], R24 ;  /* 0x003b801800007388 */ /* 0x0001e20000000400 */
[----:B------:R-:W-:-:S03]  /*bb90*/  LOP3.LUT R10, R10, 0x60, RZ, 0x3c, !PT ;  /* 0x000000600a0a7812 */ /* 0x000fc600078e3cff */
[----:B0-----:R-:W2:Y:S04]  /*bba0*/  LDL.LU R0, [R1+0x638] ;  /* 0x0006380001007983 */ /* 0x001ea80000300800 */
[----:B------:R-:W2:Y:S04]  /*bbb0*/  LDL.LU R3, [R1+0x5d0] ;  /* 0x0005d00001037983 */ /* 0x000ea80000300800 */
        /* <DEDUP_REMOVED lines=12> */
[----:B------:R-:W-:Y:S04]  /*bc80*/  STS.U16 [R10+0xc00], R25 ;  /* 0x000c00190a007388 */ /* 0x000fe80000000400 */
[----:B------:R-:W2:Y:S04]  /*bc90*/  LDL.LU R17, [R1+0x634] ;  /* 0x0006340001117983 */ /* 0x000ea80000300800 */
[----:B------:R-:W-:Y:S04]  /*bca0*/  STS.U16 [R10+0xc80], R27 ;  /* 0x000c801b0a007388 */ /* 0x000fe80000000400 */
[----:B------:R-:W2:Y:S04]  /*bcb0*/  LDL.LU R18, [R1+0x630] ;  /* 0x0006300001127983 */ /* 0x000ea80000300800 */
[----:B----4-:R-:W-:Y:S04]  /*bcc0*/  STS.U16 [R10+0xd00], R29 ;  /* 0x000d001d0a007388 */ /* 0x010fe80000000400 */
[----:B------:R-:W4:Y:S04]  /*bcd0*/  LDL.LU R19, [R1+0x628] ;  /* 0x0006280001137983 */ /* 0x000f280000300800 */
[----:B---3--:R0:W-:Y:S04]  /*bce0*/  STS.U16 [R10+0xd80], R2 ;  /* 0x000d80020a007388 */ /* 0x0081e80000000400 */
[----:B------:R-:W3:Y:S04]  /*bcf0*/  LDL.LU R20, [R1+0x5c0] ;  /* 0x0005c00001147983 */ /* 0x000ee80000300800 */
[----:B0-----:R-:W3:Y:S04]  /*bd00*/  LDL.LU R2, [R1+0x5c4] ;  /* 0x0005c40001027983 */ /* 0x001ee80000300800 */
        /* <DEDUP_REMOVED lines=8> */
[----:B--2---:R0:W-:Y:S04]  /*bd90*/  STS.U16 [R10+0x1c00], R26 ;  /* 0x001c001a0a007388 */ /* 0x0041e80000000400 */
[----:B0-----:R-:W2:Y:S04]  /*bda0*/  LDL.LU R26, [R1+0x1400] ;  /* 0x00140000011a7983 */ /* 0x001ea80000300800 */
[----:B--2---:R0:W-:Y:S04]  /*bdb0*/  STS.U16 [R10+0x1c80], R26 ;  /* 0x001c801a0a007388 */ /* 0x0041e80000000400 */
[----:B0-----:R-:W2:Y:S04]  /*bdc0*/  LDL.LU R26, [R1+0x13fc] ;  /* 0x0013fc00011a7983 */ /* 0x001ea80000300800 */
[----:B--2---:R0:W-:Y:S04]  /*bdd0*/  STS.U16 [R10+0x1d00], R26 ;  /* 0x001d001a0a007388 */ /* 0x0041e80000000400 */
[----:B0-----:R-:W2:Y:S04]  /*bde0*/  LDL.LU R26, [R1+0x13f8] ;  /* 0x0013f800011a7983 */ /* 0x001ea80000300800 */
[----:B------:R0:W-:Y:S04]  /*bdf0*/  STS.U16 [R10+0x1d80], R0 ;  /* 0x001d80000a007388 */ /* 0x0001e80000000400 */
        /* <DEDUP_REMOVED lines=8> */
[----:B0-----:R-:W4:Y:S04]  /*be80*/  LDL.LU R0, [R1+0x13f4] ;  /* 0x0013f40001007983 */ /* 0x001f280000300800 */
[----:B-1----:R-:W4:Y:S04]  /*be90*/  LDL.LU R3, [R1+0x13f0] ;  /* 0x0013f00001037983 */ /* 0x002f280000300800 */
[----:B------:R-:W4:Y:S04]  /*bea0*/  LDL.LU R4, [R1+0x13ec] ;  /* 0x0013ec0001047983 */ /* 0x000f280000300800 */
[----:B------:R-:W4:Y:S04]  /*beb0*/  LDL.LU R5, [R1+0x13e8] ;  /* 0x0013e80001057983 */ /* 0x000f280000300800 */
[----:B------:R-:W4:Y:S04]  /*bec0*/  LDL.LU R6, [R1+0x13e4] ;  /* 0x0013e40001067983 */ /* 0x000f280000300800 */
[----:B------:R-:W4:Y:S04]  /*bed0*/  LDL.LU R7, [R1+0x13e0] ;  /* 0x0013e00001077983 */ /* 0x000f280000300800 */
[----:B------:R-:W4:Y:S04]  /*bee0*/  LDL.LU R8, [R1+0x13dc] ;  /* 0x0013dc0001087983 */ /* 0x000f280000300800 */
[----:B------:R-:W4:Y:S04]  /*bef0*/  LDL.LU R9, [R1+0x13d8] ;  /* 0x0013d80001097983 */ /* 0x000f280000300800 */
[----:B---3--:R-:W3:Y:S04]  /*bf00*/  LDL.LU R10, [R1+0x13d4] ;  /* 0x0013d400010a7983 */ /* 0x008ee80000300800 */
[----:B------:R-:W3:Y:S01]  /*bf10*/  LDL.LU R11, [R1+0x13d0] ;  /* 0x0013d000010b7983 */ /* 0x000ee20000300800 */
[----:B--2---:R-:W-:-:S05]  /*bf20*/  IMAD.SHL.U32 R26, R26, 0x2, RZ ;  /* 0x000000021a1a7824 */ /* 0x004fca00078e00ff */
[----:B------:R-:W-:-:S05]  /*bf30*/  LOP3.LUT R26, R26, 0x70, RZ, 0x3c, !PT ;  /* 0x000000701a1a7812 */ /* 0x000fca00078e3cff */
[----:B------:R0:W-:Y:S04]  /*bf40*/  STS.U16 [R26+0xe00], R12 ;  /* 0x000e000c1a007388 */ /* 0x0001e80000000400 */
[----:B------:R1:W-:Y:S04]  /*bf50*/  STS.U16 [R26+0xe80], R13 ;  /* 0x000e800d1a007388 */ /* 0x0003e80000000400 */
[----:B------:R-:W-:Y:S04]  /*bf60*/  STS.U16 [R26+0xf00], R14 ;  /* 0x000f000e1a007388 */ /* 0x000fe80000000400 */
[----:B------:R-:W-:Y:S04]  /*bf70*/  STS.U16 [R26+0xf80], R15 ;  /* 0x000f800f1a007388 */ /* 0x000fe80000000400 */
[----:B------:R-:W-:Y:S04]  /*bf80*/  STS.U16 [R26+0x1e00], R16 ;  /* 0x001e00101a007388 */ /* 0x000fe80000000400 */
[----:B------:R-:W-:Y:S04]  /*bf90*/  STS.U16 [R26+0x1e80], R17 ;  /* 0x001e80111a007388 */ /* 0x000fe80000000400 */
[----:B------:R-:W-:Y:S04]  /*bfa0*/  STS.U16 [R26+0x1f00], R18 ;  /* 0x001f00121a007388 */ /* 0x000fe80000000400 */
[----:B----4-:R-:W-:Y:S04]  /*bfb0*/  STS.U16 [R26+0x1f80], R19 ;  /* 0x001f80131a007388 */ /* 0x010fe80000000400 */
[----:B------:R-:W-:Y:S04]  /*bfc0*/  STS.U16 [R26+0x2e00], R20 ;  /* 0x002e00141a007388 */ /* 0x000fe80000000400 */
[----:B------:R-:W-:Y:S04]  /*bfd0*/  STS.U16 [R26+0x2e80], R2 ;  /* 0x002e80021a007388 */ /* 0x000fe80000000400 */
[----:B------:R-:W-:Y:S04]  /*bfe0*/  STS.U16 [R26+0x2f00], R21 ;  /* 0x002f00151a007388 */ /* 0x000fe80000000400 */
[----:B------:R-:W-:Y:S04]  /*bff0*/  STS.U16 [R26+0x2f80], R22 ;  /* 0x002f80161a007388 */ /* 0x000fe80000000400 */
[----:B------:R-:W-:Y:S04]  /*c000*/  STS.U16 [R26+0x3e00], R23 ;  /* 0x003e00171a007388 */ /* 0x000fe80000000400 */
[----:B------:R-:W-:Y:S04]  /*c010*/  STS.U16 [R26+0x3e80], R24 ;  /* 0x003e80181a007388 */ /* 0x000fe80000000400 */
[----:B------:R-:W-:Y:S04]  /*c020*/  STS.U16 [R26+0x3f00], R25 ;  /* 0x003f00191a007388 */ /* 0x000fe80000000400 */
[----:B------:R2:W-:Y:S04]  /*c030*/  STS.U16 [R26+0x3f80], R28 ;  /* 0x003f801c1a007388 */ /* 0x0005e80000000400 */
[----:B0-----:R-:W4:Y:S04]  /*c040*/  LDL.LU R12, [R1+0x13cc] ;  /* 0x0013cc00010c7983 */ /* 0x001f280000300800 */
[----:B-1----:R-:W4:Y:S04]  /*c050*/  LDL.LU R13, [R1+0x13c8] ;  /* 0x0013c800010d7983 */ /* 0x002f280000300800 */
[----:B--2---:R-:W0:Y:S04]  /*c060*/  S2R R28, SR_TID.X ;  /* 0x00000000001c7919 */ /* 0x004e280000002100 */
[----:B------:R-:W2:Y:S04]  /*c070*/  LDL.LU R14, [R1+0x13c4] ;  /* 0x0013c400010e7983 */ /* 0x000ea80000300800 */
[----:B------:R-:W2:Y:S04]  /*c080*/  LDL.LU R15, [R1+0x13c0] ;  /* 0x0013c000010f7983 */ /* 0x000ea80000300800 */
[----:B------:R-:W4:Y:S04]  /*c090*/  LDL.LU R16, [R1+0x13bc] ;  /* 0x0013bc0001107983 */ /* 0x000f280000300800 */
[----:B------:R-:W4:Y:S04]  /*c0a0*/  LDL.LU R17, [R1+0x13b8] ;  /* 0x0013b80001117983 */ /* 0x000f280000300800 */
[----:B------:R-:W4:Y:S01]  /*c0b0*/  LDL.LU R18, [R1+0x13b4] ;  /* 0x0013b40001127983 */ /* 0x000f220000300800 */
[----:B0-----:R-:W-:-:S03]  /*c0c0*/  LOP3.LUT R28, R28, 0x3f, RZ, 0xc0, !PT ;  /* 0x0000003f1c1c7812 */ /* 0x001fc600078ec0ff */
[----:B------:R-:W4:Y:S04]  /*c0d0*/  LDL.LU R19, [R1+0x13b0] ;  /* 0x0013b00001137983 */ /* 0x000f280000300800 */
[----:B------:R-:W4:Y:S01]  /*c0e0*/  LDL.LU R20, [R1+0x13ac] ;  /* 0x0013ac0001147983 */ /* 0x000f220000300800 */
[----:B------:R-:W-:-:S03]  /*c0f0*/  IMAD.SHL.U32 R28, R28, 0x2, RZ ;  /* 0x000000021c1c7824 */ /* 0x000fc600078e00ff */
[----:B------:R-:W4:Y:S04]  /*c100*/  LDL.LU R2, [R1+0x10] ;  /* 0x0000100001027983 */ /* 0x000f280000300800 */
[----:B------:R-:W4:Y:S04]  /*c110*/  LDL.LU R21, [R1+0x13a8] ;  /* 0x0013a80001157983 */ /* 0x000f280000300800 */
[----:B------:R-:W4:Y:S04]  /*c120*/  LDL.LU R22, [R1+0x13a4] ;  /* 0x0013a40001167983 */ /* 0x000f280000300800 */
[----:B------:R-:W4:Y:S04]  /*c130*/  LDL.LU R23, [R1+0x13a0] ;  /* 0x0013a00001177983 */ /* 0x000f280000300800 */
[----:B------:R-:W4:Y:S04]  /*c140*/  LDL.LU R24, [R1+0x139c] ;  /* 0x00139c0001187983 */ /* 0x000f280000300800 */
[----:B------:R-:W4:Y:S04]  /*c150*/  LDL.LU R25, [R1+0x1398] ;  /* 0x0013980001197983 */ /* 0x000f280000300800 */
[----:B------:R-:W4:Y:S04]  /*c160*/  LDL.LU R26, [R1+0x1394] ;  /* 0x00139400011a7983 */ /* 0x000f280000300800 */
[----:B------:R0:W-:Y:S04]  /*c170*/  STS.U16 [R28+0x4000], R27 ;  /* 0x0040001b1c007388 */ /* 0x0001e80000000400 */
[----:B0-----:R-:W4:Y:S04]  /*c180*/  LDL.LU R27, [R1+0x1390] ;  /* 0x00139000011b7983 */ /* 0x001f280000300800 */
[----:B------:R0:W-:Y:S04]  /*c190*/  STS.U16 [R28+0x4200], R29 ;  /* 0x0042001d1c007388 */ /* 0x0001e80000000400 */
[----:B---3--:R-:W-:Y:S04]  /*c1a0*/  STS.U16 [R28+0x4c00], R11 ;  /* 0x004c000b1c007388 */ /* 0x008fe80000000400 */
[----:B0-----:R-:W3:Y:S04]  /*c1b0*/  LDL.LU R29, [R1+0x138c] ;  /* 0x00138c00011d7983 */ /* 0x001ee80000300800 */
[----:B--2---:R-:W-:Y:S04]  /*c1c0*/  STS.U16 [R28+0x4a00], R15 ;  /* 0x004a000f1c007388 */ /* 0x004fe80000000400 */
[----:B----4-:R-:W-:Y:S04]  /*c1d0*/  STS.U16 [R28+0x4600], R23 ;  /* 0x004600171c007388 */ /* 0x010fe80000000400 */
[----:B------:R0:W-:Y:S04]  /*c1e0*/  STS.U16 [R28+0x4400], R27 ;  /* 0x0044001b1c007388 */ /* 0x0001e80000000400 */
[----:B0-----:R-:W2:Y:S04]  /*c1f0*/  LDL.LU R27, [R1+0x4] ;  /* 0x00000400011b7983 */ /* 0x001ea80000300800 */
[----:B------:R-:W4:Y:S04]  /*c200*/  LDL.LU R23, [R1+0x14] ;  /* 0x0000140001177983 */ /* 0x000f280000300800 */
[----:B------:R-:W2:Y:S04]  /*c210*/  LDL.LU R15, [R1+0x8] ;  /* 0x00000800010f7983 */ /* 0x000ea80000300800 */
[----:B------:R-:W2:Y:S04]  /*c220*/  LDL.LU R11, [R1+0x18] ;  /* 0x00001800010b7983 */ /* 0x000ea80000300800 */
[----:B------:R0:W-:Y:S04]  /*c230*/  STS.U16 [R28+0x4800], R19 ;  /* 0x004800131c007388 */ /* 0x0001e80000000400 */
[----:B------:R-:W-:Y:S01]  /*c240*/  STS.U16 [R28+0x4e00], R7 ;  /* 0x004e00071c007388 */ /* 0x000fe20000000400 */
[----:B0-----:R-:W-:-:S05]  /*c250*/  LOP3.LUT R19, R28, 0x10, RZ, 0x3c, !PT ;  /* 0x000000101c137812 */ /* 0x001fca00078e3cff */
[----:B--2---:R-:W-:Y:S04]  /*c260*/  STS.U16 [R19+0x4080], R11 ;  /* 0x0040800b13007388 */ /* 0x004fe80000000400 */
[----:B------:R-:W-:Y:S04]  /*c270*/  STS.U16 [R19+0x4280], R15 ;  /* 0x0042800f13007388 */ /* 0x000fe80000000400 */
[----:B------:R-:W-:Y:S04]  /*c280*/  STS.U16 [R19+0x4480], R26 ;  /* 0x0044801a13007388 */ /* 0x000fe80000000400 */
        /* <DEDUP_REMOVED lines=13> */
[----:B------:R-:W-:Y:S04]  /*c360*/  STS.U16 [R0+0x4180], R2 ;  /* 0x0041800200007388 */ /* 0x000fe80000000400 */
[----:B---3--:R0:W-:Y:S04]  /*c370*/  STS.U16 [R0+0x4380], R29 ;  /* 0x0043801d00007388 */ /* 0x0081e80000000400 */
[----:B0-----:R-:W2:Y:S04]  /*c380*/  LDL.LU R29, [R1+0x1388] ;  /* 0x00138800011d7983 */ /* 0x001ea80000300800 */
[----:B------:R-:W0:Y:S04]  /*c390*/  S2R R2, SR_TID.X ;  /* 0x0000000000027919 */ /* 0x000e280000002100 */
[----:B------:R-:W1:Y:S04]  /*c3a0*/  S2R R27, SR_TID.X ;  /* 0x00000000001b7919 */ /* 0x000e680000002100 */
[----:B------:R-:W-:Y:S04]  /*c3b0*/  STS.U16 [R0+0x4580], R24 ;  /* 0x0045801800007388 */ /* 0x000fe80000000400 */
[----:B------:R-:W-:Y:S04]  /*c3c0*/  STS.U16 [R0+0x4780], R20 ;  /* 0x0047801400007388 */ /* 0x000fe80000000400 */
[----:B------:R-:W-:Y:S04]  /*c3d0*/  STS.U16 [R0+0x4980], R16 ;  /* 0x0049801000007388 */ /* 0x000fe80000000400 */
[----:B------:R-:W-:Y:S04]  /*c3e0*/  STS.U16 [R0+0x4b80], R12 ;  /* 0x004b800c00007388 */ /* 0x000fe80000000400 */
[----:B------:R-:W-:Y:S04]  /*c3f0*/  STS.U16 [R0+0x4d80], R8 ;  /* 0x004d800800007388 */ /* 0x000fe80000000400 */
[----:B------:R-:W-:Y:S04]  /*c400*/  STS.U16 [R0+0x4f80], R4 ;  /* 0x004f800400007388 */ /* 0x000fe80000000400 */
[----:B------:R-:W-:Y:S01]  /*c410*/  BAR.SYNC.DEFER_BLOCKING 0x0 ;  /* 0x0000000000007b1d */ /* 0x000fe20000010000 */
[----:B0-----:R-:W-:Y:S01]  /*c420*/  IMAD.SHL.U32 R2, R2, 0x8, RZ ;  /* 0x0000000802027824 */ /* 0x001fe200078e00ff */
[----:B-1----:R-:W-:-:S04]  /*c430*/  LOP3.LUT R10, R27, 0x7, RZ, 0xc0, !PT ;  /* 0x000000071b0a7812 */ /* 0x002fc800078ec0ff */
[----:B------:R-:W-:Y:S01]  /*c440*/  LOP3.LUT R3, R2, 0x30, RZ, 0xc0, !PT ;  /* 0x0000003002037812 */ /* 0x000fe200078ec0ff */
[----:B------:R-:W-:-:S04]  /*c450*/  IMAD.SHL.U32 R2, R27, 0x2, RZ ;  /* 0x000000021b027824 */ /* 0x000fc800078e00ff */
[----:B------:R-:W-:-:S05]  /*c460*/  IMAD R10, R10, 0x40, R3 ;  /* 0x000000400a0a7824 */ /* 0x000fca00078e0203 */
[----:B------:R-:W-:-:S05]  /*c470*/  LOP3.LUT R10, R10, 0x30, R2, 0x78, !PT ;  /* 0x000000300a0a7812 */ /* 0x000fca00078e7802 */
[----:B------:R-:W0:Y:S04]  /*c480*/  LDSM.16.M88.4 R16, [R10+0x4000] ;  /* 0x004000000a10783b */ /* 0x000e280000000200 */
[----:B------:R-:W1:Y:S04]  /*c490*/  LDSM.16.M88.4 R4, [R10+0x4200] ;  /* 0x004200000a04783b */ /* 0x000e680000000200 */
[----:B------:R-:W-:Y:S04]  /*c4a0*/  LDSM.16.M88.4 R20, [R10+0x4800] ;  /* 0x004800000a14783b */ /* 0x000fe80000000200 */
[----:B------:R-:W-:Y:S04]  /*c4b0*/  LDSM.16.M88.4 R24, [R10+0x4e00] ;  /* 0x004e00000a18783b */ /* 0x000fe80000000200 */
[----:B0-----:R-:W-:Y:S04]  /*c4c0*/  STL.64 [R1+0x60], R16 ;  /* 0x0000601001007387 */ /* 0x001fe80000100a00 */
[----:B------:R-:W-:Y:S01]  /*c4d0*/  STL.64 [R1+0x68], R18 ;  /* 0x0000681201007387 */ /* 0x000fe20000100a00 */
[----:B-1----:R-:W-:-:S02]  /*c4e0*/  IMAD.MOV.U32 R2, RZ, RZ, R4 ;  /* 0x000000ffff027224 */ /* 0x002fc400078e0004 */
[----:B------:R-:W-:Y:S01]  /*c4f0*/  IMAD.MOV.U32 R0, RZ, RZ, R5 ;  /* 0x000000ffff007224 */ /* 0x000fe200078e0005 */
[----:B------:R-:W-:Y:S04]  /*c500*/  STL.64 [R1+0x50], R4 ;  /* 0x0000500401007387 */ /* 0x000fe80000100a00 */
[----:B------:R-:W-:Y:S04]  /*c510*/  STL.64 [R1+0x58], R6 ;  /* 0x0000580601007387 */ /* 0x000fe80000100a00 */
[----:B------:R-:W0:Y:S04]  /*c520*/  LDSM.16.M88.4 R4, [R10+0x4400] ;  /* 0x004400000a04783b */ /* 0x000e280000000200 */
[----:B------:R-:W1:Y:S04]  /*c530*/  LDSM.16.M88.4 R16, [R10+0x4600] ;  /* 0x004600000a10783b */ /* 0x000e680000000200 */
[----:B0-----:R-:W-:Y:S04]  /*c540*/  STL.64 [R1+0x40], R4 ;  /* 0x0000400401007387 */ /* 0x001fe80000100a00 */
[----:B------:R-:W-:Y:S04]  /*c550*/  STL.64 [R1+0x48], R6 ;  /* 0x0000480601007387 */ /* 0x000fe80000100a00 */
[----:B-1----:R-:W-:Y:S04]  /*c560*/  STL.64 [R1+0x30], R16 ;  /* 0x0000301001007387 */ /* 0x002fe80000100a00 */
[----:B------:R-:W-:Y:S04]  /*c570*/  STL.64 [R1+0x38], R18 ;  /* 0x0000381201007387 */ /* 0x000fe80000100a00 */
[----:B------:R-:W0:Y:S04]  /*c580*/  LDSM.16.M88.4 R16, [R10+0x4c00] ;  /* 0x004c00000a10783b */ /* 0x000e280000000200 */
[----:B------:R-:W1:Y:S04]  /*c590*/  LDSM.16.M88.4 R4, [R10+0x4a00] ;  /* 0x004a00000a04783b */ /* 0x000e680000000200 */
[----:B------:R-:W-:Y:S04]  /*c5a0*/  STL.64 [R1+0x20], R20 ;  /* 0x0000201401007387 */ /* 0x000fe80000100a00 */
[----:B------:R-:W-:Y:S04]  /*c5b0*/  STL.64 [R1+0x28], R22 ;  /* 0x0000281601007387 */ /* 0x000fe80000100a00 */
[----:B0-----:R-:W-:Y:S01]  /*c5c0*/  STL.64 [R1], R16 ;  /* 0x0000001001007387 */ /* 0x001fe20000100a00 */
[----:B------:R-:W-:-:S02]  /*c5d0*/  IMAD.MOV.U32 R8, RZ, RZ, R16 ;  /* 0x000000ffff087224 */ /* 0x000fc400078e0010 */
[----:B------:R-:W-:Y:S01]  /*c5e0*/  IMAD.MOV.U32 R3, RZ, RZ, R17 ;  /* 0x000000ffff037224 */ /* 0x000fe200078e0011 */
[----:B------:R-:W-:Y:S04]  /*c5f0*/  STL.64 [R1+0x8], R18 ;  /* 0x0000081201007387 */ /* 0x000fe80000100a00 */
[----:B------:R-:W-:Y:S04]  /*c600*/  STL [R1+0x1194], R26 ;  /* 0x0011941a01007387 */ /* 0x000fe80000100800 */
[----:B-1----:R-:W-:Y:S04]  /*c610*/  STL.64 [R1+0x10], R4 ;  /* 0x0000100401007387 */ /* 0x002fe80000100a00 */
[----:B------:R-:W-:Y:S04]  /*c620*/  STL.64 [R1+0x18], R6 ;  /* 0x0000180601007387 */ /* 0x000fe80000100a00 */
[----:B------:R-:W-:Y:S04]  /*c630*/  STL.64 [R1+0x1350], R4 ;  /* 0x0013500401007387 */ /* 0x000fe80000100a00 */
[----:B------:R-:W-:Y:S04]  /*c640*/  STL [R1+0x1190], R27 ;  /* 0x0011901b01007387 */ /* 0x000fe80000100800 */
[----:B------:R0:W-:Y:S04]  /*c650*/  STL.64 [R1+0x1380], R24 ;  /* 0x0013801801007387 */ /* 0x0001e80000100a00 */
[----:B0-----:R-:W3:Y:S04]  /*c660*/  LDL.LU.64 R24, [R1+0x1f0] ;  /* 0x0001f00001187983 */ /* 0x001ee80000300a00 */
[----:B------:R-:W3:Y:S04]  /*c670*/  LDL.LU.64 R26, [R1+0x1f8] ;  /* 0x0001f800011a7983 */ /* 0x000ee80000300a00 */
[----:B--2---:R-:W0:Y:S04]  /*c680*/  LDSM.16.MT88.4 R16, [R29+0x80] ;  /* 0x000080001d10783b */ /* 0x004e280000004200 */
[----:B------:R-:W1:Y:S04]  /*c690*/  LDSM.16.MT88.4 R20, [R29+0x100] ;  /* 0x000100001d14783b */ /* 0x000e680000004200 */
[----:B------:R-:W3:Y:S04]  /*c6a0*/  LDSM.16.MT88.4 R12, [R29] ;  /* 0x000000001d0c783b */ /* 0x000ee80000004200 */
[----:B0-----:R-:W-:Y:S04]  /*c6b0*/  STL.64 [R1+0x1338], R18 ;  /* 0x0013381201007387 */ /* 0x001fe80000100a00 */
[----:B------:R0:W-:Y:S04]  /*c6c0*/  STL.64 [R1+0x1330], R16 ;  /* 0x0013301001007387 */ /* 0x0001e80000100a00 */
[----:B0-----:R-:W2:Y:S04]  /*c6d0*/  LDL.64 R16, [R1+0x40] ;  /* 0x0000400001107983 */ /* 0x001ea80000100a00 */
[----:B--2---:R0:W-:Y:S04]  /*c6e0*/  STL.64 [R1+0x1378], R16 ;  /* 0x0013781001007387 */ /* 0x0041e80000100a00 */
[----:B0-----:R-:W3:Y:S04]  /*c6f0*/  LDL.64 R16, [R1+0x60] ;  /* 0x0000600001107983 */ /* 0x001ee80000100a00 */
[----:B-1----:R-:W-:Y:S04]  /*c700*/  STL.64 [R1+0x12d0], R22 ;  /* 0x0012d01601007387 */ /* 0x002fe80000100a00 */
[----:B------:R0:W-:Y:S02]  /*c710*/  STL.64 [R1+0x12c8], R20 ;  /* 0x0012c81401007387 */ /* 0x0001e40000100a00 */
[----:B0-----:R-:W-:-:S02]  /*c720*/  IMAD.MOV.U32 R20, RZ, RZ, R8 ;  /* 0x000000ffff147224 */ /* 0x001fc400078e0008 */
[----:B------:R-:W-:Y:S01]  /*c730*/  IMAD.MOV.U32 R21, RZ, RZ, R3 ;  /* 0x000000ffff157224 */ /* 0x000fe200078e0003 */
[----:B------:R-:W0:Y:S04]  /*c740*/  LDSM.16.MT88.4 R8, [R29+0x180] ;  /* 0x000180001d08783b */ /* 0x000e280000004200 */
[----:B------:R-:W-:Y:S04]  /*c750*/  STL.64 [R1+0x1370], R20 ;  /* 0x0013701401007387 */ /* 0x000fe80000100a00 */
[----:B------:R-:W2:Y:S01]  /*c760*/  LDL.64 R4, [R1+0x20] ;  /* 0x0000200001047983 */ /* 0x000ea20000100a00 */
[----:B---3--:R-:W-:Y:S03]  /*c770*/  HMMA.16816.F32.BF16 R24, R12, R16, R24 ;  /* 0x000000100c18723c */ /* 0x008fe60000041818 */
[----:B--2---:R1:W-:Y:S04]  /*c780*/  STL.64 [R1+0x1368], R4 ;  /* 0x0013680401007387 */ /* 0x0043e80000100a00 */
[----:B-1----:R-:W2:Y:S04]  /*c790*/  LDL.64 R4, [R1+0x30] ;  /* 0x0000300001047983 */ /* 0x002ea80000100a00 */
[----:B0-----:R-:W-:Y:S04]  /*c7a0*/  STL.64 [R1+0x1260], R10 ;  /* 0x0012600a01007387 */ /* 0x001fe80000100a00 */
[----:B------:R0:W-:Y:S04]  /*c7b0*/  STL.64 [R1+0x1258], R8 ;  /* 0x0012580801007387 */ /* 0x0001e80000100a00 */
[----:B0-----:R-:W3:Y:S04]  /*c7c0*/  LDL.LU.64 R8, [R1+0x1e0] ;  /* 0x0001e00001087983 */ /* 0x001ee80000300a00 */
[----:B------:R-:W3:Y:S04]  /*c7d0*/  LDL.LU.64 R10, [R1+0x1e8] ;  /* 0x0001e800010a7983 */ /* 0x000ee80000300a00 */
[----:B------:R0:W-:Y:S04]  /*c7e0*/  STL.64 [R1+0x1f0], R24 ;  /* 0x0001f01801007387 */ /* 0x0001e80000100a00 */
[----:B------:R1:W-:Y:S04]  /*c7f0*/  STL.64 [R1+0x1f8], R26 ;  /* 0x0001f81a01007387 */ /* 0x0003e80000100a00 */
[----:B0-----:R-:W4:Y:S01]  /*c800*/  LDL.LU.64 R24, [R1+0x1380] ;  /* 0x0013800001187983 */ /* 0x001f220000300a00 */
[----:B------:R-:W-:-:S02]  /*c810*/  IMAD.MOV.U32 R20, RZ, RZ, R2 ;  /* 0x000000ffff147224 */ /* 0x000fc400078e0002 */
[----:B------:R-:W-:Y:S02]  /*c820*/  IMAD.MOV.U32 R21, RZ, RZ, R0 ;  /* 0x000000ffff157224 */ /* 0x000fe400078e0000 */
[----:B-1----:R-:W-:Y:S02]  /*c830*/  IMAD.MOV.U32 R27, RZ, RZ, R16 ;  /* 0x000000ffff1b7224 */ /* 0x002fe400078e0010 */
[----:B------:R-:W-:Y:S02]  /*c840*/  IMAD.MOV.U32 R26, RZ, RZ, R17 ;  /* 0x000000ffff1a7224 */ /* 0x000fe400078e0011 */
[----:B------:R-:W2:Y:S04]  /*c850*/  LDL.LU.64 R16, [R1+0x1378] ;  /* 0x0013780001107983 */ /* 0x000ea80000300a00 */
[----:B------:R-:W-:Y:S01]  /*c860*/  STL.64 [R1+0x1348], R26 ;  /* 0x0013481a01007387 */ /* 0x000fe20000100a00 */
[----:B---3--:R-:W-:Y:S03]  /*c870*/  HMMA.16816.F32.BF16 R8, R12, R20, R8 ;  /* 0x000000140c08723c */ /* 0x008fe60000041808 */
[----:B----4-:R0:W-:Y:S04]  /*c880*/  STL.64 [R1+0x1340], R24 ;  /* 0x0013401801007387 */ /* 0x0101e80000100a00 */
[----:B------:R-:W2:Y:S04]  /*c890*/  LDL.LU.64 R20, [R1+0x1d0] ;  /* 0x0001d00001147983 */ /* 0x000ea80000300a00 */
[----:B------:R-:W2:Y:S11]  /*c8a0*/  LDL.LU.64 R22, [R1+0x1d8] ;  /* 0x0001d80001167983 */ /* 0x000eb60000300a00 */
[----:B------:R-:W-:Y:S02]  /*c8b0*/  @!UPT UIADD3 URZ, URZ, URZ, URZ ;  /* 0x0000003f3f3ff290 */ /* 0x000fe4000fffe03f */
[----:B------:R-:W-:Y:S02]  /*c8c0*/  IMAD.MOV.U32 R28, RZ, RZ, R8 ;  /* 0x000000ffff1c7224 */ /* 0x000fe400078e0008 */
[----:B------:R-:W-:Y:S02]  /*c8d0*/  IMAD.MOV.U32 R3, RZ, RZ, R9 ;  /* 0x000000ffff037224 */ /* 0x000fe400078e0009 */
[----:B------:R-:W-:Y:S01]  /*c8e0*/  IMAD.MOV.U32 R2, RZ, RZ, R10 ;  /* 0x000000ffff027224 */ /* 0x000fe200078e000a */
[----:B------:R-:W3:Y:S01]  /*c8f0*/  LDL.LU.64 R8, [R1+0x1c0] ;  /* 0x0001c00001087983 */ /* 0x000ee20000300a00 */
[----:B------:R-:W-:-:S03]  /*c900*/  IMAD.MOV.U32 R0, RZ, RZ, R11 ;  /* 0x000000ffff007224 */ /* 0x000fc600078e000b */
[----:B------:R-:W3:Y:S04]  /*c910*/  LDL.LU.64 R10, [R1+0x1c8] ;  /* 0x0001c800010a7983 */ /* 0x000ee80000300a00 */
[----:B0-----:R-:W4:Y:S04]  /*c920*/  LDL.LU.64 R24, [R1+0x2c0] ;  /* 0x0002c00001187983 */ /* 0x001f280000300a00 */
[----:B------:R-:W3:Y:S01]  /*c930*/  LDL.LU.64 R26, [R1+0x2c8] ;  /* 0x0002c800011a7983 */ /* 0x000ee20000300a00 */
[C---:B--2---:R-:W-:Y:S03]  /*c940*/  HMMA.16816.F32.BF16 R20, R12.reuse, R16, R20 ;  /* 0x000000100c14723c */ /* 0x044fe60000041814 */
[----:B---3--:R-:W-:Y:S04]  /*c950*/  STL.64 [R1+0x1360], R26 ;  /* 0x0013601a01007387 */ /* 0x008fe80000100a00 */
[----:B----4-:R0:W-:Y:S01]  /*c960*/  STL.64 [R1+0x1358], R24 ;  /* 0x0013581801007387 */ /* 0x0101e20000100a00 */
[----:B------:R-:W-:Y:S03]  /*c970*/  HMMA.16816.F32.BF16 R8, R12, R4, R8 ;  /* 0x000000040c08723c */ /* 0x000fe60000041808 */
[----:B0-----:R-:W2:Y:S04]  /*c980*/  LDL.LU.64 R24, [R1+0x2d0] ;  /* 0x0002d00001187983 */ /* 0x001ea80000300a00 */
[----:B------:R-:W2:Y:S04]  /*c990*/  LDL.LU.64 R26, [R1+0x2d8] ;  /* 0x0002d800011a7983 */ /* 0x000ea80000300a00 */
[----:B------:R-:W-:Y:S04]  /*c9a0*/  STL [R1+0x108c], R0 ;  /* 0x00108c0001007387 */ /* 0x000fe80000100800 */
[----:B------:R-:W-:Y:S04]  /*c9b0*/  STL [R1+0x1088], R2 ;  /* 0x0010880201007387 */ /* 0x000fe80000100800 */
[----:B------:R-:W-:Y:S04]  /*c9c0*/  STL [R1+0x1084], R3 ;  /* 0x0010840301007387 */ /* 0x000fe80000100800 */
[----:B------:R-:W-:Y:S04]  /*c9d0*/  STL [R1+0x1080], R28 ;  /* 0x0010801c01007387 */ /* 0x000fe80000100800 */
[----:B------:R0:W-:Y:S04]  /*c9e0*/  STL.64 [R1+0x1d0], R20 ;  /* 0x0001d01401007387 */ /* 0x0001e80000100a00 */
[----:B------:R1:W-:Y:S04]  /*c9f0*/  STL.64 [R1+0x1d8], R22 ;  /* 0x0001d81601007387 */ /* 0x0003e80000100a00 */
[----:B0-----:R-:W3:Y:S01]  /*ca00*/  LDL.LU.64 R20, [R1+0x1370] ;  /* 0x0013700001147983 */ /* 0x001ee20000300a00 */
[----:B-1----:R-:W-:-:S02]  /*ca10*/  IMAD.MOV.U32 R23, RZ, RZ, R16 ;  /* 0x000000ffff177224 */ /* 0x002fc400078e0010 */
[----:B------:R-:W-:Y:S02]  /*ca20*/  IMAD.MOV.U32 R22, RZ, RZ, R17 ;  /* 0x000000ffff167224 */ /* 0x000fe400078e0011 */
[----:B------:R-:W-:Y:S02]  /*ca30*/  IMAD.MOV.U32 R17, RZ, RZ, R4 ;  /* 0x000000ffff117224 */ /* 0x000fe400078e0004 */
[----:B------:R-:W-:Y:S02]  /*ca40*/  IMAD.MOV.U32 R16, RZ, RZ, R5 ;  /* 0x000000ffff107224 */ /* 0x000fe400078e0005 */
[----:B------:R-:W2:Y:S01]  /*ca50*/  LDL.LU.64 R4, [R1+0x1368] ;  /* 0x0013680001047983 */ /* 0x000ea20000300a00 */
[----:B------:R-:W-:Y:S02]  /*ca60*/  IMAD.MOV.U32 R2, RZ, RZ, R11 ;  /* 0x000000ffff027224 */ /* 0x000fe400078e000b */
[----:B------:R-:W-:Y:S01]  /*ca70*/  IMAD.MOV.U32 R0, RZ, RZ, R10 ;  /* 0x000000ffff007224 */ /* 0x000fe200078e000a */
[----:B------:R0:W-:Y:S04]  /*ca80*/  STL.64 [R1+0x1c0], R8 ;  /* 0x0001c00801007387 */ /* 0x0001e80000100a00 */
[----:B0-----:R-:W3:Y:S04]  /*ca90*/  LDL.LU.64 R8, [R1+0x2b0] ;  /* 0x0002b00001087983 */ /* 0x001ee80000300a00 */
[----:B------:R-:W3:Y:S04]  /*caa0*/  LDL.LU.64 R10, [R1+0x2b8] ;  /* 0x0002b800010a7983 */ /* 0x000ee80000300a00 */
[----:B------:R-:W-:Y:S04]  /*cab0*/  STL [R1+0x119c], R2 ;  /* 0x00119c0201007387 */ /* 0x000fe80000100800 */
[----:B------:R-:W-:Y:S01]  /*cac0*/  STL [R1+0x1198], R0 ;  /* 0x0011980001007387 */ /* 0x000fe20000100800 */
[----:B--2---:R-:W-:Y:S01]  /*cad0*/  HMMA.16816.F32.BF16 R24, R12, R4, R24 ;  /* 0x000000040c18723c */ /* 0x004fe20000041818 */
[----:B------:R-:W-:-:S02]  /*cae0*/  IMAD.MOV.U32 R19, RZ, RZ, R4 ;  /* 0x000000ffff137224 */ /* 0x000fc400078e0004 */
[----:B------:R-:W-:Y:S11]  /*caf0*/  IMAD.MOV.U32 R18, RZ, RZ, R5 ;  /* 0x000000ffff127224 */ /* 0x000ff600078e0005 */
[----:B------:R-:W-:Y:S09]  /*cb00*/  @!UPT UIADD3 URZ, URZ, URZ, URZ ;  /* 0x0000003f3f3ff290 */ /* 0x000ff2000fffe03f */
[----:B------:R-:W-:Y:S04]  /*cb10*/  STL.64 [R1+0x2d0], R24 ;  /* 0x0002d01801007387 */ /* 0x000fe80000100a00 */
[----:B------:R0:W-:Y:S04]  /*cb20*/  STL.64 [R1+0x2d8], R26 ;  /* 0x0002d81a01007387 */ /* 0x0001e80000100a00 */
[----:B0-----:R-:W2:Y:S04]  /*cb30*/  LDL.LU.64 R26, [R1+0x1360] ;  /* 0x00136000011a7983 */ /* 0x001ea80000300a00 */
[----:B------:R-:W2:Y:S04]  /*cb40*/  LDL.LU.64 R24, [R1+0x1358] ;  /* 0x0013580001187983 */ /* 0x000ea80000300a00 */
[----:B------:R-:W2:Y:S01]  /*cb50*/  LDL.LU.64 R4, [R1+0x1350] ;  /* 0x0013500001047983 */ /* 0x000ea20000300a00 */
[----:B------:R-:W-:Y:S01]  /*cb60*/  LOP3.LUT R3, R29, 0x40, RZ, 0x3c, !PT ;  /* 0x000000401d037812 */ /* 0x000fe200078e3cff */
[----:B--2---:R-:W-:Y:S01]  /*cb70*/  HMMA.16816.F32.BF16 R24, R12, R4, R24 ;  /* 0x000000040c18723c */ /* 0x004fe20000041818 */
[----:B------:R-:W-:-:S02]  /*cb80*/  IMAD.MOV.U32 R2, RZ, RZ, R4 ;  /* 0x000000ffff027224 */ /* 0x000fc400078e0004 */
[----:B------:R-:W-:Y:S02]  /*cb90*/  IMAD.MOV.U32 R0, RZ, RZ, R5 ;  /* 0x000000ffff007224 */ /* 0x000fe400078e0005 */
[----:B------:R-:W0:Y:S11]  /*cba0*/  LDSM.16.MT88.4 R4, [R3] ;  /* 0x000000000304783b */ /* 0x000e360000004200 */
[----:B------:R-:W-:Y:S07]  /*cbb0*/  @!UPT UIADD3 URZ, URZ, URZ, URZ ;  /* 0x0000003f3f3ff290 */ /* 0x000fee000fffe03f */
[----:B------:R-:W-:Y:S04]  /*cbc0*/  STL.64 [R1+0x2c0], R24 ;  /* 0x0002c01801007387 */ /* 0x000fe80000100a00 */
[----:B------:R1:W-:Y:S04]  /*cbd0*/  STL.64 [R1+0x2c8], R26 ;  /* 0x0002c81a01007387 */ /* 0x0003e80000100a00 */
[----:B-1----:R-:W2:Y:S04]  /*cbe0*/  LDL.LU.64 R26, [R1+0x1348] ;  /* 0x00134800011a7983 */ /* 0x002ea80000300a00 */
[----:B------:R-:W4:Y:S04]  /*cbf0*/  LDL.LU.64 R24, [R1+0x1340] ;  /* 0x0013400001187983 */ /* 0x000f280000300a00 */
[----:B0-----:R-:W-:Y:S04]  /*cc00*/  STL.64 [R1+0x11f8], R6 ;  /* 0x0011f80601007387 */ /* 0x001fe80000100a00 */
[----:B------:R0:W-:Y:S02]  /*cc10*/  STL.64 [R1+0x11f0], R4 ;  /* 0x0011f00401007387 */ /* 0x0001e40000100a00 */
[----:B0-----:R-:W-:-:S02]  /*cc20*/  IMAD.MOV.U32 R4, RZ, RZ, R19 ;  /* 0x000000ffff047224 */ /* 0x001fc400078e0013 */
[----:B------:R-:W-:-:S05]  /*cc30*/  IMAD.MOV.U32 R5, RZ, RZ, R18 ;  /* 0x000000ffff057224 */ /* 0x000fca00078e0012 */
[----:B------:R0:W-:Y:S02]  /*cc40*/  STL.64 [R1+0x1300], R4 ;  /* 0x0013000401007387 */ /* 0x0001e40000100a00 */
[----:B0-----:R-:W-:Y:S02]  /*cc50*/  IMAD.MOV.U32 R4, RZ, RZ, R17 ;  /* 0x000000ffff047224 */ /* 0x001fe400078e0011 */
[----:B------:R-:W-:Y:S02]  /*cc60*/  IMAD.MOV.U32 R5, RZ, RZ, R16 ;  /* 0x000000ffff057224 */ /* 0x000fe400078e0010 */
[----:B------:R-:W4:Y:S04]  /*cc70*/  LDL.LU.64 R16, [R1+0x1b0] ;  /* 0x0001b00001107983 */ /* 0x000f280000300a00 */
[----:B------:R-:W4:Y:S04]  /*cc80*/  LDL.LU.64 R18, [R1+0x1b8] ;  /* 0x0001b80001127983 */ /* 0x000f280000300a00 */
[----:B------:R0:W-:Y:S04]  /*cc90*/  STL.64 [R1+0x1318], R4 ;  /* 0x0013180401007387 */ /* 0x0001e80000100a00 */
[----:B0-----:R-:W2:Y:S04]  /*cca0*/  LDL.LU.64 R4, [R1+0x180] ;  /* 0x0001800001047983 */ /* 0x001ea80000300a00 */
[----:B------:R-:W2:Y:S01]  /*ccb0*/  LDL.LU.64 R6, [R1+0x188] ;  /* 0x0001880001067983 */ /* 0x000ea20000300a00 */
[C---:B---3--:R-:W-:Y:S11]  /*ccc0*/  HMMA.16816.F32.BF16 R8, R12.reuse, R20, R8 ;  /* 0x000000140c08723c */ /* 0x048ff60000041808 */
[----:B------:R-:W-:Y:S11]  /*ccd0*/  @!UPT UIADD3 URZ, URZ, URZ, URZ ;  /* 0x0000003f3f3ff290 */ /* 0x000ff6000fffe03f */
[----:B------:R-:W-:Y:S01]  /*cce0*/  @!UPT UIADD3 URZ, URZ, URZ, URZ ;  /* 0x0000003f3f3ff290 */ /* 0x000fe2000fffe03f */
[----:B------:R-:W-:Y:S04]  /*ccf0*/  STL.64 [R1+0x2b0], R8 ;  /* 0x0002b00801007387 */ /* 0x000fe80000100a00 */
[----:B------:R-:W-:Y:S01]  /*cd00*/  STL.64 [R1+0x2b8], R10 ;  /* 0x0002b80a01007387 */ /* 0x000fe20000100a00 */
[----:B----4-:R-:W-:Y:S03]  /*cd10*/  HMMA.16816.F32.BF16 R12, R12, R24, R16 ;  /* 0x000000180c0c723c */ /* 0x010fe60000041810 */
[----:B--2---:R-:W-:Y:S04]  /*cd20*/  STL.64 [R1+0x1328], R6 ;  /* 0x0013280601007387 */ /* 0x004fe80000100a00 */
[----:B------:R0:W-:Y:S04]  /*cd30*/  STL.64 [R1+0x1320], R4 ;  /* 0x0013200401007387 */ /* 0x0001e80000100a00 */
[----:B0-----:R-:W2:Y:S04]  /*cd40*/  LDL.LU.64 R4, [R1+0x190] ;  /* 0x0001900001047983 */ /* 0x001ea80000300a00 */
[----:B------:R-:W2:Y:S04]  /*cd50*/  LDL.LU.64 R6, [R1+0x198] ;  /* 0x0001980001067983 */ /* 0x000ea80000300a00 */
[----:B------:R-:W3:Y:S04]  /*cd60*/  LDL.LU.64 R8, [R1+0x170] ;  /* 0x0001700001087983 */ /* 0x000ee80000300a00 */
[----:B------:R-:W3:Y:S04]  /*cd70*/  LDL.LU.64 R10, [R1+0x178] ;  /* 0x00017800010a7983 */ /* 0x000ee80000300a00 */
[----:B------:R0:W-:Y:S02]  /*cd80*/  STL.64 [R1+0x12e0], R20 ;  /* 0x0012e01401007387 */ /* 0x0001e40000100a00 */
[----:B0-----:R-:W-:-:S02]  /*cd90*/  IMAD.MOV.U32 R20, RZ, RZ, R2 ;  /* 0x000000ffff147224 */ /* 0x001fc400078e0002 */
[----:B------:R-:W-:-:S05]  /*cda0*/  IMAD.MOV.U32 R21, RZ, RZ, R0 ;  /* 0x000000ffff157224 */ /* 0x000fca00078e0000 */
[----:B------:R0:W-:Y:S04]  /*cdb0*/  STL.64 [R1+0x12f8], R20 ;  /* 0x0012f81401007387 */ /* 0x0001e80000100a00 */
[----:B------:R-:W2:Y:S04]  /*cdc0*/  LDL.LU.64 R18, [R1+0x1338] ;  /* 0x0013380001127983 */ /* 0x000ea80000300a00 */
[----:B------:R-:W2:Y:S01]  /*cdd0*/  LDL.LU.64 R16, [R1+0x1330] ;  /* 0x0013300001107983 */ /* 0x000ea20000300a00 */
[----:B0-----:R-:W-:Y:S02]  /*cde0*/  IMAD.MOV.U32 R20, RZ, RZ, R27 ;  /* 0x000000ffff147224 */ /* 0x001fe400078e001b */
[----:B------:R-:W-:Y:S01]  /*cdf0*/  IMAD.MOV.U32 R21, RZ, RZ, R26 ;  /* 0x000000ffff157224 */ /* 0x000fe200078e001a */
[----:B------:R0:W-:Y:S04]  /*ce00*/  STL.64 [R1+0x12d8], R24 ;  /* 0x0012d81801007387 */ /* 0x0001e80000100a00 */
[----:B0-----:R-:W4:Y:S04]  /*ce10*/  LDL.64 R24, [R1+0x50] ;  /* 0x0000500001187983 */ /* 0x001f280000100a00 */
[----:B------:R0:W-:Y:S04]  /*ce20*/  STL.64 [R1+0x1b0], R12 ;  /* 0x0001b00c01007387 */ /* 0x0001e80000100a00 */
[----:B------:R-:W-:Y:S01]  /*ce30*/  STL.64 [R1+0x1b8], R14 ;  /* 0x0001b80e01007387 */ /* 0x000fe20000100a00 */
[----:B0-----:R-:W-:-:S02]  /*ce40*/  IMAD.MOV.U32 R12, RZ, RZ, R23 ;  /* 0x000000ffff0c7224 */ /* 0x001fc400078e0017 */
[----:B------:R-:W-:Y:S02]  /*ce50*/  IMAD.MOV.U32 R13, RZ, RZ, R22 ;  /* 0x000000ffff0d7224 */ /* 0x000fe400078e0016 */
[C---:B--2---:R-:W-:Y:S01]  /*ce60*/  HMMA.16816.F32.BF16 R20, R16.reuse, R20, R4 ;  /* 0x000000141014723c */ /* 0x044fe20000041804 */
[----:B------:R-:W2:Y:S04]  /*ce70*/  LDL.LU.64 R6, [R1+0x1328] ;  /* 0x0013280001067983 */ /* 0x000ea80000300a00 */
[----:B------:R-:W2:Y:S11]  /*ce80*/  LDL.LU.64 R4, [R1+0x1320] ;  /* 0x0013200001047983 */ /* 0x000eb60000300a00 */
[----:B------:R-:W-:Y:S07]  /*ce90*/  @!UPT UIADD3 URZ, URZ, URZ, URZ ;  /* 0x0000003f3f3ff290 */ /* 0x000fee000fffe03f */
[----:B------:R0:W-:Y:S04]  /*cea0*/  STL.64 [R1+0x190], R20 ;  /* 0x0001901401007387 */ /* 0x0001e80000100a00 */
[----:B------:R1:W-:Y:S04]  /*ceb0*/  STL.64 [R1+0x198], R22 ;  /* 0x0001981601007387 */ /* 0x0003e80000100a00 */
[----:B0-----:R-:W2:Y:S04]  /*cec0*/  LDL.LU.64 R20, [R1+0x230] ;  /* 0x0002300001147983 */ /* 0x001ea80000300a00 */
[----:B-1----:R-:W2:Y:S01]  /*ced0*/  LDL.LU.64 R22, [R1+0x238] ;  /* 0x0002380001167983 */ /* 0x002ea20000300a00 */
[----:B---3--:R-:W-:Y:S01]  /*cee0*/  HMMA.16816.F32.BF16 R8, R16, R12, R8 ;  /* 0x0000000c1008723c */ /* 0x008fe20000041808 */
[----:B----4-:R-:W-:-:S02]  /*cef0*/  IMAD.MOV.U32 R2, RZ, RZ, R24 ;  /* 0x000000ffff027224 */ /* 0x010fc400078e0018 */
[----:B------:R-:W-:-:S05]  /*cf00*/  IMAD.MOV.U32 R0, RZ, RZ, R25 ;  /* 0x000000ffff007224 */ /* 0x000fca00078e0019 */
[----:B--2---:R-:W-:Y:S01]  /*cf10*/  HMMA.16816.F32.BF16 R4, R16, R24, R4 ;  /* 0x000000181004723c */ /* 0x004fe20000041804 */
[----:B------:R-:W-:Y:S04]  /*cf20*/  STL.64 [R1+0x1310], R22 ;  /* 0x0013101601007387 */ /* 0x000fe80000100a00 */
[----:B------:R0:W-:Y:S04]  /*cf30*/  STL.64 [R1+0x1308], R20 ;  /* 0x0013081401007387 */ /* 0x0001e80000100a00 */
[----:B0-----:R-:W2:Y:S04]  /*cf40*/  LDL.LU.64 R20, [R1+0x160] ;  /* 0x0001600001147983 */ /* 0x001ea80000300a00 */
[----:B------:R-:W2:Y:S10]  /*cf50*/  LDL.LU.64 R22, [R1+0x168] ;  /* 0x0001680001167983 */ /* 0x000eb40000300a00 */
[----:B------:R0:W-:Y:S04]  /*cf60*/  STL.64 [R1+0x180], R4 ;  /* 0x0001800401007387 */ /* 0x0001e80000100a00 */
[----:B------:R-:W-:Y:S04]  /*cf70*/  STL.64 [R1+0x188], R6 ;  /* 0x0001880601007387 */ /* 0x000fe80000100a00 */
[----:B0-----:R-:W2:Y:S04]  /*cf80*/  LDL.LU.64 R4, [R1+0x1318] ;  /* 0x0013180001047983 */ /* 0x001ea80000300a00 */
[----:B------:R0:W-:Y:S04]  /*cf90*/  STL.64 [R1+0x1298], R12 ;  /* 0x0012980c01007387 */ /* 0x0001e80000100a00 */
[----:B------:R-:W-:Y:S04]  /*cfa0*/  STL.64 [R1+0x170], R8 ;  /* 0x0001700801007387 */ /* 0x000fe80000100a00 */
[----:B------:R-:W-:Y:S04]  /*cfb0*/  STL.64 [R1+0x178], R10 ;  /* 0x0001780a01007387 */ /* 0x000fe80000100a00 */
[----:B------:R-:W3:Y:S04]  /*cfc0*/  LDL.LU.64 R24, [R1+0x400] ;  /* 0x0004000001187983 */ /* 0x000ee80000300a00 */
[----:B------:R-:W4:Y:S01]  /*cfd0*/  LDL.LU.64 R26, [R1+0x408] ;  /* 0x00040800011a7983 */ /* 0x000f220000300a00 */
[----:B0-----:R-:W-:-:S02]  /*cfe0*/  IMAD.MOV.U32 R12, RZ, RZ, R2 ;  /* 0x000000ffff0c7224 */ /* 0x001fc400078e0002 */
[----:B------:R-:W-:Y:S01]  /*cff0*/  IMAD.MOV.U32 R13, RZ, RZ, R0 ;  /* 0x000000ffff0d7224 */ /* 0x000fe200078e0000 */
[C---:B--2---:R-:W-:Y:S01]  /*d000*/  HMMA.16816.F32.BF16 R4, R16.reuse, R4, R20 ;  /* 0x000000041004723c */ /* 0x044fe20000041814 */
[----:B----4-:R-:W-:Y:S04]  /*d010*/  STL.64 [R1+0x12f0], R26 ;  /* 0x0012f01a01007387 */ /* 0x010fe80000100a00 */
[----:B---3--:R0:W-:Y:S04]  /*d020*/  STL.64 [R1+0x12e8], R24 ;  /* 0x0012e81801007387 */ /* 0x0081e80000100a00 */
[----:B0-----:R-:W2:Y:S04]  /*d030*/  LDL.LU.64 R24, [R1+0x3d0] ;  /* 0x0003d00001187983 */ /* 0x001ea80000300a00 */
[----:B------:R-:W2:Y:S04]  /*d040*/  LDL.LU.64 R26, [R1+0x3d8] ;  /* 0x0003d800011a7983 */ /* 0x000ea80000300a00 */
[----:B------:R-:W3:Y:S04]  /*d050*/  LDL.LU.64 R8, [R1+0x3c0] ;  /* 0x0003c00001087983 */ /* 0x000ee80000300a00 */
[----:B------:R-:W3:Y:S04]  /*d060*/  LDL.LU.64 R10, [R1+0x3c8] ;  /* 0x0003c800010a7983 */ /* 0x000ee80000300a00 */
[----:B------:R0:W-:Y:S04]  /*d070*/  STL.64 [R1+0x12b0], R12 ;  /* 0x0012b00c01007387 */ /* 0x0001e80000100a00 */
[----:B0-----:R-:W4:Y:S04]  /*d080*/  LDL.64 R12, [R1+0x60] ;  /* 0x00006000010c7983 */ /* 0x001f280000100a00 */
[----:B------:R-:W2:Y:S04]  /*d090*/  LDL.LU.64 R22, [R1+0x1310] ;  /* 0x0013100001167983 */ /* 0x000ea80000300a00 */
[----:B------:R-:W2:Y:S04]  /*d0a0*/  LDL.LU.64 R20, [R1+0x1308] ;  /* 0x0013080001147983 */ /* 0x000ea80000300a00 */
[----:B------:R0:W-:Y:S04]  /*d0b0*/  STL.64 [R1+0x160], R4 ;  /* 0x0001600401007387 */ /* 0x0001e80000100a00 */
[----:B------:R-:W-:Y:S04]  /*d0c0*/  STL.64 [R1+0x168], R6 ;  /* 0x0001680601007387 */ /* 0x000fe80000100a00 */
[----:B0-----:R-:W2:Y:S02]  /*d0d0*/  LDL.LU.64 R4, [R1+0x1300] ;  /* 0x0013000001047983 */ /* 0x001ea40000300a00 */
[C---:B--2---:R-:W-:Y:S11]  /*d0e0*/  HMMA.16816.F32.BF16 R20, R16.reuse, R4, R20 ;  /* 0x000000041014723c */ /* 0x044ff60000041814 */
[----:B------:R-:W-:Y:S11]  /*d0f0*/  @!UPT UIADD3 URZ, URZ, URZ, URZ ;  /* 0x0000003f3f3ff290 */ /* 0x000ff6000fffe03f */
[----:B------:R-:W-:Y:S01]  /*d100*/  @!UPT UIADD3 URZ, URZ, URZ, URZ ;  /* 0x0000003f3f3ff290 */ /* 0x000fe2000fffe03f */
[----:B------:R0:W-:Y:S04]  /*d110*/  STL.64 [R1+0x230], R20 ;  /* 0x0002301401007387 */ /* 0x0001e80000100a00 */
[----:B------:R-:W-:Y:S04]  /*d120*/  STL.64 [R1+0x238], R22 ;  /* 0x0002381601007387 */ /* 0x000fe80000100a00 */
[----:B0-----:R-:W2:Y:S04]  /*d130*/  LDL.LU.64 R20, [R1+0x12f8] ;  /* 0x0012f80001147983 */ /* 0x001ea80000300a00 */
[----:B------:R0:W-:Y:S04]  /*d140*/  STL.64 [R1+0x1290], R4 ;  /* 0x0012900401007387 */ /* 0x0001e80000100a00 */
[----:B0-----:R-:W2:Y:S04]  /*d150*/  LDL.LU.64 R4, [R1+0x390] ;  /* 0x0003900001047983 */ /* 0x001ea80000300a00 */
[----:B------:R-:W2:Y:S04]  /*d160*/  LDL.LU.64 R6, [R1+0x398] ;  /* 0x0003980001067983 */ /* 0x000ea80000300a00 */
[----:B--2---:R-:W-:Y:S04]  /*d170*/  STL.64 [R1+0x12a8], R6 ;  /* 0x0012a80601007387 */ /* 0x004fe80000100a00 */
[----:B------:R0:W-:Y:S04]  /*d180*/  STL.64 [R1+0x12a0], R4 ;  /* 0x0012a00401007387 */ /* 0x0001e80000100a00 */
[----:B0-----:R-:W2:Y:S04]  /*d190*/  LDL.LU.64 R4, [R1+0x3a0] ;  /* 0x0003a00001047983 */ /* 0x001ea80000300a00 */
[----:B------:R-:W2:Y:S01]  /*d1a0*/  LDL.LU.64 R6, [R1+0x3a8] ;  /* 0x0003a80001067983 */ /* 0x000ea20000300a00 */
[C---:B------:R-:W-:Y:S03]  /*d1b0*/  HMMA.16816.F32.BF16 R20, R16.reuse, R20, R24 ;  /* 0x000000141014723c */ /* 0x040fe60000041818 */
[----:B--2---:R-:W-:Y:S04]  /*d1c0*/  STL.64 [R1+0x12c0], R6 ;  /* 0x0012c00601007387 */ /* 0x004fe80000100a00 */
[----:B------:R0:W-:Y:S04]  /*d1d0*/  STL.64 [R1+0x12b8], R4 ;  /* 0x0012b80401007387 */ /* 0x0001e80000100a00 */
[----:B0-----:R-:W4:Y:S04]  /*d1e0*/  LDL.LU.64 R4, [R1+0x3b0] ;  /* 0x0003b00001047983 */ /* 0x001f280000300a00 */
[----:B------:R-:W4:Y:S04]  /*d1f0*/  LDL.LU.64 R6, [R1+0x3b8] ;  /* 0x0003b80001067983 */ /* 0x000f280000300a00 */
[----:B------:R-:W2:Y:S04]  /*d200*/  LDL.LU.64 R26, [R1+0x12f0] ;  /* 0x0012f000011a7983 */ /* 0x000ea80000300a00 */
[----:B------:R-:W2:Y:S04]  /*d210*/  LDL.LU.64 R24, [R1+0x12e8] ;  /* 0x0012e80001187983 */ /* 0x000ea80000300a00 */
[----:B------:R0:W-:Y:S04]  /*d220*/  STL.64 [R1+0x3d0], R20 ;  /* 0x0003d01401007387 */ /* 0x0001e80000100a00 */
[----:B------:R2:W-:Y:S04]  /*d230*/  STL.64 [R1+0x3d8], R22 ;  /* 0x0003d81601007387 */ /* 0x0005e80000100a00 */
[----:B0-----:R-:W2:Y:S02]  /*d240*/  LDL.LU.64 R20, [R1+0x12e0] ;  /* 0x0012e00001147983 */ /* 0x001ea40000300a00 */
[C---:B--2---:R-:W-:Y:S02]  /*d250*/  HMMA.16816.F32.BF16 R20, R16.reuse, R20, R24 ;  /* 0x000000141014723c */ /* 0x044fe40000041818 */
[----:B------:R-:W3:Y:S11]  /*d260*/  LDL.LU.64 R24, [R1+0x12d8] ;  /* 0x0012d80001187983 */ /* 0x000ef60000300a00 */
[----:B------:R-:W-:Y:S10]  /*d270*/  @!UPT UIADD3 URZ, URZ, URZ, URZ ;  /* 0x0000003f3f3ff290 */ /* 0x000ff4000fffe03f */
[----:B------:R-:W-:Y:S04]  /*d280*/  STL.64 [R1+0x400], R20 ;  /* 0x0004001401007387 */ /* 0x000fe80000100a00 */
[----:B------:R0:W-:Y:S04]  /*d290*/  STL.64 [R1+0x408], R22 ;  /* 0x0004081601007387 */ /* 0x0001e80000100a00 */
[----:B0-----:R-:W4:Y:S04]  /*d2a0*/  LDL.LU.64 R22, [R1+0x12d0] ;  /* 0x0012d00001167983 */ /* 0x001f280000300a00 */
[----:B------:R-:W4:Y:S01]  /*d2b0*/  LDL.LU.64 R20, [R1+0x12c8] ;  /* 0x0012c80001147983 */ /* 0x000f220000300a00 */
[----:B---3--:R-:W-:Y:S03]  /*d2c0*/  HMMA.16816.F32.BF16 R16, R16, R24, R8 ;  /* 0x000000181010723c */ /* 0x008fe60000041808 */
[----:B------:R-:W2:Y:S04]  /*d2d0*/  LDL.LU.64 R8, [R1+0x380] ;  /* 0x0003800001087983 */ /* 0x000ea80000300a00 */
[----:B------:R-:W2:Y:S11]  /*d2e0*/  LDL.LU.64 R10, [R1+0x388] ;  /* 0x00038800010a7983 */ /* 0x000eb60000300a00 */
[----:B------:R-:W-:Y:S05]  /*d2f0*/  @!UPT UIADD3 URZ, URZ, URZ, URZ ;  /* 0x0000003f3f3ff290 */ /* 0x000fea000fffe03f */
[----:B------:R-:W-:Y:S04]  /*d300*/  STL.64 [R1+0x3c0], R16 ;  /* 0x0003c01001007387 */ /* 0x000fe80000100a00 */
[----:B------:R-:W-:Y:S04]  /*d310*/  STL.64 [R1+0x3c8], R18 ;  /* 0x0003c81201007387 */ /* 0x000fe80000100a00 */
[----:B------:R0:W-:Y:S04]  /*d320*/  STL.64 [R1+0x1268], R24 ;  /* 0x0012681801007387 */ /* 0x0001e80000100a00 */
[----:B0-----:R-:W3:Y:S01]  /*d330*/  LDL.64 R24, [R1] ;  /* 0x0000000001187983 */ /* 0x001ee20000100a00 */
[----:B----4-:R-:W-:Y:S01]  /*d340*/  HMMA.16816.F32.BF16 R4, R20, R12, R4 ;  /* 0x0000000c1404723c */ /* 0x010fe20000041804 */
[----:B------:R-:W-:-:S02]  /*d350*/  IMAD.MOV.U32 R2, RZ, RZ, R12 ;  /* 0x000000ffff027224 */ /* 0x000fc400078e000c */
[----:B------:R-:W-:Y:S01]  /*d360*/  IMAD.MOV.U32 R0, RZ, RZ, R13 ;  /* 0x000000ffff007224 */ /* 0x000fe200078e000d */
[----:B---3--:R0:W-:Y:S04]  /*d370*/  STL.64 [R1+0x1278], R24 ;  /* 0x0012781801007387 */ /* 0x0081e80000100a00 */
[----:B0-----:R-:W3:Y:S04]  /*d380*/  LDL.64 R24, [R1+0x10] ;  /* 0x0000100001187983 */ /* 0x001ee80000100a00 */
[----:B------:R-:W2:Y:S11]  /*d390*/  LDL.LU.64 R16, [R1+0x30] ;  /* 0x0000300001107983 */ /* 0x000eb60000300a00 */
[----:B------:R-:W-:Y:S04]  /*d3a0*/  STL.64 [R1+0x3b0], R4 ;  /* 0x0003b00401007387 */ /* 0x000fe80000100a00 */
[----:B------:R0:W-:Y:S04]  /*d3b0*/  STL.64 [R1+0x3b8], R6 ;  /* 0x0003b80601007387 */ /* 0x0001e80000100a00 */
[----:B0-----:R-:W4:Y:S04]  /*d3c0*/  LDL.LU.64 R6, [R1+0x12c0] ;  /* 0x0012c00001067983 */ /* 0x001f280000300a00 */
[----:B------:R-:W4:Y:S04]  /*d3d0*/  LDL.LU.64 R4, [R1+0x12b8] ;  /* 0x0012b80001047983 */ /* 0x000f280000300a00 */
[----:B------:R-:W4:Y:S02]  /*d3e0*/  LDL.LU.64 R12, [R1+0x12b0] ;  /* 0x0012b000010c7983 */ /* 0x000f240000300a00 */
[C---:B----4-:R-:W-:Y:S02]  /*d3f0*/  HMMA.16816.F32.BF16 R12, R20.reuse, R12, R4 ;  /* 0x0000000c140c723c */ /* 0x050fe40000041804 */
[----:B------:R-:W4:Y:S04]  /*d400*/  LDL.LU.64 R6, [R1+0x12a8] ;  /* 0x0012a80001067983 */ /* 0x000f280000300a00 */
[----:B------:R-:W4:Y:S11]  /*d410*/  LDL.LU.64 R4, [R1+0x12a0] ;  /* 0x0012a00001047983 */ /* 0x000f360000300a00 */
[----:B------:R-:W-:Y:S06]  /*d420*/  @!UPT UIADD3 URZ, URZ, URZ, URZ ;  /* 0x0000003f3f3ff290 */ /* 0x000fec000fffe03f */
[----:B------:R0:W-:Y:S04]  /*d430*/  STL.64 [R1+0x3a0], R12 ;  /* 0x0003a00c01007387 */ /* 0x0001e80000100a00 */
[----:B------:R-:W-:Y:S04]  /*d440*/  STL.64 [R1+0x3a8], R14 ;  /* 0x0003a80e01007387 */ /* 0x000fe80000100a00 */
[----:B0-----:R-:W4:Y:S02]  /*d450*/  LDL.LU.64 R12, [R1+0x1298] ;  /* 0x00129800010c7983 */ /* 0x001f240000300a00 */
[C---:B----4-:R-:W-:Y:S11]  /*d460*/  HMMA.16816.F32.BF16 R4, R20.reuse, R12, R4 ;  /* 0x0000000c1404723c */ /* 0x050ff60000041804 */
[----:B------:R-:W-:Y:S11]  /*d470*/  @!UPT UIADD3 URZ, URZ, URZ, URZ ;  /* 0x0000003f3f3ff290 */ /* 0x000ff6000fffe03f */
[----:B------:R-:W-:Y:S01]  /*d480*/  @!UPT UIADD3 URZ, URZ, URZ, URZ ;  /* 0x0000003f3f3ff290 */ /* 0x000fe2000fffe03f */
[----:B------:R0:W-:Y:S04]  /*d490*/  STL.64 [R1+0x390], R4 ;  /* 0x0003900401007387 */ /* 0x0001e80000100a00 */
[----:B------:R-:W-:Y:S04]  /*d4a0*/  STL.64 [R1+0x398], R6 ;  /* 0x0003980601007387 */ /* 0x000fe80000100a00 */
[----:B0-----:R-:W4:Y:S04]  /*d4b0*/  LDL.LU.64 R4, [R1+0x1290] ;  /* 0x0012900001047983 */ /* 0x001f280000300a00 */
[----:B------:R0:W-:Y:S04]  /*d4c0*/  STL.64 [R1+0x1230], R12 ;  /* 0x0012300c01007387 */ /* 0x0001e80000100a00 */
[----:B0-----:R-:W3:Y:S01]  /*d4d0*/  LDL.64 R12, [R1+0x50] ;  /* 0x00005000010c7983 */ /* 0x001ee20000100a00 */
[----:B--2---:R-:W-:Y:S03]  /*d4e0*/  HMMA.16816.F32.BF16 R8, R20, R16, R8 ;  /* 0x000000101408723c */ /* 0x004fe60000041808 */
[----:B---3--:R0:W-:Y:S02]  /*d4f0*/  STL.64 [R1+0x1240], R12 ;  /* 0x0012400c01007387 */ /* 0x0081e40000100a00 */
[----:B0-----:R-:W-:-:S02]  /*d500*/  IMAD.MOV.U32 R12, RZ, RZ, R2 ;  /* 0x000000ffff0c7224 */ /* 0x001fc400078e0002 */
[----:B------:R-:W-:-:S05]  /*d510*/  IMAD.MOV.U32 R13, RZ, RZ, R0 ;  /* 0x000000ffff0d7224 */ /* 0x000fca00078e0000 */
[----:B------:R0:W-:Y:S04]  /*d520*/  STL.64 [R1+0x1270], R12 ;  /* 0x0012700c01007387 */ /* 0x0001e80000100a00 */
[----:B0-----:R-:W2:Y:S04]  /*d530*/  LDL.LU.64 R12, [R1+0x3f0] ;  /* 0x0003f000010c7983 */ /* 0x001ea80000300a00 */
[----:B------:R-:W3:Y:S04]  /*d540*/  LDL.LU.64 R14, [R1+0x3f8] ;  /* 0x0003f800010e7983 */ /* 0x000ee80000300a00 */
[----:B---3--:R-:W-:Y:S04]  /*d550*/  STL.64 [R1+0x1288], R14 ;  /* 0x0012880e01007387 */ /* 0x008fe80000100a00 */
[----:B--2---:R0:W-:Y:S04]  /*d560*/  STL.64 [R1+0x1280], R12 ;  /* 0x0012800c01007387 */ /* 0x0041e80000100a00 */
[----:B0-----:R-:W2:Y:S04]  /*d570*/  LDL.LU.64 R12, [R1+0x360] ;  /* 0x00036000010c7983 */ /* 0x001ea80000300a00 */
[----:B------:R-:W2:Y:S04]  /*d580*/  LDL.LU.64 R14, [R1+0x368] ;  /* 0x00036800010e7983 */ /* 0x000ea80000300a00 */
[----:B------:R0:W-:Y:S04]  /*d590*/  STL.64 [R1+0x380], R8 ;  /* 0x0003800801007387 */ /* 0x0001e80000100a00 */
[----:B------:R1:W-:Y:S04]  /*d5a0*/  STL.64 [R1+0x388], R10 ;  /* 0x0003880a01007387 */ /* 0x0003e80000100a00 */
[----:B0-----:R-:W3:Y:S04]  /*d5b0*/  LDL.LU.64 R8, [R1+0x350] ;  /* 0x0003500001087983 */ /* 0x001ee80000300a00 */
[----:B-1----:R-:W3:Y:S04]  /*d5c0*/  LDL.LU.64 R10, [R1+0x358] ;  /* 0x00035800010a7983 */ /* 0x002ee80000300a00 */
[----:B------:R0:W-:Y:S04]  /*d5d0*/  STL.64 [R1+0x1238], R16 ;  /* 0x0012381001007387 */ /* 0x0001e80000100a00 */
[----:B0-----:R-:W4:Y:S04]  /*d5e0*/  LDL.LU.64 R16, [R1+0x370] ;  /* 0x0003700001107983 */ /* 0x001f280000300a00 */
[----:B------:R-:W4:Y:S02]  /*d5f0*/  LDL.LU.64 R18, [R1+0x378] ;  /* 0x0003780001127983 */ /* 0x000f240000300a00 */
[C---:B----4-:R-:W-:Y:S02]  /*d600*/  HMMA.16816.F32.BF16 R4, R20.reuse, R4, R16 ;  /* 0x000000041404723c */ /* 0x050fe40000041810 */
[----:B------:R-:W4:Y:S04]  /*d610*/  LDL.LU.64 R16, [R1+0x330] ;  /* 0x0003300001107983 */ /* 0x000f280000300a00 */
[----:B------:R-:W3:Y:S02]  /*d620*/  LDL.LU.64 R18, [R1+0x338] ;  /* 0x0003380001127983 */ /* 0x000ee40000300a00 */
[----:B--2---:R-:W-:Y:S01]  /*d630*/  HMMA.16816.F32.BF16 R12, R20, R24, R12 ;  /* 0x00000018140c723c */ /* 0x004fe2000004180c */
[----:B------:R-:W-:-:S02]  /*d640*/  IMAD.MOV.U32 R2, RZ, RZ, R24 ;  /* 0x000000ffff027224 */ /* 0x000fc400078e0018 */
[----:B------:R-:W-:Y:S11]  /*d650*/  IMAD.MOV.U32 R0, RZ, RZ, R25 ;  /* 0x000000ffff007224 */ /* 0x000ff600078e0019 */
[----:B------:R-:W-:Y:S01]  /*d660*/  @!UPT UIADD3 URZ, URZ, URZ, URZ ;  /* 0x0000003f3f3ff290 */ /* 0x000fe2000fffe03f */
[----:B------:R-:W-:Y:S04]  /*d670*/  STL.64 [R1+0x370], R4 ;  /* 0x0003700401007387 */ /* 0x000fe80000100a00 */
[----:B------:R-:W-:Y:S04]  /*d680*/  STL.64 [R1+0x378], R6 ;  /* 0x0003780601007387 */ /* 0x000fe80000100a00 */
[----:B---3--:R-:W-:Y:S04]  /*d690*/  STL.64 [R1+0x1250], R18 ;  /* 0x0012501201007387 */ /* 0x008fe80000100a00 */
[----:B----4-:R0:W-:Y:S04]  /*d6a0*/  STL.64 [R1+0x1248], R16 ;  /* 0x0012481001007387 */ /* 0x0101e80000100a00 */
[----:B0-----:R-:W2:Y:S04]  /*d6b0*/  LDL.LU.64 R16, [R1+0x340] ;  /* 0x0003400001107983 */ /* 0x001ea80000300a00 */
[----:B------:R-:W2:Y:S04]  /*d6c0*/  LDL.LU.64 R18, [R1+0x348] ;  /* 0x0003480001127983 */ /* 0x000ea80000300a00 */
[----:B------:R-:W3:Y:S04]  /*d6d0*/  LDL.LU.64 R4, [R1+0x310] ;  /* 0x0003100001047983 */ /* 0x000ee80000300a00 */
[----:B------:R-:W3:Y:S04]  /*d6e0*/  LDL.LU.64 R6, [R1+0x318] ;  /* 0x0003180001067983 */ /* 0x000ee80000300a00 */
[----:B------:R-:W-:Y:S04]  /*d6f0*/  STL.64 [R1+0x360], R12 ;  /* 0x0003600c01007387 */ /* 0x000fe80000100a00 */
[----:B------:R0:W-:Y:S04]  /*d700*/  STL.64 [R1+0x368], R14 ;  /* 0x0003680e01007387 */ /* 0x0001e80000100a00 */
[----:B0-----:R-:W4:Y:S04]  /*d710*/  LDL.LU.64 R14, [R1+0x1288] ;  /* 0x00128800010e7983 */ /* 0x001f280000300a00 */
[----:B------:R-:W4:Y:S04]  /*d720*/  LDL.LU.64 R12, [R1+0x1280] ;  /* 0x00128000010c7983 */ /* 0x000f280000300a00 */
[----:B------:R-:W4:Y:S02]  /*d730*/  LDL.LU.64 R24, [R1+0x1278] ;  /* 0x0012780001187983 */ /* 0x000f240000300a00 */
[----:B----4-:R-:W-:Y:S11]  /*d740*/  HMMA.16816.F32.BF16 R12, R20, R24, R12 ;  /* 0x00000018140c723c */ /* 0x010ff6000004180c */
[----:B------:R-:W-:Y:S11]  /*d750*/  @!UPT UIADD3 URZ, URZ, URZ, URZ ;  /* 0x0000003f3f3ff290 */ /* 0x000ff6000fffe03f */
[----:B------:R-:W-:Y:S01]  /*d760*/  @!UPT UIADD3 URZ, URZ, URZ, URZ ;  /* 0x0000003f3f3ff290 */ /* 0x000fe2000fffe03f */
[----:B------:R0:W-:Y:S04]  /*d770*/  STL.64 [R1+0x3f0], R12 ;  /* 0x0003f00c01007387 */ /* 0x0001e80000100a00 */
[----:B------:R1:W-:Y:S04]  /*d780*/  STL.64 [R1+0x3f8], R14 ;  /* 0x0003f80e01007387 */ /* 0x0003e80000100a00 */
[----:B0-----:R-:W2:Y:S01]  /*d790*/  LDL.LU.64 R12, [R1+0x1270] ;  /* 0x00127000010c7983 */ /* 0x001ea20000300a00 */
[----:B-1----:R-:W-:Y:S02]  /*d7a0*/  IMAD.MOV.U32 R15, RZ, RZ, R24 ;  /* 0x000000ffff0f7224 */ /* 0x002fe400078e0018 */
[----:B------:R-:W-:-:S02]  /*d7b0*/  IMAD.MOV.U32 R14, RZ, RZ, R25 ;  /* 0x000000ffff0e7224 */ /* 0x000fc400078e0019 */
[----:B------:R-:W4:Y:S02]  /*d7c0*/  LDL.LU.64 R24, [R1+0x1268] ;  /* 0x0012680001187983 */ /* 0x000f240000300a00 */
[----:B----4-:R-:W-:Y:S02]  /*d7d0*/  HMMA.16816.F32.BF16 R20, R20, R24, R8 ;  /* 0x000000181414723c */ /* 0x010fe40000041808 */
[----:B------:R-:W2:Y:S04]  /*d7e0*/  LDL.LU.64 R10, [R1+0x1260] ;  /* 0x00126000010a7983 */ /* 0x000ea80000300a00 */
[----:B------:R-:W2:Y:S04]  /*d7f0*/  LDL.LU.64 R8, [R1+0x1258] ;  /* 0x0012580001087983 */ /* 0x000ea80000300a00 */
[----:B------:R0:W-:Y:S02]  /*d800*/  STL.64 [R1+0x1200], R24 ;  /* 0x0012001801007387 */ /* 0x0001e40000100a00 */
[----:B0-----:R-:W-:-:S02]  /*d810*/  IMAD.MOV.U32 R24, RZ, RZ, R15 ;  /* 0x000000ffff187224 */ /* 0x001fc400078e000f */
[----:B------:R-:W-:-:S09]  /*d820*/  IMAD.MOV.U32 R25, RZ, RZ, R14 ;  /* 0x000000ffff197224 */ /* 0x000fd200078e000e */
[----:B------:R-:W-:Y:S04]  /*d830*/  STL.64 [R1+0x350], R20 ;  /* 0x0003501401007387 */ /* 0x000fe80000100a00 */
[----:B------:R-:W-:Y:S04]  /*d840*/  STL.64 [R1+0x358], R22 ;  /* 0x0003581601007387 */ /* 0x000fe80000100a00 */
[----:B------:R0:W-:Y:S02]  /*d850*/  STL.64 [R1+0x1210], R24 ;  /* 0x0012101801007387 */ /* 0x0001e40000100a00 */
[----:B0-----:R-:W-:-:S02]  /*d860*/  IMAD.MOV.U32 R24, RZ, RZ, R2 ;  /* 0x000000ffff187224 */ /* 0x001fc400078e0002 */
[----:B------:R-:W-:-:S05]  /*d870*/  IMAD.MOV.U32 R25, RZ, RZ, R0 ;  /* 0x000000ffff197224 */ /* 0x000fca00078e0000 */
[----:B------:R0:W-:Y:S04]  /*d880*/  STL.64 [R1+0x1228], R24 ;  /* 0x0012281801007387 */ /* 0x0001e80000100a00 */
[----:B0-----:R-:W4:Y:S04]  /*d890*/  LDL.LU.64 R24, [R1+0x320] ;  /* 0x0003200001187983 */ /* 0x001f280000300a00 */
[----:B------:R-:W4:Y:S04]  /*d8a0*/  LDL.LU.64 R26, [R1+0x328] ;  /* 0x00032800011a7983 */ /* 0x000f280000300a00 */
[----:B------:R-:W3:Y:S01]  /*d8b0*/  LDL.64 R20, [R1+0x20] ;  /* 0x0000200001147983 */ /* 0x000ee20000100a00 */
[C---:B--2---:R-:W-:Y:S03]  /*d8c0*/  HMMA.16816.F32.BF16 R12, R8.reuse, R12, R16 ;  /* 0x0000000c080c723c */ /* 0x044fe60000041810 */
[----:B------:R-:W2:Y:S04]  /*d8d0*/  LDL.LU.64 R18, [R1+0x1250] ;  /* 0x0012500001127983 */ /* 0x000ea80000300a00 */
[----:B------:R-:W2:Y:S11]  /*d8e0*/  LDL.LU.64 R16, [R1+0x1248] ;  /* 0x0012480001107983 */ /* 0x000eb60000300a00 */
[----:B------:R-:W-:Y:S05]  /*d8f0*/  @!UPT UIADD3 URZ, URZ, URZ, URZ ;  /* 0x0000003f3f3ff290 */ /* 0x000fea000fffe03f */
[----:B------:R0:W-:Y:S04]  /*d900*/  STL.64 [R1+0x340], R12 ;  /* 0x0003400c01007387 */ /* 0x0001e80000100a00 */
[----:B------:R-:W-:Y:S04]  /*d910*/  STL.64 [R1+0x348], R14 ;  /* 0x0003480e01007387 */ /* 0x000fe80000100a00 */
[----:B0-----:R-:W2:Y:S02]  /*d920*/  LDL.LU.64 R12, [R1+0x1240] ;  /* 0x00124000010c7983 */ /* 0x001ea40000300a00 */
[----:B--2---:R-:W-:Y:S01]  /*d930*/  HMMA.16816.F32.BF16 R16, R8, R12, R16 ;  /* 0x0000000c0810723c */ /* 0x004fe20000041810 */
[----:B------:R-:W-:-:S02]  /*d940*/  IMAD.MOV.U32 R2, RZ, RZ, R12 ;  /* 0x000000ffff027224 */ /* 0x000fc400078e000c */
[----:B------:R-:W-:Y:S11]  /*d950*/  IMAD.MOV.U32 R0, RZ, RZ, R13 ;  /* 0x000000ffff007224 */ /* 0x000ff600078e000d */
[----:B------:R-:W-:Y:S09]  /*d960*/  @!UPT UIADD3 URZ, URZ, URZ, URZ ;  /* 0x0000003f3f3ff290 */ /* 0x000ff2000fffe03f */
[----:B------:R0:W-:Y:S04]  /*d970*/  STL.64 [R1+0x330], R16 ;  /* 0x0003301001007387 */ /* 0x0001e80000100a00 */
[----:B------:R-:W-:Y:S04]  /*d980*/  STL.64 [R1+0x338], R18 ;  /* 0x0003381201007387 */ /* 0x000fe80000100a00 */
[----:B0-----:R-:W3:Y:S04]  /*d990*/  LDL.LU.64 R16, [R1+0x1238] ;  /* 0x0012380001107983 */ /* 0x001ee80000300a00 */
[----:B------:R-:W4:Y:S01]  /*d9a0*/  LDL.LU.64 R12, [R1+0x1230] ;  /* 0x00123000010c7983 */ /* 0x000f220000300a00 */
[C---:B---3--:R-:W-:Y:S08]  /*d9b0*/  HMMA.16816.F32.BF16 R4, R8.reuse, R16, R4 ;  /* 0x000000100804723c */ /* 0x048ff00000041804 */
[----:B----4-:R-:W-:Y:S01]  /*d9c0*/  HMMA.16816.F32.BF16 R12, R8, R12, R24 ;  /* 0x0000000c080c723c */ /* 0x010fe20000041818 */
[----:B------:R-:W2:Y:S11]  /*d9d0*/  LDL.LU.64 R24, [R1+0x300] ;  /* 0x0003000001187983 */ /* 0x000eb60000300a00 */
[----:B------:R-:W-:Y:S11]  /*d9e0*/  @!UPT UIADD3 URZ, URZ, URZ, URZ ;  /* 0x0000003f3f3ff290 */ /* 0x000ff6000fffe03f */
[----:B------:R-:W-:Y:S04]  /*d9f0*/  STL.64 [R1+0x320], R12 ;  /* 0x0003200c01007387 */ /* 0x000fe80000100a00 */
[----:B------:R-:W-:Y:S04]  /*da00*/  STL.64 [R1+0x328], R14 ;  /* 0x0003280e01007387 */ /* 0x000fe80000100a00 */
[----:B------:R-:W2:Y:S04]  /*da10*/  LDL.LU.64 R26, [R1+0x308] ;  /* 0x00030800011a7983 */ /* 0x000ea80000300a00 */
[----:B------:R-:W-:Y:S04]  /*da20*/  STL.64 [R1+0x310], R4 ;  /* 0x0003100401007387 */ /* 0x000fe80000100a00 */
[----:B------:R-:W-:Y:S04]  /*da30*/  STL.64 [R1+0x318], R6 ;  /* 0x0003180601007387 */ /* 0x000fe80000100a00 */
[----:B------:R0:W-:Y:S04]  /*da40*/  STL.64 [R1+0x11c0], R16 ;  /* 0x0011c01001007387 */ /* 0x0001e80000100a00 */
[----:B------:R-:W1:Y:S04]  /*da50*/  LDSM.16.MT88.4 R12, [R3+0x80] ;  /* 0x00008000030c783b */ /* 0x000e680000004200 */
[----:B0-----:R-:W3:Y:S04]  /*da60*/  LDL.64 R16, [R1+0x40] ;  /* 0x0000400001107983 */ /* 0x001ee80000100a00 */
[----:B---3--:R0:W-:Y:S02]  /*da70*/  STL.64 [R1+0x11d8], R16 ;  /* 0x0011d81001007387 */ /* 0x0081e40000100a00 */
[----:B0-----:R-:W-:-:S02]  /*da80*/  IMAD.MOV.U32 R16, RZ, RZ, R2 ;  /* 0x000000ffff107224 */ /* 0x001fc400078e0002 */
[----:B------:R-:W-:-:S05]  /*da90*/  IMAD.MOV.U32 R17, RZ, RZ, R0 ;  /* 0x000000ffff117224 */ /* 0x000fca00078e0000 */
[----:B------:R0:W-:Y:S04]  /*daa0*/  STL.64 [R1+0x1208], R16 ;  /* 0x0012081001007387 */ /* 0x0001e80000100a00 */
[----:B0-----:R-:W3:Y:S04]  /*dab0*/  LDL.LU.64 R16, [R1+0x2e0] ;  /* 0x0002e00001107983 */ /* 0x001ee80000300a00 */
[----:B------:R-:W4:Y:S01]  /*dac0*/  LDL.LU.64 R18, [R1+0x2e8] ;  /* 0x0002e80001127983 */ /* 0x000f220000300a00 */
[C---:B--2---:R-:W-:Y:S03]  /*dad0*/  HMMA.16816.F32.BF16 R24, R8.reuse, R20, R24 ;  /* 0x000000140818723c */ /* 0x044fe60000041818 */
[----:B----4-:R-:W-:Y:S04]  /*dae0*/  STL.64 [R1+0x1220], R18 ;  /* 0x0012201201007387 */ /* 0x010fe80000100a00 */
[----:B---3--:R0:W-:Y:S04]  /*daf0*/  STL.64 [R1+0x1218], R16 ;  /* 0x0012181001007387 */ /* 0x0081e80000100a00 */
[----:B0-----:R-:W2:Y:S04]  /*db00*/  LDL.LU.64 R16, [R1+0x2f0] ;  /* 0x0002f00001107983 */ /* 0x001ea80000300a00 */
[----:B------:R-:W2:Y:S04]  /*db10*/  LDL.LU.64 R18, [R1+0x2f8] ;  /* 0x0002f80001127983 */ /* 0x000ea80000300a00 */
[----:B------:R-:W3:Y:S04]  /*db20*/  LDL.LU.64 R4, [R1+0x200] ;  /* 0x0002000001047983 */ /* 0x000ee80000300a00 */
[----:B------:R-:W3:Y:S04]  /*db30*/  LDL.LU.64 R6, [R1+0x208] ;  /* 0x0002080001067983 */ /* 0x000ee80000300a00 */
[----:B-1----:R-:W-:Y:S04]  /*db40*/  STL.64 [R1+0x1188], R14 ;  /* 0x0011880e01007387 */ /* 0x002fe80000100a00 */
[----:B------:R0:W-:Y:S04]  /*db50*/  STL.64 [R1+0x1180], R12 ;  /* 0x0011800c01007387 */ /* 0x0001e80000100a00 */
[----:B0-----:R-:W4:Y:S04]  /*db60*/  LDL.64 R12, [R1+0x60] ;  /* 0x00006000010c7983 */ /* 0x001f280000100a00 */
        /* <DEDUP_REMOVED lines=13> */
[----:B0-----:R-:W2:Y:S04]  /*dc40*/  LDL.LU.64 R20, [R1+0x290] ;  /* 0x0002900001147983 */ /* 0x001ea80000300a00 */
[----:B------:R-:W2:Y:S04]  /*dc50*/  LDL.LU.64 R22, [R1+0x298] ;  /* 0x0002980001167983 */ /* 0x000ea80000300a00 */
[----:B------:R-:W2:Y:S04]  /*dc60*/  LDL.LU.64 R18, [R1+0x1220] ;  /* 0x0012200001127983 */ /* 0x000ea80000300a00 */
[----:B------:R-:W2:Y:S04]  /*dc70*/  LDL.LU.64 R16, [R1+0x1218] ;  /* 0x0012180001107983 */ /* 0x000ea80000300a00 */
[----:B------:R0:W-:Y:S04]  /*dc80*/  STL.64 [R1+0x2f0], R24 ;  /* 0x0002f01801007387 */ /* 0x0001e80000100a00 */
[----:B------:R2:W-:Y:S04]  /*dc90*/  STL.64 [R1+0x2f8], R26 ;  /* 0x0002f81a01007387 */ /* 0x0005e80000100a00 */
[----:B0-----:R-:W2:Y:S02]  /*dca0*/  LDL.LU.64 R24, [R1+0x1210] ;  /* 0x0012100001187983 */ /* 0x001ea40000300a00 */
[C---:B--2---:R-:W-:Y:S02]  /*dcb0*/  HMMA.16816.F32.BF16 R24, R8.reuse, R24, R16 ;  /* 0x000000180818723c */ /* 0x044fe40000041810 */
[----:B------:R-:W2:Y:S11]  /*dcc0*/  LDL.LU.64 R16, [R1+0x1208] ;  /* 0x0012080001107983 */ /* 0x000eb60000300a00 */
[----:B------:R-:W-:Y:S10]  /*dcd0*/  @!UPT UIADD3 URZ, URZ, URZ, URZ ;  /* 0x0000003f3f3ff290 */ /* 0x000ff4000fffe03f */
[----:B------:R0:W-:Y:S04]  /*dce0*/  STL.64 [R1+0x2e0], R24 ;  /* 0x0002e01801007387 */ /* 0x0001e80000100a00 */
[----:B------:R-:W-:Y:S04]  /*dcf0*/  STL.64 [R1+0x2e8], R26 ;  /* 0x0002e81a01007387 */ /* 0x000fe80000100a00 */
[----:B0-----:R-:W3:Y:S02]  /*dd00*/  LDL.LU.64 R24, [R1+0x1200] ;  /* 0x0012000001187983 */ /* 0x001ee40000300a00 */
[----:B---3--:R-:W-:Y:S02]  /*dd10*/  HMMA.16816.F32.BF16 R8, R8, R24, R4 ;  /* 0x000000180808723c */ /* 0x008fe40000041804 */
[----:B------:R-:W2:Y:S04]  /*dd20*/  LDL.LU.64 R6, [R1+0x11f8] ;  /* 0x0011f80001067983 */ /* 0x000ea80000300a00 */
[----:B------:R-:W2:Y:S11]  /*dd30*/  LDL.LU.64 R4, [R1+0x11f0] ;  /* 0x0011f00001047983 */ /* 0x000eb60000300a00 */
[----:B------:R-:W-:Y:S06]  /*dd40*/  @!UPT UIADD3 URZ, URZ, URZ, URZ ;  /* 0x0000003f3f3ff290 */ /* 0x000fec000fffe03f */
[----:B------:R0:W-:Y:S04]  /*dd50*/  STL.64 [R1+0x200], R8 ;  /* 0x0002000801007387 */ /* 0x0001e80000100a00 */
[----:B------:R-:W-:Y:S04]  /*dd60*/  STL.64 [R1+0x208], R10 ;  /* 0x0002080a01007387 */ /* 0x000fe80000100a00 */
[----:B0-----:R-:W3:Y:S04]  /*dd70*/  LDL.64 R8, [R1+0x10] ;  /* 0x0000100001087983 */ /* 0x001ee80000100a00 */
[----:B------:R-:W-:Y:S04]  /*dd80*/  STL [R1+0x11a4], R24 ;  /* 0x0011a41801007387 */ /* 0x000fe80000100800 */
[----:B------:R0:W-:Y:S04]  /*dd90*/  STL [R1+0x11a0], R25 ;  /* 0x0011a01901007387 */ /* 0x0001e80000100800 */
[----:B0-----:R-:W4:Y:S04]  /*dda0*/  LDL.LU.64 R24, [R1+0x2a0] ;  /* 0x0002a00001187983 */ /* 0x001f280000300a00 */
[----:B------:R-:W4:Y:S01]  /*ddb0*/  LDL.LU.64 R26, [R1+0x2a8] ;  /* 0x0002a800011a7983 */ /* 0x000f220000300a00 */
[C---:B--2---:R-:W-:Y:S08]  /*ddc0*/  HMMA.16816.F32.BF16 R16, R4.reuse, R16, R20 ;  /* 0x000000100410723c */ /* 0x044ff00000041814 */
[C---:B----4-:R-:W-:Y:S11]  /*ddd0*/  HMMA.16816.F32.BF16 R24, R4.reuse, R12, R24 ;  /* 0x0000000c0418723c */ /* 0x050ff60000041818 */
[----:B------:R-:W-:Y:S11]  /*dde0*/  @!UPT UIADD3 URZ, URZ, URZ, URZ ;  /* 0x0000003f3f3ff290 */ /* 0x000ff6000fffe03f */
[----:B------:R-:W-:Y:S01]  /*ddf0*/  @!UPT UIADD3 URZ, URZ, URZ, URZ ;  /* 0x0000003f3f3ff290 */ /* 0x000fe2000fffe03f */
[----:B------:R-:W-:Y:S04]  /*de00*/  STL.64 [R1+0x2a0], R24 ;  /* 0x0002a01801007387 */ /* 0x000fe80000100a00 */
[----:B------:R0:W-:Y:S02]  /*de10*/  STL.64 [R1+0x2a8], R26 ;  /* 0x0002a81a01007387 */ /* 0x0001e40000100a00 */
[----:B0-----:R-:W-:Y:S02]  /*de20*/  IMAD.MOV.U32 R26, RZ, RZ, R12 ;  /* 0x000000ffff1a7224 */ /* 0x001fe400078e000c */
[----:B------:R-:W-:Y:S02]  /*de30*/  IMAD.MOV.U32 R27, RZ, RZ, R13 ;  /* 0x000000ffff1b7224 */ /* 0x000fe400078e000d */
[----:B------:R-:W2:Y:S04]  /*de40*/  LDL.LU.64 R12, [R1+0x260] ;  /* 0x00026000010c7983 */ /* 0x000ea80000300a00 */
[----:B------:R-:W2:Y:S04]  /*de50*/  LDL.LU.64 R14, [R1+0x268] ;  /* 0x00026800010e7983 */ /* 0x000ea80000300a00 */
[----:B------:R-:W4:Y:S04]  /*de60*/  LDL.LU.64 R22, [R1+0x11e8] ;  /* 0x0011e80001167983 */ /* 0x000f280000300a00 */
[----:B------:R-:W4:Y:S04]  /*de70*/  LDL.LU.64 R20, [R1+0x11e0] ;  /* 0x0011e00001147983 */ /* 0x000f280000300a00 */
[----:B------:R0:W-:Y:S04]  /*de80*/  STL.64 [R1+0x290], R16 ;  /* 0x0002901001007387 */ /* 0x0001e80000100a00 */
[----:B------:R-:W-:Y:S04]  /*de90*/  STL.64 [R1+0x298], R18 ;  /* 0x0002981201007387 */ /* 0x000fe80000100a00 */
[----:B0-----:R-:W4:Y:S02]  /*dea0*/  LDL.LU.64 R16, [R1+0x11d8] ;  /* 0x0011d80001107983 */ /* 0x001f240000300a00 */
[----:B----4-:R-:W-:Y:S01]  /*deb0*/  HMMA.16816.F32.BF16 R20, R4, R16, R20 ;  /* 0x000000100414723c */ /* 0x010fe20000041814 */
[----:B------:R-:W-:-:S02]  /*dec0*/  IMAD.MOV.U32 R2, RZ, RZ, R16 ;  /* 0x000000ffff027224 */ /* 0x000fc400078e0010 */
[----:B------:R-:W-:Y:S11]  /*ded0*/  IMAD.MOV.U32 R0, RZ, RZ, R17 ;  /* 0x000000ffff007224 */ /* 0x000ff600078e0011 */
[----:B------:R-:W-:Y:S09]  /*dee0*/  @!UPT UIADD3 URZ, URZ, URZ, URZ ;  /* 0x0000003f3f3ff290 */ /* 0x000ff2000fffe03f */
[----:B------:R-:W-:Y:S04]  /*def0*/  STL.64 [R1+0x280], R20 ;  /* 0x0002801401007387 */ /* 0x000fe80000100a00 */
[----:B------:R0:W-:Y:S04]  /*df00*/  STL.64 [R1+0x288], R22 ;  /* 0x0002881601007387 */ /* 0x0001e80000100a00 */
[----:B0-----:R-:W4:Y:S04]  /*df10*/  LDL.LU.64 R22, [R1+0x11d0] ;  /* 0x0011d00001167983 */ /* 0x001f280000300a00 */
[----:B------:R-:W4:Y:S04]  /*df20*/  LDL.LU.64 R20, [R1+0x11c8] ;  /* 0x0011c80001147983 */ /* 0x000f280000300a00 */
[----:B------:R-:W4:Y:S02]  /*df30*/  LDL.LU.64 R16, [R1+0x11c0] ;  /* 0x0011c00001107983 */ /* 0x000f240000300a00 */
[----:B----4-:R-:W-:Y:S01]  /*df40*/  HMMA.16816.F32.BF16 R20, R4, R16, R20 ;  /* 0x000000100414723c */ /* 0x010fe20000041814 */
[----:B------:R-:W-:-:S02]  /*df50*/  IMAD.MOV.U32 R24, RZ, RZ, R16 ;  /* 0x000000ffff187224 */ /* 0x000fc400078e0010 */
[----:B------:R-:W-:Y:S02]  /*df60*/  IMAD.MOV.U32 R25, RZ, RZ, R17 ;  /* 0x000000ffff197224 */ /* 0x000fe400078e0011 */
[----:B------:R-:W0:Y:S11]  /*df70*/  LDSM.16.MT88.4 R16, [R3+0x100] ;  /* 0x000100000310783b */ /* 0x000e360000004200 */
[----:B------:R-:W-:Y:S07]  /*df80*/  @!UPT UIADD3 URZ, URZ, URZ, URZ ;  /* 0x0000003f3f3ff290 */ /* 0x000fee000fffe03f */
[----:B------:R1:W-:Y:S04]  /*df90*/  STL.64 [R1+0x270], R20 ;  /* 0x0002701401007387 */ /* 0x0003e80000100a00 */
[----:B------:R-:W-:Y:S04]  /*dfa0*/  STL.64 [R1+0x278], R22 ;  /* 0x0002781601007387 */ /* 0x000fe80000100a00 */
[----:B-1----:R-:W2:Y:S04]  /*dfb0*/  LDL.LU.64 R20, [R1+0x11b8] ;  /* 0x0011b80001147983 */ /* 0x002ea80000300a00 */
[----:B------:R-:W-:Y:S04]  /*dfc0*/  STL.64 [R1+0x11b0], R26 ;  /* 0x0011b01a01007387 */ /* 0x000fe80000100a00 */
[----:B------:R1:W-:Y:S04]  /*dfd0*/  STL.64 [R1+0x11a8], R24 ;  /* 0x0011a81801007387 */ /* 0x0003e80000100a00 */
[----:B-1----:R-:W3:Y:S04]  /*dfe0*/  LDL.LU.64 R24, [R1+0x250] ;  /* 0x0002500001187983 */ /* 0x002ee80000300a00 */
[----:B------:R-:W3:Y:S04]  /*dff0*/  LDL.LU.64 R26, [R1+0x258] ;  /* 0x00025800011a7983 */ /* 0x000ee80000300a00 */
[----:B0-----:R-:W-:Y:S04]  /*e000*/  STL.64 [R1+0x1100], R18 ;  /* 0x0011001201007387 */ /* 0x001fe80000100a00 */
[----:B------:R0:W-:Y:S01]  /*e010*/  STL.64 [R1+0x10f8], R16 ;  /* 0x0010f81001007387 */ /* 0x0001e20000100a00 */
[----:B--2---:R-:W-:Y:S01]  /*e020*/  HMMA.16816.F32.BF16 R12, R4, R20, R12 ;  /* 0x00000014040c723c */ /* 0x004fe2000004180c */
[----:B0-----:R-:W-:-:S02]  /*e030*/  IMAD.MOV.U32 R17, RZ, RZ, R20 ;  /* 0x000000ffff117224 */ /* 0x001fc400078e0014 */
[----:B------:R-:W-:Y:S02]  /*e040*/  IMAD.MOV.U32 R16, RZ, RZ, R21 ;  /* 0x000000ffff107224 */ /* 0x000fe400078e0015 */
[----:B------:R-:W0:Y:S03]  /*e050*/  LDSM.16.MT88.4 R20, [R3+0x180] ;  /* 0x000180000314783b */ /* 0x000e260000004200 */
[----:B---3--:R-:W-:Y:S11]  /*e060*/  HMMA.16816.F32.BF16 R24, R4, R8, R24 ;  /* 0x000000080418723c */ /* 0x008ff60000041818 */
[----:B------:R-:W-:Y:S04]  /*e070*/  @!UPT UIADD3 URZ, URZ, URZ, URZ ;  /* 0x0000003f3f3ff290 */ /* 0x000fe8000fffe03f */
[----:B------:R1:W-:Y:S04]  /*e080*/  STL.64 [R1+0x260], R12 ;  /* 0x0002600c01007387 */ /* 0x0003e80000100a00 */
[----:B------:R2:W-:Y:S04]  /*e090*/  STL.64 [R1+0x268], R14 ;  /* 0x0002680e01007387 */ /* 0x0005e80000100a00 */
[----:B-1----:R-:W3:Y:S04]  /*e0a0*/  LDL.LU.64 R12, [R1+0x240] ;  /* 0x00024000010c7983 */ /* 0x002ee80000300a00 */
[----:B--2---:R-:W3:Y:S04]  /*e0b0*/  LDL.LU.64 R14, [R1+0x248] ;  /* 0x00024800010e7983 */ /* 0x004ee80000300a00 */
[----:B0-----:R-:W-:Y:S04]  /*e0c0*/  STL.64 [R1+0x1098], R22 ;  /* 0x0010981601007387 */ /* 0x001fe80000100a00 */
[----:B------:R0:W-:Y:S04]  /*e0d0*/  STL.64 [R1+0x1090], R20 ;  /* 0x0010901401007387 */ /* 0x0001e80000100a00 */
[----:B0-----:R-:W3:Y:S04]  /*e0e0*/  LDL.LU.64 R20, [R1] ;  /* 0x0000000001147983 */ /* 0x001ee80000300a00 */
[----:B------:R-:W-:Y:S04]  /*e0f0*/  STL.64 [R1+0x250], R24 ;  /* 0x0002501801007387 */ /* 0x000fe80000100a00 */
[----:B------:R0:W-:Y:S04]  /*e100*/  STL.64 [R1+0x258], R26 ;  /* 0x0002581a01007387 */ /* 0x0001e80000100a00 */
[----:B0-----:R-:W2:Y:S04]  /*e110*/  LDL.LU.64 R26, [R1+0x11b0] ;  /* 0x0011b000011a7983 */ /* 0x001ea80000300a00 */
[----:B------:R-:W4:Y:S01]  /*e120*/  LDL.LU.64 R24, [R1+0x11a8] ;  /* 0x0011a80001187983 */ /* 0x000f220000300a00 */
[----:B------:R-:W-:-:S02]  /*e130*/  IMAD.MOV.U32 R28, RZ, RZ, R8 ;  /* 0x000000ffff1c7224 */ /* 0x000fc400078e0008 */
[----:B------:R-:W-:Y:S02]  /*e140*/  IMAD.MOV.U32 R3, RZ, RZ, R9 ;  /* 0x000000ffff037224 */ /* 0x000fe400078e0009 */
[----:B------:R-:W0:Y:S04]  /*e150*/  LDSM.16.MT88.4 R8, [R29+0x2000] ;  /* 0x002000001d08783b */ /* 0x000e280000004200 */
[----:B0-----:R-:W-:Y:S04]  /*e160*/  STL.64 [R1+0xfe8], R10 ;  /* 0x000fe80a01007387 */ /* 0x001fe80000100a00 */
[----:B------:R4:W-:Y:S02]  /*e170*/  STL.64 [R1+0xfe0], R8 ;  /* 0x000fe00801007387 */ /* 0x0009e40000100a00 */
[----:B----4-:R-:W-:-:S02]  /*e180*/  IMAD.MOV.U32 R8, RZ, RZ, R24 ;  /* 0x000000ffff087224 */ /* 0x010fc400078e0018 */
[----:B------:R-:W-:Y:S01]  /*e190*/  IMAD.MOV.U32 R9, RZ, RZ, R25 ;  /* 0x000000ffff097224 */ /* 0x000fe200078e0019 */
[----:B------:R-:W4:Y:S04]  /*e1a0*/  LDL.LU R24, [R1+0x11a4] ;  /* 0x0011a40001187983 */ /* 0x000f280000300800 */
[----:B------:R-:W4:Y:S04]  /*e1b0*/  LDL.LU R25, [R1+0x11a0] ;  /* 0x0011a00001197983 */ /* 0x000f280000300800 */
[----:B------:R0:W-:Y:S02]  /*e1c0*/  STL.64 [R1+0x1138], R8 ;  /* 0x0011380801007387 */ /* 0x0001e40000100a00 */
[----:B0-----:R-:W-:-:S02]  /*e1d0*/  IMAD.MOV.U32 R8, RZ, RZ, R2 ;  /* 0x000000ffff087224 */ /* 0x001fc400078e0002 */
[----:B------:R-:W-:Y:S01]  /*e1e0*/  IMAD.MOV.U32 R9, RZ, RZ, R0 ;  /* 0x000000ffff097224 */ /* 0x000fe200078e0000 */
[----:B------:R-:W2:Y:S04]  /*e1f0*/  LDL.LU R2, [R1+0x119c] ;  /* 0x00119c0001027983 */ /* 0x000ea80000300800 */
[----:B------:R-:W2:Y:S04]  /*e200*/  LDL.LU R0, [R1+0x1198] ;  /* 0x0011980001007983 */ /* 0x000ea80000300800 */
[----:B------:R0:W-:Y:S04]  /*e210*/  STL.64 [R1+0x1150], R8 ;  /* 0x0011500801007387 */ /* 0x0001e80000100a00 */
[----:B0-----:R-:W2:Y:S01]  /*e220*/  LDL.64 R8, [R1+0x50] ;  /* 0x0000500001087983 */ /* 0x001ea20000100a00 */
[----:B---3--:R-:W-:Y:S03]  /*e230*/  HMMA.16816.F32.BF16 R12, R4, R20, R12 ;  /* 0x00000014040c723c */ /* 0x008fe6000004180c */
[----:B--2---:R0:W-:Y:S02]  /*e240*/  STL.64 [R1+0x1168], R8 ;  /* 0x0011680801007387 */ /* 0x0041e40000100a00 */
[----:B0-----:R-:W-:-:S02]  /*e250*/  IMAD.MOV.U32 R8, RZ, RZ, R26 ;  /* 0x000000ffff087224 */ /* 0x001fc400078e001a */
[----:B------:R-:W2:Y:S01]  /*e260*/  LDL.LU R26, [R1+0x1194] ;  /* 0x00119400011a7983 */ /* 0x000ea20000300800 */
[----:B------:R-:W-:-:S03]  /*e270*/  IMAD.MOV.U32 R9, RZ, RZ, R27 ;  /* 0x000000ffff097224 */ /* 0x000fc600078e001b */
[----:B------:R-:W2:Y:S11]  /*e280*/  LDL.LU R27, [R1+0x1190] ;  /* 0x00119000011b7983 */ /* 0x000eb60000300800 */
[----:B------:R-:W-:Y:S01]  /*e290*/  @!UPT UIADD3 URZ, URZ, URZ, URZ ;  /* 0x0000003f3f3ff290 */ /* 0x000fe2000fffe03f */
[----:B------:R0:W-:Y:S04]  /*e2a0*/  STL.64 [R1+0x240], R12 ;  /* 0x0002400c01007387 */ /* 0x0001e80000100a00 */
[----:B------:R1:W-:Y:S04]  /*e2b0*/  STL.64 [R1+0x248], R14 ;  /* 0x0002480e01007387 */ /* 0x0003e80000100a00 */
[----:B0-----:R-:W4:Y:S04]  /*e2c0*/  LDL.LU.64 R12, [R1+0x1a0] ;  /* 0x0001a000010c7983 */ /* 0x001f280000300a00 */
[----:B-1----:R-:W4:Y:S04]  /*e2d0*/  LDL.LU.64 R14, [R1+0x1a8] ;  /* 0x0001a800010e7983 */ /* 0x002f280000300a00 */
[----:B------:R0:W-:Y:S04]  /*e2e0*/  STL.64 [R1+0x1108], R20 ;  /* 0x0011081401007387 */ /* 0x0001e80000100a00 */
[----:B0-----:R-:W3:Y:S04]  /*e2f0*/  LDL.LU.64 R20, [R1+0x220] ;  /* 0x0002200001147983 */ /* 0x001ee80000300a00 */
[----:B------:R-:W2:Y:S04]  /*e300*/  LDL.LU.64 R22, [R1+0x228] ;  /* 0x0002280001167983 */ /* 0x000ea80000300a00 */
[----:B--2---:R-:W-:Y:S04]  /*e310*/  STL.64 [R1+0x1118], R22 ;  /* 0x0011181601007387 */ /* 0x004fe80000100a00 */
        /* <DEDUP_REMOVED lines=17> */
[----:B------:R-:W2:Y:S04]  /*e430*/  LDL.LU.64 R22, [R1+0x158] ;  /* 0x0001580001167983 */ /* 0x000ea80000300a00 */
[----:B------:R-:W3:Y:S04]  /*e440*/  LDL.LU.64 R16, [R1+0x210] ;  /* 0x0002100001107983 */ /* 0x000ee80000300a00 */
[----:B------:R-:W2:Y:S01]  /*e450*/  LDL.LU.64 R18, [R1+0x218] ;  /* 0x0002180001127983 */ /* 0x000ea20000300a00 */
[----:B----4-:R-:W-:Y:S03]  /*e460*/  HMMA.16816.F32.BF16 R4, R4, R24, R12 ;  /* 0x000000180404723c */ /* 0x010fe6000004180c */
[----:B--2---:R-:W-:Y:S04]  /*e470*/  STL.64 [R1+0x1128], R18 ;  /* 0x0011281201007387 */ /* 0x004fe80000100a00 */
[----:B---3--:R0:W-:Y:S04]  /*e480*/  STL.64 [R1+0x1120], R16 ;  /* 0x0011201001007387 */ /* 0x0081e80000100a00 */
[----:B0-----:R-:W2:Y:S04]  /*e490*/  LDL.LU.64 R16, [R1+0x110] ;  /* 0x0001100001107983 */ /* 0x001ea80000300a00 */
[----:B------:R-:W2:Y:S04]  /*e4a0*/  LDL.LU.64 R18, [R1+0x118] ;  /* 0x0001180001127983 */ /* 0x000ea80000300a00 */
[----:B------:R-:W3:Y:S04]  /*e4b0*/  LDL.LU.64 R14, [R1+0x1188] ;  /* 0x00118800010e7983 */ /* 0x000ee80000300a00 */
[----:B------:R-:W3:Y:S04]  /*e4c0*/  LDL.LU.64 R12, [R1+0x1180] ;  /* 0x00118000010c7983 */ /* 0x000ee80000300a00 */
[----:B------:R-:W-:Y:S04]  /*e4d0*/  STL.64 [R1+0x1a0], R4 ;  /* 0x0001a00401007387 */ /* 0x000fe80000100a00 */
[----:B------:R-:W-:Y:S01]  /*e4e0*/  STL.64 [R1+0x1a8], R6 ;  /* 0x0001a80601007387 */ /* 0x000fe20000100a00 */
[C---:B---3--:R-:W-:Y:S03]  /*e4f0*/  HMMA.16816.F32.BF16 R8, R12.reuse, R8, R20 ;  /* 0x000000080c08723c */ /* 0x048fe60000041814 */
[----:B------:R-:W3:Y:S04]  /*e500*/  LDL.LU.64 R22, [R1+0x1178] ;  /* 0x0011780001167983 */ /* 0x000ee80000300a00 */
[----:B------:R-:W3:Y:S11]  /*e510*/  LDL.LU.64 R20, [R1+0x1170] ;  /* 0x0011700001147983 */ /* 0x000ef60000300a00 */
[----:B------:R-:W-:Y:S05]  /*e520*/  @!UPT UIADD3 URZ, URZ, URZ, URZ ;  /* 0x0000003f3f3ff290 */ /* 0x000fea000fffe03f */
[----:B------:R0:W-:Y:S04]  /*e530*/  STL.64 [R1+0x150], R8 ;  /* 0x0001500801007387 */ /* 0x0001e80000100a00 */
[----:B------:R-:W-:Y:S04]  /*e540*/  STL.64 [R1+0x158], R10 ;  /* 0x0001580a01007387 */ /* 0x000fe80000100a00 */
[----:B0-----:R-:W3:Y:S01]  /*e550*/  LDL.LU.64 R8, [R1+0x1168] ;  /* 0x0011680001087983 */ /* 0x001ee20000300a00 */
[----:B------:R-:W-:Y:S01]  /*e560*/  IMAD.MOV.U32 R5, RZ, RZ, R3 ;  /* 0x000000ffff057224 */ /* 0x000fe200078e0003 */
[----:B---3--:R-:W-:Y:S01]  /*e570*/  HMMA.16816.F32.BF16 R20, R12, R8, R20 ;  /* 0x000000080c14723c */ /* 0x008fe20000041814 */
[----:B------:R-:W-:-:S02]  /*e580*/  IMAD.MOV.U32 R6, RZ, RZ, R8 ;  /* 0x000000ffff067224 */ /* 0x000fc400078e0008 */
[----:B------:R-:W-:Y:S11]  /*e590*/  IMAD.MOV.U32 R3, RZ, RZ, R9 ;  /* 0x000000ffff037224 */ /* 0x000ff600078e0009 */
[----:B------:R-:W-:Y:S09]  /*e5a0*/  @!UPT UIADD3 URZ, URZ, URZ, URZ ;  /* 0x0000003f3f3ff290 */ /* 0x000ff2000fffe03f */
[----:B------:R-:W-:Y:S04]  /*e5b0*/  STL.64 [R1+0x140], R20 ;  /* 0x0001401401007387 */ /* 0x000fe80000100a00 */
[----:B------:R0:W-:Y:S04]  /*e5c0*/  STL.64 [R1+0x148], R22 ;  /* 0x0001481601007387 */ /* 0x0001e80000100a00 */
[----:B0-----:R-:W3:Y:S04]  /*e5d0*/  LDL.LU.64 R22, [R1+0x1160] ;  /* 0x0011600001167983 */ /* 0x001ee80000300a00 */
[----:B------:R-:W3:Y:S04]  /*e5e0*/  LDL.LU.64 R20, [R1+0x1158] ;  /* 0x0011580001147983 */ /* 0x000ee80000300a00 */
[----:B------:R-:W3:Y:S02]  /*e5f0*/  LDL.LU.64 R8, [R1+0x1150] ;  /* 0x0011500001087983 */ /* 0x000ee40000300a00 */
[C---:B---3--:R-:W-:Y:S02]  /*e600*/  HMMA.16816.F32.BF16 R8, R12.reuse, R8, R20 ;  /* 0x000000080c08723c */ /* 0x048fe40000041814 */
[----:B------:R-:W3:Y:S04]  /*e610*/  LDL.LU.64 R22, [R1+0x1148] ;  /* 0x0011480001167983 */ /* 0x000ee80000300a00 */
[----:B------:R-:W3:Y:S11]  /*e620*/  LDL.LU.64 R20, [R1+0x1140] ;  /* 0x0011400001147983 */ /* 0x000ef60000300a00 */
[----:B------:R-:W-:Y:S06]  /*e630*/  @!UPT UIADD3 URZ, URZ, URZ, URZ ;  /* 0x0000003f3f3ff290 */ /* 0x000fec000fffe03f */
[----:B------:R0:W-:Y:S04]  /*e640*/  STL.64 [R1+0x130], R8 ;  /* 0x0001300801007387 */ /* 0x0001e80000100a00 */
[----:B------:R-:W-:Y:S04]  /*e650*/  STL.64 [R1+0x138], R10 ;  /* 0x0001380a01007387 */ /* 0x000fe80000100a00 */
[----:B0-----:R-:W3:Y:S02]  /*e660*/  LDL.LU.64 R8, [R1+0x1138] ;  /* 0x0011380001087983 */ /* 0x001ee40000300a00 */
[C---:B---3--:R-:W-:Y:S11]  /*e670*/  HMMA.16816.F32.BF16 R20, R12.reuse, R8, R20 ;  /* 0x000000080c14723c */ /* 0x048ff60000041814 */
[----:B------:R-:W-:Y:S11]  /*e680*/  @!UPT UIADD3 URZ, URZ, URZ, URZ ;  /* 0x0000003f3f3ff290 */ /* 0x000ff6000fffe03f */
[----:B------:R-:W-:Y:S01]  /*e690*/  @!UPT UIADD3 URZ, URZ, URZ, URZ ;  /* 0x0000003f3f3ff290 */ /* 0x000fe2000fffe03f */
[----:B------:R0:W-:Y:S04]  /*e6a0*/  STL.64 [R1+0x120], R20 ;  /* 0x0001201401007387 */ /* 0x0001e80000100a00 */
[----:B------:R-:W-:Y:S04]  /*e6b0*/  STL.64 [R1+0x128], R22 ;  /* 0x0001281601007387 */ /* 0x000fe80000100a00 */
[----:B0-----:R-:W2:Y:S04]  /*e6c0*/  LDL.LU.64 R20, [R1+0x1130] ;  /* 0x0011300001147983 */ /* 0x001ea80000300a00 */
[----:B------:R0:W-:Y:S04]  /*e6d0*/  STL.64 [R1+0x10d8], R8 ;  /* 0x0010d80801007387 */ /* 0x0001e80000100a00 */
[----:B0-----:R-:W3:Y:S01]  /*e6e0*/  LDL.LU.64 R8, [R1+0x40] ;  /* 0x0000400001087983 */ /* 0x001ee20000300a00 */
[----:B--2---:R-:W-:Y:S03]  /*e6f0*/  HMMA.16816.F32.BF16 R20, R12, R20, R16 ;  /* 0x000000140c14723c */ /* 0x004fe60000041810 */
[----:B---3--:R-:W-:Y:S04]  /*e700*/  STL.64 [R1+0x10e0], R8 ;  /* 0x0010e00801007387 */ /* 0x008fe80000100a00 */
[----:B------:R-:W2:Y:S04]  /*e710*/  LDL.LU.64 R18, [R1+0x1128] ;  /* 0x0011280001127983 */ /* 0x000ea80000300a00 */
[----:B------:R-:W2:Y:S11]  /*e720*/  LDL.LU.64 R16, [R1+0x1120] ;  /* 0x0011200001107983 */ /* 0x000eb60000300a00 */
[----:B------:R-:W-:Y:S01]  /*e730*/  @!UPT UIADD3 URZ, URZ, URZ, URZ ;  /* 0x0000003f3f3ff290 */ /* 0x000fe2000fffe03f */
[----:B------:R-:W-:Y:S04]  /*e740*/  STL.64 [R1+0x110], R20 ;  /* 0x0001101401007387 */ /* 0x000fe80000100a00 */
[----:B------:R0:W-:Y:S04]  /*e750*/  STL.64 [R1+0x118], R22 ;  /* 0x0001181601007387 */ /* 0x0001e80000100a00 */
[----:B0-----:R-:W3:Y:S04]  /*e760*/  LDL.LU.64 R22, [R1+0x1118] ;  /* 0x0011180001167983 */ /* 0x001ee80000300a00 */
[----:B------:R-:W3:Y:S01]  /*e770*/  LDL.LU.64 R20, [R1+0x1110] ;  /* 0x0011100001147983 */ /* 0x000ee20000300a00 */
[----:B------:R-:W-:-:S02]  /*e780*/  IMAD.MOV.U32 R4, RZ, RZ, R28 ;  /* 0x000000ffff047224 */ /* 0x000fc400078e001c */
[----:B------:R-:W-:-:S05]  /*e790*/  IMAD.MOV.U32 R8, RZ, RZ, R6 ;  /* 0x000000ffff087224 */ /* 0x000fca00078e0006 */
[C---:B---3--:R-:W-:Y:S01]  /*e7a0*/  HMMA.16816.F32.BF16 R4, R12.reuse, R4, R20 ;  /* 0x000000040c04723c */ /* 0x048fe20000041814 */
[----:B------:R-:W2:Y:S11]  /*e7b0*/  LDL.LU.64 R20, [R1+0x1108] ;  /* 0x0011080001147983 */ /* 0x000eb60000300a00 */
[----:B------:R-:W-:Y:S11]  /*e7c0*/  @!UPT UIADD3 URZ, URZ, URZ, URZ ;  /* 0x0000003f3f3ff290 */ /* 0x000ff6000fffe03f */
[----:B------:R-:W-:Y:S04]  /*e7d0*/  STL.64 [R1+0x220], R4 ;  /* 0x0002200401007387 */ /* 0x000fe80000100a00 */
[----:B------:R-:W-:Y:S04]  /*e7e0*/  STL.64 [R1+0x228], R6 ;  /* 0x0002280601007387 */ /* 0x000fe80000100a00 */
[----:B------:R-:W0:Y:S04]  /*e7f0*/  LDSM.16.MT88.4 R4, [R29+0x2080] ;  /* 0x002080001d04783b */ /* 0x000e280000004200 */
[----:B0-----:R-:W-:Y:S04]  /*e800*/  STL.64 [R1+0xf70], R6 ;  /* 0x000f700601007387 */ /* 0x001fe80000100a00 */
[----:B------:R0:W-:Y:S04]  /*e810*/  STL.64 [R1+0xf68], R4 ;  /* 0x000f680401007387 */ /* 0x0001e80000100a00 */
[----:B0-----:R-:W3:Y:S01]  /*e820*/  LDL.LU.64 R4, [R1+0x60] ;  /* 0x0000600001047983 */ /* 0x001ee20000300a00 */
[C---:B--2---:R-:W-:Y:S11]  /*e830*/  HMMA.16816.F32.BF16 R16, R12.reuse, R20, R16 ;  /* 0x000000140c10723c */ /* 0x044ff60000041810 */
[----:B------:R-:W-:Y:S11]  /*e840*/  @!UPT UIADD3 URZ, URZ, URZ, URZ ;  /* 0x0000003f3f3ff290 */ /* 0x000ff6000fffe03f */
[----:B------:R-:W-:Y:S01]  /*e850*/  @!UPT UIADD3 URZ, URZ, URZ, URZ ;  /* 0x0000003f3f3ff290 */ /* 0x000fe2000fffe03f */
[----:B------:R-:W-:Y:S04]  /*e860*/  STL.64 [R1+0x210], R16 ;  /* 0x0002101001007387 */ /* 0x000fe80000100a00 */
[----:B------:R0:W-:Y:S04]  /*e870*/  STL.64 [R1+0x218], R18 ;  /* 0x0002181201007387 */ /* 0x0001e80000100a00 */
[----:B0-----:R-:W3:Y:S04]  /*e880*/  LDL.LU.64 R18, [R1+0x1100] ;  /* 0x0011000001127983 */ /* 0x001ee80000300a00 */
[----:B------:R-:W3:Y:S04]  /*e890*/  LDL.LU.64 R16, [R1+0x10f8] ;  /* 0x0010f80001107983 */ /* 0x000ee80000300a00 */
[----:B------:R0:W-:Y:S04]  /*e8a0*/  STL.64 [R1+0x10b0], R20 ;  /* 0x0010b01401007387 */ /* 0x0001e80000100a00 */
[----:B0-----:R-:W2:Y:S04]  /*e8b0*/  LDL.LU.64 R20, [R1+0x10] ;  /* 0x0000100001147983 */ /* 0x001ea80000300a00 */
[----:B--2---:R0:W-:Y:S04]  /*e8c0*/  STL.64 [R1+0x10c8], R20 ;  /* 0x0010c81401007387 */ /* 0x0041e80000100a00 */
[----:B0-----:R-:W2:Y:S04]  /*e8d0*/  LDL.LU.64 R20, [R1+0x20] ;  /* 0x0000200001147983 */ /* 0x001ea80000300a00 */
[----:B--2---:R0:W-:Y:S04]  /*e8e0*/  STL.64 [R1+0x10d0], R20 ;  /* 0x0010d01401007387 */ /* 0x0041e80000100a00 */
[----:B0-----:R-:W2:Y:S04]  /*e8f0*/  LDL.LU.64 R20, [R1+0x100] ;  /* 0x0001000001147983 */ /* 0x001ea80000300a00 */
[----:B------:R-:W2:Y:S02]  /*e900*/  LDL.LU.64 R22, [R1+0x108] ;  /* 0x0001080001167983 */ /* 0x000ea40000300a00 */
[----:B--2---:R-:W-:Y:S02]  /*e910*/  HMMA.16816.F32.BF16 R20, R12, R24, R20 ;  /* 0x000000180c14723c */ /* 0x004fe40000041814 */
[----:B------:R-:W2:Y:S04]  /*e920*/  LDL.LU.64 R12, [R1+0xc0] ;  /* 0x0000c000010c7983 */ /* 0x000ea80000300a00 */
[----:B------:R-:W4:Y:S11]  /*e930*/  LDL.LU.64 R14, [R1+0xc8] ;  /* 0x0000c800010e7983 */ /* 0x000f360000300a00 */
[----:B------:R-:W-:Y:S06]  /*e940*/  @!UPT UIADD3 URZ, URZ, URZ, URZ ;  /* 0x0000003f3f3ff290 */ /* 0x000fec000fffe03f */
[----:B------:R-:W-:Y:S04]  /*e950*/  STL.64 [R1+0x100], R20 ;  /* 0x0001001401007387 */ /* 0x000fe80000100a00 */
[----:B------:R-:W-:Y:S04]  /*e960*/  STL.64 [R1+0x108], R22 ;  /* 0x0001081601007387 */ /* 0x000fe80000100a00 */
[----:B----4-:R-:W-:Y:S04]  /*e970*/  STL.64 [R1+0x10f0], R14 ;  /* 0x0010f00e01007387 */ /* 0x010fe80000100a00 */
[----:B--2---:R0:W-:Y:S04]  /*e980*/  STL.64 [R1+0x10e8], R12 ;  /* 0x0010e80c01007387 */ /* 0x0041e80000100a00 */
[----:B0-----:R-:W2:Y:S04]  /*e990*/  LDL.LU.64 R12, [R1+0xe0] ;  /* 0x0000e000010c7983 */ /* 0x001ea80000300a00 */
[----:B------:R-:W2:Y:S04]  /*e9a0*/  LDL.LU.64 R14, [R1+0xe8] ;  /* 0x0000e800010e7983 */ /* 0x000ea80000300a00 */
[----:B------:R-:W4:Y:S04]  /*e9b0*/  LDL.LU.64 R20, [R1+0xa0] ;  /* 0x0000a00001147983 */ /* 0x000f280000300a00 */
[----:B------:R-:W4:Y:S04]  /*e9c0*/  LDL.LU.64 R22, [R1+0xa8] ;  /* 0x0000a80001167983 */ /* 0x000f280000300a00 */
[----:B------:R-:W-:Y:S04]  /*e9d0*/  STL.64 [R1+0x10a8], R26 ;  /* 0x0010a81a01007387 */ /* 0x000fe80000100a00 */
[----:B------:R0:W-:Y:S04]  /*e9e0*/  STL.64 [R1+0x10a0], R24 ;  /* 0x0010a01801007387 */ /* 0x0001e80000100a00 */
[----:B0-----:R-:W3:Y:S04]  /*e9f0*/  LDL.LU.64 R24, [R1+0xf0] ;  /* 0x0000f00001187983 */ /* 0x001ee80000300a00 */
[----:B------:R-:W3:Y:S02]  /*ea00*/  LDL.LU.64 R26, [R1+0xf8] ;  /* 0x0000f800011a7983 */ /* 0x000ee40000300a00 */
[----:B---3--:R-:W-:Y:S11]  /*ea10*/  HMMA.16816.F32.BF16 R24, R16, R4, R24 ;  /* 0x000000041018723c */ /* 0x008ff60000041818 */
[----:B------:R-:W-:Y:S11]  /*ea20*/  @!UPT UIADD3 URZ, URZ, URZ, URZ ;  /* 0x0000003f3f3ff290 */ /* 0x000ff6000fffe03f */
[----:B------:R-:W-:Y:S01]  /*ea30*/  @!UPT UIADD3 URZ, URZ, URZ, URZ ;  /* 0x0000003f3f3ff290 */ /* 0x000fe2000fffe03f */
[----:B------:R0:W-:Y:S04]  /*ea40*/  STL.64 [R1+0xf0], R24 ;  /* 0x0000f01801007387 */ /* 0x0001e80000100a00 */
[----:B------:R1:W-:Y:S04]  /*ea50*/  STL.64 [R1+0xf8], R26 ;  /* 0x0000f81a01007387 */ /* 0x0003e80000100a00 */
[----:B0-----:R-:W3:Y:S04]  /*ea60*/  LDL.LU.64 R24, [R1+0x3e0] ;  /* 0x0003e00001187983 */ /* 0x001ee80000300a00 */
[----:B-1----:R-:W3:Y:S01]  /*ea70*/  LDL.LU.64 R26, [R1+0x3e8] ;  /* 0x0003e800011a7983 */ /* 0x002ee20000300a00 */
[----:B------:R-:W-:-:S07]  /*ea80*/  IMAD.MOV.U32 R9, RZ, RZ, R3 ;  /* 0x000000ffff097224 */ /* 0x000fce00078e0003 */
[C---:B--2---:R-:W-:Y:S01]  /*ea90*/  HMMA.16816.F32.BF16 R8, R16.reuse, R8, R12 ;  /* 0x000000081008723c */ /* 0x044fe2000004180c */
[----:B------:R-:W-:Y:S02]  /*eaa0*/  IMAD.MOV.U32 R3, RZ, RZ, R4 ;  /* 0x000000ffff037224 */ /* 0x000fe400078e0004 */
[----:B------:R-:W-:Y:S01]  /*eab0*/  IMAD.MOV.U32 R28, RZ, RZ, R5 ;  /* 0x000000ffff1c7224 */ /* 0x000fe200078e0005 */
[----:B---3--:R-:W-:Y:S04]  /*eac0*/  STL.64 [R1+0x10c0], R26 ;  /* 0x0010c01a01007387 */ /* 0x008fe80000100a00 */
[----:B------:R0:W-:Y:S04]  /*ead0*/  STL.64 [R1+0x10b8], R24 ;  /* 0x0010b81801007387 */ /* 0x0001e80000100a00 */
[----:B0-----:R-:W2:Y:S04]  /*eae0*/  LDL.LU.64 R24, [R1+0x80] ;  /* 0x0000800001187983 */ /* 0x001ea80000300a00 */
[----:B------:R-:W2:Y:S04]  /*eaf0*/  LDL.LU.64 R26, [R1+0x88] ;  /* 0x00008800011a7983 */ /* 0x000ea80000300a00 */
[----:B------:R-:W3:Y:S04]  /*eb00*/  LDL.LU.64 R4, [R1+0x410] ;  /* 0x0004100001047983 */ /* 0x000ee80000300a00 */
[----:B------:R-:W3:Y:S04]  /*eb10*/  LDL.LU.64 R6, [R1+0x418] ;  /* 0x0004180001067983 */ /* 0x000ee80000300a00 */
        /* <DEDUP_REMOVED lines=9> */
[----:B------:R-:W-:Y:S01]  /*ebb0*/  STL.64 [R1+0xc8], R14 ;  /* 0x0000c80e01007387 */ /* 0x000fe20000100a00 */
[----:B0-----:R-:W-:Y:S02]  /*ebc0*/  IMAD.MOV.U32 R13, RZ, RZ, R8 ;  /* 0x000000ffff0d7224 */ /* 0x001fe400078e0008 */
[----:B------:R-:W-:Y:S02]  /*ebd0*/  IMAD.MOV.U32 R12, RZ, RZ, R9 ;  /* 0x000000ffff0c7224 */ /* 0x000fe400078e0009 */
[----:B------:R-:W4:Y:S02]  /*ebe0*/  LDL.LU.64 R8, [R1+0x10d8] ;  /* 0x0010d80001087983 */ /* 0x000f240000300a00 */
[C---:B----4-:R-:W-:Y:S11]  /*ebf0*/  HMMA.16816.F32.BF16 R20, R16.reuse, R8, R20 ;  /* 0x000000081014723c */ /* 0x050ff60000041814 */
[----:B------:R-:W-:Y:S11]  /*ec00*/  @!UPT UIADD3 URZ, URZ, URZ, URZ ;  /* 0x0000003f3f3ff290 */ /* 0x000ff6000fffe03f */
[----:B------:R-:W-:Y:S01]  /*ec10*/  @!UPT UIADD3 URZ, URZ, URZ, URZ ;  /* 0x0000003f3f3ff290 */ /* 0x000fe2000fffe03f */
[----:B------:R0:W-:Y:S04]  /*ec20*/  STL.64 [R1+0xa0], R20 ;  /* 0x0000a01401007387 */ /* 0x0001e80000100a00 */
[----:B------:R-:W-:Y:S04]  /*ec30*/  STL.64 [R1+0xa8], R22 ;  /* 0x0000a81601007387 */ /* 0x000fe80000100a00 */
[----:B0-----:R-:W2:Y:S04]  /*ec40*/  LDL.LU.64 R20, [R1+0x10d0] ;  /* 0x0010d00001147983 */ /* 0x001ea80000300a00 */
[----:B------:R0:W-:Y:S04]  /*ec50*/  STL.64 [R1+0x1040], R8 ;  /* 0x0010400801007387 */ /* 0x0001e80000100a00 */
[----:B0-----:R-:W2:Y:S04]  /*ec60*/  LDL.LU.64 R8, [R1+0x90] ;  /* 0x0000900001087983 */ /* 0x001ea80000300a00 */
[----:B------:R-:W2:Y:S02]  /*ec70*/  LDL.LU.64 R10, [R1+0x98] ;  /* 0x00009800010a7983 */ /* 0x000ea40000300a00 */
[C---:B--2---:R-:W-:Y:S11]  /*ec80*/  HMMA.16816.F32.BF16 R8, R16.reuse, R20, R8 ;  /* 0x000000141008723c */ /* 0x044ff60000041808 */
[----:B------:R-:W-:Y:S11]  /*ec90*/  @!UPT UIADD3 URZ, URZ, URZ, URZ ;  /* 0x0000003f3f3ff290 */ /* 0x000ff6000fffe03f */
[----:B------:R-:W-:Y:S01]  /*eca0*/  @!UPT UIADD3 URZ, URZ, URZ, URZ ;  /* 0x0000003f3f3ff290 */ /* 0x000fe2000fffe03f */
[----:B------:R-:W-:Y:S04]  /*ecb0*/  STL.64 [R1+0x90], R8 ;  /* 0x0000900801007387 */ /* 0x000fe80000100a00 */
[----:B------:R0:W-:Y:S02]  /*ecc0*/  STL.64 [R1+0x98], R10 ;  /* 0x0000980a01007387 */ /* 0x0001e40000100a00 */
[----:B0-----:R-:W-:Y:S02]  /*ecd0*/  IMAD.MOV.U32 R11, RZ, RZ, R21 ;  /* 0x000000ffff0b7224 */ /* 0x001fe400078e0015 */
[----:B------:R-:W-:Y:S02]  /*ece0*/  IMAD.MOV.U32 R10, RZ, RZ, R20 ;  /* 0x000000ffff0a7224 */ /* 0x000fe400078e0014 */
[----:B------:R-:W2:Y:S02]  /*ecf0*/  LDL.LU.64 R20, [R1+0x10c8] ;  /* 0x0010c80001147983 */ /* 0x000ea40000300a00 */
        /* <DEDUP_REMOVED lines=8> */
[----:B------:R-:W2:Y:S02]  /*ed80*/  LDL.LU.64 R20, [R1+0x10b0] ;  /* 0x0010b00001147983 */ /* 0x000ea40000300a00 */
[----:B--2---:R-:W-:Y:S11]  /*ed90*/  HMMA.16816.F32.BF16 R24, R16, R20, R24 ;  /* 0x000000141018723c */ /* 0x004ff60000041818 */
[----:B------:R-:W-:Y:S11]  /*eda0*/  @!UPT UIADD3 URZ, URZ, URZ, URZ ;  /* 0x0000003f3f3ff290 */ /* 0x000ff6000fffe03f */
[----:B------:R-:W-:Y:S01]  /*edb0*/  @!UPT UIADD3 URZ, URZ, URZ, URZ ;  /* 0x0000003f3f3ff290 */ /* 0x000fe2000fffe03f */
[----:B------:R-:W-:Y:S04]  /*edc0*/  STL.64 [R1+0x3e0], R24 ;  /* 0x0003e01801007387 */ /* 0x000fe80000100a00 */
[----:B------:R0:W-:Y:S04]  /*edd0*/  STL.64 [R1+0x3e8], R26 ;  /* 0x0003e81a01007387 */ /* 0x0001e80000100a00 */
[----:B0-----:R-:W2:Y:S04]  /*ede0*/  LDL.LU.64 R26, [R1+0x10a8] ;  /* 0x0010a800011a7983 */ /* 0x001ea80000300a00 */
[----:B------:R-:W3:Y:S01]  /*edf0*/  LDL.LU.64 R24, [R1+0x10a0] ;  /* 0x0010a00001187983 */ /* 0x000ee20000300a00 */
[----:B------:R-:W-:-:S02]  /*ee00*/  IMAD.MOV.U32 R15, RZ, RZ, R20 ;  /* 0x000000ffff0f7224 */ /* 0x000fc400078e0014 */
[----:B------:R-:W-:Y:S01]  /*ee10*/  IMAD.MOV.U32 R14, RZ, RZ, R21 ;  /* 0x000000ffff0e7224 */ /* 0x000fe200078e0015 */
[----:B------:R-:W4:Y:S04]  /*ee20*/  LDL.LU.64 R22, [R1+0x1098] ;  /* 0x0010980001167983 */ /* 0x000f280000300a00 */
[----:B------:R-:W4:Y:S01]  /*ee30*/  LDL.LU.64 R20, [R1+0x1090] ;  /* 0x0010900001147983 */ /* 0x000f220000300a00 */
[----:B---3--:R-:W-:Y:S03]  /*ee40*/  HMMA.16816.F32.BF16 R4, R16, R24, R4 ;  /* 0x000000181004723c */ /* 0x008fe60000041804 */
[----:B--2---:R-:W-:Y:S04]  /*ee50*/  STL.64 [R1+0xff8], R26 ;  /* 0x000ff81a01007387 */ /* 0x004fe80000100a00 */
[----:B------:R-:W-:Y:S11]  /*ee60*/  STL.64 [R1+0xff0], R24 ;  /* 0x000ff01801007387 */ /* 0x000ff60000100a00 */
[----:B------:R-:W-:Y:S05]  /*ee70*/  @!UPT UIADD3 URZ, URZ, URZ, URZ ;  /* 0x0000003f3f3ff290 */ /* 0x000fea000fffe03f */
[----:B------:R0:W-:Y:S04]  /*ee80*/  STL.64 [R1+0x410], R4 ;  /* 0x0004100401007387 */ /* 0x0001e80000100a00 */
[----:B------:R1:W-:Y:S04]  /*ee90*/  STL.64 [R1+0x418], R6 ;  /* 0x0004180601007387 */ /* 0x0003e80000100a00 */
[----:B0-----:R-:W2:Y:S04]  /*eea0*/  LDL.LU R4, [R1+0x1c0] ;  /* 0x0001c00001047983 */ /* 0x001ea80000300800 */
[----:B------:R-:W2:Y:S01]  /*eeb0*/  LDL.LU R5, [R1+0x1c4] ;  /* 0x0001c40001057983 */ /* 0x000ea20000300800 */
[----:B------:R-:W-:-:S02]  /*eec0*/  IMAD.MOV.U32 R24, RZ, RZ, R15 ;  /* 0x000000ffff187224 */ /* 0x000fc400078e000f */
[----:B------:R-:W-:Y:S02]  /*eed0*/  IMAD.MOV.U32 R25, RZ, RZ, R14 ;  /* 0x000000ffff197224 */ /* 0x000fe400078e000e */
[----:B-1----:R-:W-:Y:S02]  /*eee0*/  IMAD.MOV.U32 R6, RZ, RZ, R0 ;  /* 0x000000ffff067224 */ /* 0x002fe400078e0000 */
[----:B------:R-:W-:Y:S01]  /*eef0*/  IMAD.MOV.U32 R7, RZ, RZ, R2 ;  /* 0x000000ffff077224 */ /* 0x000fe200078e0002 */
[----:B------:R-:W3:Y:S04]  /*ef00*/  LDL.LU R0, [R1+0x108c] ;  /* 0x00108c0001007983 */ /* 0x000ee80000300800 */
[----:B------:R-:W3:Y:S04]  /*ef10*/  LDL.LU R2, [R1+0x1088] ;  /* 0x0010880001027983 */ /* 0x000ee80000300800 */
[----:B------:R0:W-:Y:S04]  /*ef20*/  STL.64 [R1+0x1010], R24 ;  /* 0x0010101801007387 */ /* 0x0001e80000100a00 */
[----:B------:R-:W-:Y:S01]  /*ef30*/  STL.64 [R1+0xfb8], R6 ;  /* 0x000fb80601007387 */ /* 0x000fe20000100a00 */
[----:B0-----:R-:W-:-:S02]  /*ef40*/  IMAD.MOV.U32 R24, RZ, RZ, R9 ;  /* 0x000000ffff187224 */ /* 0x001fc400078e0009 */
[----:B------:R-:W-:Y:S02]  /*ef50*/  IMAD.MOV.U32 R25, RZ, RZ, R8 ;  /* 0x000000ffff197224 */ /* 0x000fe400078e0008 */
[----:B------:R-:W-:Y:S02]  /*ef60*/  IMAD.MOV.U32 R8, RZ, RZ, R13 ;  /* 0x000000ffff087224 */ /* 0x000fe400078e000d */
[----:B------:R-:W-:Y:S02]  /*ef70*/  IMAD.MOV.U32 R9, RZ, RZ, R12 ;  /* 0x000000ffff097224 */ /* 0x000fe400078e000c */
[----:B------:R-:W-:Y:S02]  /*ef80*/  IMAD.MOV.U32 R19, RZ, RZ, R11 ;  /* 0x000000ffff137224 */ /* 0x000fe400078e000b */
[----:B------:R-:W-:Y:S01]  /*ef90*/  IMAD.MOV.U32 R18, RZ, RZ, R10 ;  /* 0x000000ffff127224 */ /* 0x000fe200078e000a */
[----:B--2---:R0:W-:Y:S04]  /*efa0*/  STL.64 [R1+0xfb0], R4 ;  /* 0x000fb00401007387 */ /* 0x0041e80000100a00 */
[----:B0-----:R-:W2:Y:S04]  /*efb0*/  LDL.LU R4, [R1+0x1d0] ;  /* 0x0001d00001047983 */ /* 0x001ea80000300800 */
[----:B------:R-:W2:Y:S04]  /*efc0*/  LDL.LU R5, [R1+0x1d4] ;  /* 0x0001d40001057983 */ /* 0x000ea80000300800 */
[----:B------:R-:W2:Y:S04]  /*efd0*/  LDL.LU R6, [R1+0x1d8] ;  /* 0x0001d80001067983 */ /* 0x000ea80000300800 */
[----:B------:R-:W2:Y:S04]  /*efe0*/  LDL.LU R7, [R1+0x1dc] ;  /* 0x0001dc0001077983 */ /* 0x000ea80000300800 */
[----:B------:R0:W-:Y:S04]  /*eff0*/  STL.64 [R1+0x1058], R8 ;  /* 0x0010580801007387 */ /* 0x0001e80000100a00 */
[----:B------:R-:W-:Y:S04]  /*f000*/  STL.64 [R1+0x1028], R24 ;  /* 0x0010281801007387 */ /* 0x000fe80000100a00 */
[----:B------:R-:W2:Y:S04]  /*f010*/  LDL.LU R12, [R1+0x1f0] ;  /* 0x0001f000010c7983 */ /* 0x000ea80000300800 */
[----:B------:R-:W2:Y:S04]  /*f020*/  LDL.LU R13, [R1+0x1f4] ;  /* 0x0001f400010d7983 */ /* 0x000ea80000300800 */
[----:B------:R-:W2:Y:S04]  /*f030*/  LDL.LU R14, [R1+0x1f8] ;  /* 0x0001f800010e7983 */ /* 0x000ea80000300800 */
[----:B------:R-:W2:Y:S04]  /*f040*/  LDL.LU R15, [R1+0x1fc] ;  /* 0x0001fc00010f7983 */ /* 0x000ea80000300800 */
[----:B0-----:R-:W2:Y:S04]  /*f050*/  LDL.LU.64 R8, [R1+0x440] ;  /* 0x0004400001087983 */ /* 0x001ea80000300a00 */
[----:B------:R-:W2:Y:S04]  /*f060*/  LDL.LU.64 R10, [R1+0x448] ;  /* 0x00044800010a7983 */ /* 0x000ea80000300a00 */
[----:B--2---:R-:W-:Y:S04]  /*f070*/  STL.64 [R1+0x1068], R10 ;  /* 0x0010680a01007387 */ /* 0x004fe80000100a00 */
[----:B------:R0:W-:Y:S02]  /*f080*/  STL.64 [R1+0x1060], R8 ;  /* 0x0010600801007387 */ /* 0x0001e40000100a00 */
[----:B0-----:R-:W-:-:S02]  /*f090*/  IMAD.MOV.U32 R8, RZ, RZ, R3 ;  /* 0x000000ffff087224 */ /* 0x001fc400078e0003 */
[----:B------:R-:W2:Y:S01]  /*f0a0*/  LDL.LU R3, [R1+0x1084] ;  /* 0x0010840001037983 */ /* 0x000ea20000300800 */
[----:B------:R-:W-:-:S03]  /*f0b0*/  IMAD.MOV.U32 R9, RZ, RZ, R28 ;  /* 0x000000ffff097224 */ /* 0x000fc600078e001c */
[----:B------:R-:W2:Y:S04]  /*f0c0*/  LDL.LU R28, [R1+0x1080] ;  /* 0x00108000011c7983 */ /* 0x000ea80000300800 */
[----:B------:R-:W2:Y:S04]  /*f0d0*/  LDL.LU.64 R24, [R1+0x420] ;  /* 0x0004200001187983 */ /* 0x000ea80000300a00 */
[----:B------:R-:W2:Y:S04]  /*f0e0*/  LDL.LU.64 R26, [R1+0x428] ;  /* 0x00042800011a7983 */ /* 0x000ea80000300a00 */
[----:B--2---:R-:W-:Y:S04]  /*f0f0*/  STL.64 [R1+0x1038], R26 ;  /* 0x0010381a01007387 */ /* 0x004fe80000100a00 */
[----:B------:R0:W-:Y:S04]  /*f100*/  STL.64 [R1+0x1030], R24 ;  /* 0x0010301801007387 */ /* 0x0001e80000100a00 */
[----:B0-----:R-:W2:Y:S04]  /*f110*/  LDL.LU.64 R24, [R1+0x460] ;  /* 0x0004600001187983 */ /* 0x001ea80000300a00 */
[----:B------:R-:W2:Y:S04]  /*f120*/  LDL.LU.64 R26, [R1+0x468] ;  /* 0x00046800011a7983 */ /* 0x000ea80000300a00 */
[----:B--2---:R-:W-:Y:S04]  /*f130*/  STL.64 [R1+0x1050], R26 ;  /* 0x0010501a01007387 */ /* 0x004fe80000100a00 */
[----:B------:R0:W-:Y:S04]  /*f140*/  STL.64 [R1+0x1048], R24 ;  /* 0x0010481801007387 */ /* 0x0001e80000100a00 */
[----:B0-----:R-:W2:Y:S04]  /*f150*/  LDL.LU.64 R24, [R1+0x450] ;  /* 0x0004500001187983 */ /* 0x001ea80000300a00 */
[----:B------:R-:W2:Y:S04]  /*f160*/  LDL.LU.64 R26, [R1+0x458] ;  /* 0x00045800011a7983 */ /* 0x000ea80000300a00 */
[----:B--2---:R-:W-:Y:S04]  /*f170*/  STL.64 [R1+0x1078], R26 ;  /* 0x0010781a01007387 */ /* 0x004fe80000100a00 */
[----:B------:R0:W-:Y:S04]  /*f180*/  STL.64 [R1+0x1070], R24 ;  /* 0x0010701801007387 */ /* 0x0001e80000100a00 */
[----:B0-----:R-:W4:Y:S04]  /*f190*/  LDL.LU.64 R24, [R1+0x430] ;  /* 0x0004300001187983 */ /* 0x001f280000300a00 */
[----:B------:R-:W4:Y:S04]  /*f1a0*/  LDL.LU.64 R26, [R1+0x438] ;  /* 0x00043800011a7983 */ /* 0x000f280000300a00 */
[----:B------:R-:W-:Y:S04]  /*f1b0*/  STL.64 [R1+0x1008], R14 ;  /* 0x0010080e01007387 */ /* 0x000fe80000100a00 */
[----:B------:R0:W-:Y:S04]  /*f1c0*/  STL.64 [R1+0x1000], R12 ;  /* 0x0010000c01007387 */ /* 0x0001e80000100a00 */
[----:B0-----:R-:W2:Y:S04]  /*f1d0*/  LDL.LU.64 R12, [R1+0xb0] ;  /* 0x0000b000010c7983 */ /* 0x001ea80000300a00 */
[----:B------:R-:W2:Y:S01]  /*f1e0*/  LDL.LU.64 R14, [R1+0xb8] ;  /* 0x0000b800010e7983 */ /* 0x000ea20000300a00 */
[----:B------:R-:W-:-:S02]  /*f1f0*/  IMAD.MOV.U32 R16, RZ, RZ, R18 ;  /* 0x000000ffff107224 */ /* 0x000fc400078e0012 */
[----:B------:R-:W-:Y:S01]  /*f200*/  IMAD.MOV.U32 R17, RZ, RZ, R19 ;  /* 0x000000ffff117224 */ /* 0x000fe200078e0013 */
[C---:B----4-:R-:W-:Y:S01]  /*f210*/  HMMA.16816.F32.BF16 R8, R20.reuse, R8, R24 ;  /* 0x000000081408723c */ /* 0x050fe20000041818 */
[----:B--2---:R-:W-:Y:S04]  /*f220*/  STL.64 [R1+0x1020], R14 ;  /* 0x0010200e01007387 */ /* 0x004fe80000100a00 */
[----:B------:R0:W-:Y:S04]  /*f230*/  STL.64 [R1+0x1018], R12 ;  /* 0x0010180c01007387 */ /* 0x0001e80000100a00 */
[----:B0-----:R-:W2:Y:S04]  /*f240*/  LDL.LU.64 R12, [R1+0xd0] ;  /* 0x0000d000010c7983 */ /* 0x001ea80000300a00 */
[----:B------:R-:W2:Y:S04]  /*f250*/  LDL.LU.64 R14, [R1+0xd8] ;  /* 0x0000d800010e7983 */ /* 0x000ea80000300a00 */
[----:B------:R-:W-:Y:S04]  /*f260*/  STL.64 [R1+0xfc8], R6 ;  /* 0x000fc80601007387 */ /* 0x000fe80000100a00 */
[----:B------:R0:W-:Y:S04]  /*f270*/  STL.64 [R1+0xfc0], R4 ;  /* 0x000fc00401007387 */ /* 0x0001e80000100a00 */
[----:B0-----:R-:W4:Y:S04]  /*f280*/  LDL.LU.64 R4, [R1+0x50] ;  /* 0x0000500001047983 */ /* 0x001f280000300a00 */
[----:B------:R-:W2:Y:S04]  /*f290*/  LDL.64 R6, [R1+0x58] ;  /* 0x0000580001067983 */ /* 0x000ea80000100a00 */
[----:B------:R-:W2:Y:S04]  /*f2a0*/  LDL R18, [R1+0x28] ;  /* 0x0000280001127983 */ /* 0x000ea80000100800 */
[----:B------:R-:W2:Y:S04]  /*f2b0*/  LDL R19, [R1+0x2c] ;  /* 0x00002c0001137983 */ /* 0x000ea80000100800 */
[----:B------:R-:W2:Y:S04]  /*f2c0*/  LDL.LU.64 R26, [R1+0x1078] ;  /* 0x00107800011a7983 */ /* 0x000ea80000300a00 */
[----:B------:R-:W2:Y:S04]  /*f2d0*/  LDL.LU.64 R24, [R1+0x1070] ;  /* 0x0010700001187983 */ /* 0x000ea80000300a00 */
[----:B------:R-:W-:Y:S04]  /*f2e0*/  STL.64 [R1+0x430], R8 ;  /* 0x0004300801007387 */ /* 0x000fe80000100a00 */
[----:B------:R0:W-:Y:S04]  /*f2f0*/  STL.64 [R1+0x438], R10 ;  /* 0x0004380a01007387 */ /* 0x0001e80000100a00 */
[----:B0-----:R-:W4:Y:S04]  /*f300*/  LDL.LU.64 R10, [R1+0x1068] ;  /* 0x00106800010a7983 */ /* 0x001f280000300a00 */
[----:B------:R-:W4:Y:S02]  /*f310*/  LDL.LU.64 R8, [R1+0x1060] ;  /* 0x0010600001087983 */ /* 0x000f240000300a00 */
[C---:B----4-:R-:W-:Y:S11]  /*f320*/  HMMA.16816.F32.BF16 R8, R20.reuse, R4, R8 ;  /* 0x000000041408723c */ /* 0x050ff60000041808 */
[----:B------:R-:W-:Y:S11]  /*f330*/  @!UPT UIADD3 URZ, URZ, URZ, URZ ;  /* 0x0000003f3f3ff290 */ /* 0x000ff6000fffe03f */
[----:B------:R-:W-:Y:S01]  /*f340*/  @!UPT UIADD3 URZ, URZ, URZ, URZ ;  /* 0x0000003f3f3ff290 */ /* 0x000fe2000fffe03f */
[----:B------:R0:W-:Y:S04]  /*f350*/  STL.64 [R1+0x440], R8 ;  /* 0x0004400801007387 */ /* 0x0001e80000100a00 */
[----:B------:R-:W-:Y:S04]  /*f360*/  STL.64 [R1+0x448], R10 ;  /* 0x0004480a01007387 */ /* 0x000fe80000100a00 */
[----:B0-----:R-:W4:Y:S04]  /*f370*/  LDL.LU.64 R8, [R1+0x1058] ;  /* 0x0010580001087983 */ /* 0x001f280000300a00 */
[----:B--2---:R0:W-:Y:S04]  /*f380*/  STL.64 [R1+0xfd8], R6 ;  /* 0x000fd80601007387 */ /* 0x0041e80000100a00 */
[----:B0-----:R-:W2:Y:S01]  /*f390*/  LDL.64 R6, [R1+0x68] ;  /* 0x0000680001067983 */ /* 0x001ea20000100a00 */
[C---:B----4-:R-:W-:Y:S03]  /*f3a0*/  HMMA.16816.F32.BF16 R8, R20.reuse, R8, R24 ;  /* 0x000000081408723c */ /* 0x050fe60000041818 */
[----:B------:R-:W4:Y:S04]  /*f3b0*/  LDL.LU.64 R26, [R1+0x1050] ;  /* 0x00105000011a7983 */ /* 0x000f280000300a00 */
[----:B------:R-:W4:Y:S11]  /*f3c0*/  LDL.LU.64 R24, [R1+0x1048] ;  /* 0x0010480001187983 */ /* 0x000f360000300a00 */
[----:B------:R-:W-:Y:S05]  /*f3d0*/  @!UPT UIADD3 URZ, URZ, URZ, URZ ;  /* 0x0000003f3f3ff290 */ /* 0x000fea000fffe03f */
[----:B------:R0:W-:Y:S04]  /*f3e0*/  STL.64 [R1+0x450], R8 ;  /* 0x0004500801007387 */ /* 0x0001e80000100a00 */
[----:B------:R4:W-:Y:S04]  /*f3f0*/  STL.64 [R1+0x458], R10 ;  /* 0x0004580a01007387 */ /* 0x0009e80000100a00 */
[----:B0-----:R-:W4:Y:S02]  /*f400*/  LDL.LU.64 R8, [R1+0x1040] ;  /* 0x0010400001087983 */ /* 0x001f240000300a00 */
[C---:B----4-:R-:W-:Y:S02]  /*f410*/  HMMA.16816.F32.BF16 R8, R20.reuse, R8, R24 ;  /* 0x000000081408723c */ /* 0x050fe40000041818 */
[----:B------:R-:W4:Y:S04]  /*f420*/  LDL.LU.64 R26, [R1+0x1038] ;  /* 0x00103800011a7983 */ /* 0x000f280000300a00 */
[----:B------:R-:W4:Y:S11]  /*f430*/  LDL.LU.64 R24, [R1+0x1030] ;  /* 0x0010300001187983 */ /* 0x000f360000300a00 */
[----:B------:R-:W-:Y:S06]  /*f440*/  @!UPT UIADD3 URZ, URZ, URZ, URZ ;  /* 0x0000003f3f3ff290 */ /* 0x000fec000fffe03f */
[----:B------:R0:W-:Y:S04]  /*f450*/  STL.64 [R1+0x460], R8 ;  /* 0x0004600801007387 */ /* 0x0001e80000100a00 */
[----:B------:R1:W-:Y:S04]  /*f460*/  STL.64 [R1+0x468], R10 ;  /* 0x0004680a01007387 */ /* 0x0003e80000100a00 */
[----:B0-----:R-:W2:Y:S04]  /*f470*/  LDL.LU.64 R8, [R1+0x70] ;  /* 0x0000700001087983 */ /* 0x001ea80000300a00 */
[----:B-1----:R-:W2:Y:S01]  /*f480*/  LDL.LU.64 R10, [R1+0x78] ;  /* 0x00007800010a7983 */ /* 0x002ea20000300a00 */
[C---:B----4-:R-:W-:Y:S11]  /*f490*/  HMMA.16816.F32.BF16 R24, R20.reuse, R16, R24 ;  /* 0x000000101418723c */ /* 0x050ff60000041818 */
[----:B------:R-:W-:Y:S11]  /*f4a0*/  @!UPT UIADD3 URZ, URZ, URZ, URZ ;  /* 0x0000003f3f3ff290 */ /* 0x000ff6000fffe03f */
[----:B------:R-:W-:Y:S01]  /*f4b0*/  @!UPT UIADD3 URZ, URZ, URZ, URZ ;  /* 0x0000003f3f3ff290 */ /* 0x000fe2000fffe03f */
[----:B------:R0:W-:Y:S04]  /*f4c0*/  STL.64 [R1+0x420], R24 ;  /* 0x0004201801007387 */ /* 0x0001e80000100a00 */
[----:B------:R1:W-:Y:S04]  /*f4d0*/  STL.64 [R1+0x428], R26 ;  /* 0x0004281a01007387 */ /* 0x0003e80000100a00 */
[----:B0-----:R-:W1:Y:S04]  /*f4e0*/  LDL.LU.64 R24, [R1+0x1028] ;  /* 0x0010280001187983 */ /* 0x001e680000300a00 */
[----:B------:R-:W-:Y:S01]  /*f4f0*/  STL.64 [R1+0xfd0], R18 ;  /* 0x000fd01201007387 */ /* 0x000fe20000100a00 */
[----:B-1----:R-:W-:Y:S03]  /*f500*/  HMMA.16816.F32.BF16 R24, R20, R24, R12 ;  /* 0x000000181418723c */ /* 0x002fe6000004180c */
[----:B------:R-:W4:Y:S04]  /*f510*/  LDL.LU.64 R14, [R1+0x1020] ;  /* 0x00102000010e7983 */ /* 0x000f280000300a00 */
[----:B------:R-:W4:Y:S11]  /*f520*/  LDL.LU.64 R12, [R1+0x1018] ;  /* 0x00101800010c7983 */ /* 0x000f360000300a00 */
[----:B------:R-:W-:Y:S05]  /*f530*/  @!UPT UIADD3 URZ, URZ, URZ, URZ ;  /* 0x0000003f3f3ff290 */ /* 0x000fea000fffe03f */
[----:B------:R0:W-:Y:S04]  /*f540*/  STL.64 [R1+0xd0], R24 ;  /* 0x0000d01801007387 */ /* 0x0001e80000100a00 */
[----:B------:R4:W-:Y:S04]  /*f550*/  STL.64 [R1+0xd8], R26 ;  /* 0x0000d81a01007387 */ /* 0x0009e80000100a00 */
[----:B0-----:R-:W4:Y:S01]  /*f560*/  LDL.LU.64 R24, [R1+0x1010] ;  /* 0x0010100001187983 */ /* 0x001f220000300a00 */
[----:B------:R-:W-:Y:S02]  /*f570*/  IMAD.MOV.U32 R16, RZ, RZ, R28 ;  /* 0x000000ffff107224 */ /* 0x000fe400078e001c */
[----:B---3--:R-:W-:-:S02]  /*f580*/  IMAD.MOV.U32 R19, RZ, RZ, R0 ;  /* 0x000000ffff137224 */ /* 0x008fc400078e0000 */
[----:B------:R-:W-:Y:S02]  /*f590*/  IMAD.MOV.U32 R17, RZ, RZ, R3 ;  /* 0x000000ffff117224 */ /* 0x000fe400078e0003 */
[----:B------:R-:W-:Y:S01]  /*f5a0*/  IMAD.MOV.U32 R18, RZ, RZ, R2 ;  /* 0x000000ffff127224 */ /* 0x000fe200078e0002 */
[----:B----4-:R-:W-:Y:S01]  /*f5b0*/  HMMA.16816.F32.BF16 R24, R20, R24, R12 ;  /* 0x000000181418723c */ /* 0x010fe2000004180c */
[----:B------:R-:W3:Y:S04]  /*f5c0*/  LDL.LU.64 R14, [R1+0x1008] ;  /* 0x00100800010e7983 */ /* 0x000ee80000300a00 */
[----:B------:R-:W3:Y:S11]  /*f5d0*/  LDL.LU.64 R12, [R1+0x1000] ;  /* 0x00100000010c7983 */ /* 0x000ef60000300a00 */
[----:B------:R-:W-:Y:S08]  /*f5e0*/  @!UPT UIADD3 URZ, URZ, URZ, URZ ;  /* 0x0000003f3f3ff290 */ /* 0x000ff0000fffe03f */
[----:B------:R-:W-:Y:S02]  /*f5f0*/  IMAD.MOV.U32 R0, RZ, RZ, R26 ;  /* 0x000000ffff007224 */ /* 0x000fe400078e001a */
[----:B------:R-:W-:Y:S02]  /*f600*/  IMAD.MOV.U32 R28, RZ, RZ, R27 ;  /* 0x000000ffff1c7224 */ /* 0x000fe400078e001b */
[----:B------:R-:W-:Y:S01]  /*f610*/  IMAD.MOV.U32 R2, RZ, RZ, R24 ;  /* 0x000000ffff027224 */ /* 0x000fe200078e0018 */
[----:B------:R-:W4:Y:S01]  /*f620*/  LDL.LU.64 R26, [R1+0xff8] ;  /* 0x000ff800011a7983 */ /* 0x000f220000300a00 */
[----:B------:R-:W-:-:S03]  /*f630*/  IMAD.MOV.U32 R3, RZ, RZ, R25 ;  /* 0x000000ffff037224 */ /* 0x000fc600078e0019 */
[----:B------:R-:W2:Y:S04]  /*f640*/  LDL.LU.64 R24, [R1+0xff0] ;  /* 0x000ff00001187983 */ /* 0x000ea80000300a00 */
[----:B------:R-:W-:Y:S04]  /*f650*/  STL [R1+0xc10], R28 ;  /* 0x000c101c01007387 */ /* 0x000fe80000100800 */
[----:B------:R-:W-:Y:S04]  /*f660*/  STL [R1+0xc04], R0 ;  /* 0x000c040001007387 */ /* 0x000fe80000100800 */
[----:B------:R0:W-:Y:S04]  /*f670*/  STL [R1+0xc00], R3 ;  /* 0x000c000301007387 */ /* 0x0001e80000100800 */
[----:B------:R-:W-:Y:S01]  /*f680*/  STL [R1+0xbfc], R2 ;  /* 0x000bfc0201007387 */ /* 0x000fe20000100800 */
[----:B--2---:R-:W-:Y:S03]  /*f690*/  HMMA.16816.F32.BF16 R20, R20, R24, R8 ;  /* 0x000000181414723c */ /* 0x004fe60000041808 */
[----:B------:R-:W3:Y:S04]  /*f6a0*/  LDL.LU.64 R10, [R1+0xfe8] ;  /* 0x000fe800010a7983 */ /* 0x000ee80000300a00 */
[----:B------:R-:W3:Y:S04]  /*f6b0*/  LDL.LU.64 R8, [R1+0xfe0] ;  /* 0x000fe00001087983 */ /* 0x000ee80000300a00 */
[----:B----4-:R1:W-:Y:S01]  /*f6c0*/  STL.64 [R1+0xf78], R26 ;  /* 0x000f781a01007387 */ /* 0x0103e20000100a00 */
[----:B0-----:R-:W-:-:S03]  /*f6d0*/  IMAD.MOV.U32 R3, RZ, RZ, R7 ;  /* 0x000000ffff037224 */ /* 0x001fc600078e0007 */
[----:B-1----:R-:W2:Y:S08]  /*f6e0*/  LDL.64 R26, [R1+0x48] ;  /* 0x00004800011a7983 */ /* 0x002eb00000100a00 */
[----:B------:R-:W-:Y:S04]  /*f6f0*/  STL.64 [R1+0x70], R20 ;  /* 0x0000701401007387 */ /* 0x000fe80000100a00 */
[----:B------:R0:W-:Y:S04]  /*f700*/  STL.64 [R1+0x78], R22 ;  /* 0x0000781601007387 */ /* 0x0001e80000100a00 */
[----:B0-----:R-:W4:Y:S04]  /*f710*/  LDL R22, [R1+0x38] ;  /* 0x0000380001167983 */ /* 0x001f280000100800 */
[----:B------:R-:W4:Y:S01]  /*f720*/  LDL R23, [R1+0x3c] ;  /* 0x00003c0001177983 */ /* 0x000f220000100800 */
[----:B---3--:R-:W-:Y:S11]  /*f730*/  HMMA.16816.F32.BF16 R12, R8, R6, R12 ;  /* 0x00000006080c723c */ /* 0x008ff6000004180c */
[----:B------:R-:W-:Y:S11]  /*f740*/  @!UPT UIADD3 URZ, URZ, URZ, URZ ;  /* 0x0000003f3f3ff290 */ /* 0x000ff6000fffe03f */
[----:B------:R-:W-:Y:S01]  /*f750*/  @!UPT UIADD3 URZ, URZ, URZ, URZ ;  /* 0x0000003f3f3ff290 */ /* 0x000fe2000fffe03f */
[----:B------:R0:W-:Y:S04]  /*f760*/  STL.64 [R1+0x1f0], R12 ;  /* 0x0001f00c01007387 */ /* 0x0001e80000100a00 */
[----:B------:R1:W-:Y:S01]  /*f770*/  STL.64 [R1+0x1f8], R14 ;  /* 0x0001f80e01007387 */ /* 0x0003e20000100a00 */
[----:B0-----:R-:W-:-:S03]  /*f780*/  IMAD.MOV.U32 R12, RZ, RZ, R6 ;  /* 0x000000ffff0c7224 */ /* 0x001fc600078e0006 */
[----:B------:R-:W3:Y:S02]  /*f790*/  LDL.LU.64 R6, [R1+0xfd8] ;  /* 0x000fd80001067983 */ /* 0x000ee40000300a00 */
[C---:B---3--:R-:W-:Y:S01]  /*f7a0*/  HMMA.16816.F32.BF16 R16, R8.reuse, R6, R16 ;  /* 0x000000060810723c */ /* 0x048fe20000041810 */
[----:B-1----:R-:W-:Y:S02]  /*f7b0*/  IMAD.MOV.U32 R14, RZ, RZ, R6 ;  /* 0x000000ffff0e7224 */ /* 0x002fe400078e0006 */
[----:B------:R-:W-:Y:S11]  /*f7c0*/  IMAD.MOV.U32 R13, RZ, RZ, R7 ;  /* 0x000000ffff0d7224 */ /* 0x000ff600078e0007 */
[----:B------:R-:W-:Y:S09]  /*f7d0*/  @!UPT UIADD3 URZ, URZ, URZ, URZ ;  /* 0x0000003f3f3ff290 */ /* 0x000ff2000fffe03f */
[----:B------:R-:W-:Y:S04]  /*f7e0*/  STL.64 [R1+0x1e0], R16 ;  /* 0x0001e01001007387 */ /* 0x000fe80000100a00 */
[----:B------:R0:W-:Y:S04]  /*f7f0*/  STL.64 [R1+0x1e8], R18 ;  /* 0x0001e81201007387 */ /* 0x0001e80000100a00 */
[----:B0-----:R-:W3:Y:S04]  /*f800*/  LDL.LU.64 R18, [R1+0xfd0] ;  /* 0x000fd00001127983 */ /* 0x001ee80000300a00 */
[----:B------:R-:W2:Y:S04]  /*f810*/  LDL.LU.64 R6, [R1+0xfc8] ;  /* 0x000fc80001067983 */ /* 0x000ea80000300a00 */
[----:B------:R-:W2:Y:S02]  /*f820*/  LDL.LU.64 R4, [R1+0xfc0] ;  /* 0x000fc00001047983 */ /* 0x000ea40000300a00 */
[C---:B--2---:R-:W-:Y:S11]  /*f830*/  HMMA.16816.F32.BF16 R4, R8.reuse, R26, R4 ;  /* 0x0000001a0804723c */ /* 0x044ff60000041804 */
[----:B------:R-:W-:Y:S11]  /*f840*/  @!UPT UIADD3 URZ, URZ, URZ, URZ ;  /* 0x0000003f3f3ff290 */ /* 0x000ff6000fffe03f */
[----:B------:R-:W-:Y:S01]  /*f850*/  @!UPT UIADD3 URZ, URZ, URZ, URZ ;  /* 0x0000003f3f3ff290 */ /* 0x000fe2000fffe03f */
[----:B------:R-:W-:Y:S04]  /*f860*/  STL.64 [R1+0x1d0], R4 ;  /* 0x0001d00401007387 */ /* 0x000fe80000100a00 */
[----:B------:R0:W-:Y:S04]  /*f870*/  STL.64 [R1+0x1d8], R6 ;  /* 0x0001d80601007387 */ /* 0x0001e80000100a00 */
[----:B0-----:R-:W2:Y:S04]  /*f880*/  LDL.LU.64 R6, [R1+0xfb8] ;  /* 0x000fb80001067983 */ /* 0x001ea80000300a00 */
[----:B------:R-:W2:Y:S04]  /*f890*/  LDL.LU.64 R4, [R1+0xfb0] ;  /* 0x000fb00001047983 */ /* 0x000ea80000300a00 */
[----:B----4-:R0:W-:Y:S04]  /*f8a0*/  STL.64 [R1+0xf28], R22 ;  /* 0x000f281601007387 */ /* 0x0101e80000100a00 */
[----:B------:R-:W4:Y:S01]  /*f8b0*/  LDL.LU R20, [R1+0x170] ;  /* 0x0001700001147983 */ /* 0x000f220000300800 */
[----:B--2---:R-:W-:Y:S11]  /*f8c0*/  HMMA.16816.F32.BF16 R4, R8, R22, R4 ;  /* 0x000000160804723c */ /* 0x004ff60000041804 */
[----:B------:R-:W-:Y:S11]  /*f8d0*/  @!UPT UIADD3 URZ, URZ, URZ, URZ ;  /* 0x0000003f3f3ff290 */ /* 0x000ff6000fffe03f */
[----:B------:R-:W-:Y:S01]  /*f8e0*/  @!UPT UIADD3 URZ, URZ, URZ, URZ ;  /* 0x0000003f3f3ff290 */ /* 0x000fe2000fffe03f */
[----:B------:R1:W-:Y:S04]  /*f8f0*/  STL.64 [R1+0x1c0], R4 ;  /* 0x0001c00401007387 */ /* 0x0003e80000100a00 */
[----:B------:R2:W-:Y:S04]  /*f900*/  STL.64 [R1+0x1c8], R6 ;  /* 0x0001c80601007387 */ /* 0x0005e80000100a00 */
[----:B------:R-:W4:Y:S04]  /*f910*/  LDL.LU R21, [R1+0x174] ;  /* 0x0001740001157983 */ /* 0x000f280000300800 */
[----:B0-----:R-:W3:Y:S04]  /*f920*/  LDL.LU R22, [R1+0x178] ;  /* 0x0001780001167983 */ /* 0x001ee80000300800 */
[----:B------:R-:W3:Y:S04]  /*f930*/  LDL.LU R23, [R1+0x17c] ;  /* 0x00017c0001177983 */ /* 0x000ee80000300800 */
[----:B-1----:R-:W3:Y:S04]  /*f940*/  LDL.LU R4, [R1+0x1b0] ;  /* 0x0001b00001047983 */ /* 0x002ee80000300800 */
[----:B------:R-:W3:Y:S04]  /*f950*/  LDL.LU R5, [R1+0x1b4] ;  /* 0x0001b40001057983 */ /* 0x000ee80000300800 */
[----:B--2---:R-:W2:Y:S04]  /*f960*/  LDL.LU R6, [R1+0x1b8] ;  /* 0x0001b80001067983 */ /* 0x004ea80000300800 */
[----:B------:R-:W2:Y:S01]  /*f970*/  LDL.LU R7, [R1+0x1bc] ;  /* 0x0001bc0001077983 */ /* 0x000ea20000300800 */
[----:B------:R-:W-:-:S02]  /*f980*/  IMAD.MOV.U32 R2, RZ, RZ, R26 ;  /* 0x000000ffff027224 */ /* 0x000fc400078e001a */
[----:B------:R-:W-:Y:S01]  /*f990*/  IMAD.MOV.U32 R0, RZ, RZ, R27 ;  /* 0x000000ffff007224 */ /* 0x000fe200078e001b */
[----:B--2---:R-:W-:Y:S04]  /*f9a0*/  STL.64 [R1+0xf88], R6 ;  /* 0x000f880601007387 */ /* 0x004fe80000100a00 */
[----:B---3--:R-:W-:Y:S04]  /*f9b0*/  STL.64 [R1+0xf80], R4 ;  /* 0x000f800401007387 */ /* 0x008fe80000100a00 */
[----:B------:R-:W2:Y:S04]  /*f9c0*/  LDL R26, [R1+0x8] ;  /* 0x00000800011a7983 */ /* 0x000ea80000100800 */
[----:B------:R-:W2:Y:S04]  /*f9d0*/  LDL R27, [R1+0xc] ;  /* 0x00000c00011b7983 */ /* 0x000ea80000100800 */
[----:B--2---:R0:W-:Y:S04]  /*f9e0*/  STL.64 [R1+0xf90], R26 ;  /* 0x000f901a01007387 */ /* 0x0041e80000100a00 */
[----:B0-----:R-:W2:Y:S04]  /*f9f0*/  LDL.64 R26, [R1+0x18] ;  /* 0x00001800011a7983 */ /* 0x001ea80000100a00 */
[----:B--2---:R0:W-:Y:S04]  /*fa00*/  STL.64 [R1+0xfa8], R26 ;  /* 0x000fa81a01007387 */ /* 0x0041e80000100a00 */
[----:B------:R-:W2:Y:S04]  /*fa10*/  LDL.LU R4, [R1+0x2b0] ;  /* 0x0002b00001047983 */ /* 0x000ea80000300800 */
[----:B------:R-:W2:Y:S04]  /*fa20*/  LDL.LU R5, [R1+0x2b4] ;  /* 0x0002b40001057983 */ /* 0x000ea80000300800 */
[----:B------:R-:W3:Y:S04]  /*fa30*/  LDL.LU R6, [R1+0x2b8] ;  /* 0x0002b80001067983 */ /* 0x000ee80000300800 */
[----:B------:R-:W3:Y:S04]  /*fa40*/  LDL.LU R7, [R1+0x2bc] ;  /* 0x0002bc0001077983 */ /* 0x000ee80000300800 */
[----:B------:R-:W2:Y:S04]  /*fa50*/  LDL.LU R24, [R1+0x2d0] ;  /* 0x0002d00001187983 */ /* 0x000ea80000300800 */
[----:B------:R-:W4:Y:S04]  /*fa60*/  LDL.LU R25, [R1+0x2d4] ;  /* 0x0002d40001197983 */ /* 0x000f280000300800 */
[----:B0-----:R-:W4:Y:S04]  /*fa70*/  LDL.LU R26, [R1+0x2d8] ;  /* 0x0002d800011a7983 */ /* 0x001f280000300800 */
[----:B------:R-:W4:Y:S04]  /*fa80*/  LDL.LU R27, [R1+0x2dc] ;  /* 0x0002dc00011b7983 */ /* 0x000f280000300800 */
[----:B---3--:R-:W-:Y:S04]  /*fa90*/  STL.64 [R1+0xfa0], R6 ;  /* 0x000fa00601007387 */ /* 0x008fe80000100a00 */
[----:B--2---:R0:W-:Y:S04]  /*faa0*/  STL.64 [R1+0xf98], R4 ;  /* 0x000f980401007387 */ /* 0x0041e80000100a00 */
[----:B0-----:R-:W2:Y:S04]  /*fab0*/  LDL.LU R4, [R1+0x2c0] ;  /* 0x0002c00001047983 */ /* 0x001ea80000300800 */
[----:B------:R-:W2:Y:S04]  /*fac0*/  LDL.LU R5, [R1+0x2c4] ;  /* 0x0002c40001057983 */ /* 0x000ea80000300800 */
[----:B------:R-:W2:Y:S04]  /*fad0*/  LDL.LU R6, [R1+0x2c8] ;  /* 0x0002c80001067983 */ /* 0x000ea80000300800 */
[----:B------:R-:W2:Y:S04]  /*fae0*/  LDL.LU R7, [R1+0x2cc] ;  /* 0x0002cc0001077983 */ /* 0x000ea80000300800 */
[----:B------:R0:W-:Y:S04]  /*faf0*/  STL.64 [R1+0xf38], R22 ;  /* 0x000f381601007387 */ /* 0x0001e80000100a00 */
[----:B----4-:R-:W-:Y:S01]  /*fb00*/  STL.64 [R1+0xf30], R20 ;  /* 0x000f301401007387 */ /* 0x010fe20000100a00 */
[----:B0-----:R-:W-:-:S02]  /*fb10*/  IMAD.MOV.U32 R22, RZ, RZ, R14 ;  /* 0x000000ffff167224 */ /* 0x001fc400078e000e */
[----:B------:R-:W-:-:S05]  /*fb20*/  IMAD.MOV.U32 R23, RZ, RZ, R13 ;  /* 0x000000ffff177224 */ /* 0x000fca00078e000d */
[----:B------:R0:W-:Y:S02]  /*fb30*/  STL.64 [R1+0xf50], R22 ;  /* 0x000f501601007387 */ /* 0x0001e40000100a00 */
[----:B0-----:R-:W-:Y:S02]  /*fb40*/  IMAD.MOV.U32 R22, RZ, RZ, R12 ;  /* 0x000000ffff167224 */ /* 0x001fe400078e000c */
[----:B------:R-:W0:Y:S04]  /*fb50*/  LDSM.16.MT88.4 R12, [R29+0x2100] ;  /* 0x002100001d0c783b */ /* 0x000e280000004200 */
[----:B0-----:R-:W-:Y:S04]  /*fb60*/  STL.64 [R1+0xf08], R14 ;  /* 0x000f080e01007387 */ /* 0x001fe80000100a00 */
[----:B------:R0:W-:Y:S04]  /*fb70*/  STL.64 [R1+0xf00], R12 ;  /* 0x000f000c01007387 */ /* 0x0001e80000100a00 */
[----:B0-----:R-:W3:Y:S04]  /*fb80*/  LDL.LU R12, [R1+0x160] ;  /* 0x00016000010c7983 */ /* 0x001ee80000300800 */
[----:B------:R-:W3:Y:S04]  /*fb90*/  LDL.LU R13, [R1+0x164] ;  /* 0x00016400010d7983 */ /* 0x000ee80000300800 */
[----:B------:R-:W4:Y:S04]  /*fba0*/  LDL.LU R14, [R1+0x168] ;  /* 0x00016800010e7983 */ /* 0x000f280000300800 */
[----:B------:R-:W4:Y:S01]  /*fbb0*/  LDL.LU R15, [R1+0x16c] ;  /* 0x00016c00010f7983 */ /* 0x000f220000300800 */
[C---:B------:R-:W-:Y:S03]  /*fbc0*/  HMMA.16816.F32.BF16 R24, R8.reuse, R18, R24 ;  /* 0x000000120818723c */ /* 0x040fe60000041818 */
[----:B----4-:R-:W-:Y:S04]  /*fbd0*/  STL.64 [R1+0xf48], R14 ;  /* 0x000f480e01007387 */ /* 0x010fe80000100a00 */
[----:B---3--:R0:W-:Y:S04]  /*fbe0*/  STL.64 [R1+0xf40], R12 ;  /* 0x000f400c01007387 */ /* 0x0081e80000100a00 */
[----:B0-----:R-:W3:Y:S04]  /*fbf0*/  LDL.LU R12, [R1+0x180] ;  /* 0x00018000010c7983 */ /* 0x001ee80000300800 */
[----:B------:R-:W3:Y:S04]  /*fc00*/  LDL.LU R13, [R1+0x184] ;  /* 0x00018400010d7983 */ /* 0x000ee80000300800 */
[----:B------:R-:W4:Y:S04]  /*fc10*/  LDL.LU R14, [R1+0x188] ;  /* 0x00018800010e7983 */ /* 0x000f280000300800 */
[----:B------:R-:W4:Y:S04]  /*fc20*/  LDL.LU R15, [R1+0x18c] ;  /* 0x00018c00010f7983 */ /* 0x000f280000300800 */
[----:B----4-:R-:W-:Y:S04]  /*fc30*/  STL.64 [R1+0xf60], R14 ;  /* 0x000f600e01007387 */ /* 0x010fe80000100a00 */
[----:B---3--:R0:W-:Y:S04]  /*fc40*/  STL.64 [R1+0xf58], R12 ;  /* 0x000f580c01007387 */ /* 0x0081e80000100a00 */
[----:B0-----:R-:W3:Y:S04]  /*fc50*/  LDL.LU R12, [R1+0x190] ;  /* 0x00019000010c7983 */ /* 0x001ee80000300800 */
[----:B------:R-:W3:Y:S04]  /*fc60*/  LDL.LU R13, [R1+0x194] ;  /* 0x00019400010d7983 */ /* 0x000ee80000300800 */
[----:B------:R-:W3:Y:S04]  /*fc70*/  LDL.LU R14, [R1+0x198] ;  /* 0x00019800010e7983 */ /* 0x000ee80000300800 */
[----:B------:R-:W3:Y:S04]  /*fc80*/  LDL.LU R15, [R1+0x19c] ;  /* 0x00019c00010f7983 */ /* 0x000ee80000300800 */
[----:B------:R-:W-:Y:S04]  /*fc90*/  STL.64 [R1+0x2d0], R24 ;  /* 0x0002d01801007387 */ /* 0x000fe80000100a00 */
[----:B------:R0:W-:Y:S04]  /*fca0*/  STL.64 [R1+0x2d8], R26 ;  /* 0x0002d81a01007387 */ /* 0x0001e80000100a00 */
[----:B0-----:R-:W2:Y:S01]  /*fcb0*/  LDL.LU.64 R26, [R1+0xfa8] ;  /* 0x000fa800011a7983 */ /* 0x001ea20000300a00 */
[----:B------:R-:W-:Y:S01]  /*fcc0*/  IMAD.MOV.U32 R23, RZ, RZ, R3 ;  /* 0x000000ffff177224 */ /* 0x000fe200078e0003 */
        /* <DEDUP_REMOVED lines=9> */
[C---:B--2---:R-:W-:Y:S02]  /*fd60*/  HMMA.16816.F32.BF16 R24, R8.reuse, R26, R4 ;  /* 0x0000001a0818723c */ /* 0x044fe40000041804 */
[----:B------:R-:W2:Y:S04]  /*fd70*/  LDL.LU.64 R6, [R1+0xf88] ;  /* 0x000f880001067983 */ /* 0x000ea80000300a00 */
[----:B------:R-:W2:Y:S11]  /*fd80*/  LDL.LU.64 R4, [R1+0xf80] ;  /* 0x000f800001047983 */ /* 0x000eb60000300a00 */
[----:B------:R-:W-:Y:S06]  /*fd90*/  @!UPT UIADD3 URZ, URZ, URZ, URZ ;  /* 0x0000003f3f3ff290 */ /* 0x000fec000fffe03f */
[----:B------:R-:W-:Y:S04]  /*fda0*/  STL.64 [R1+0x2b0], R24 ;  /* 0x0002b01801007387 */ /* 0x000fe80000100a00 */
[----:B------:R0:W-:Y:S04]  /*fdb0*/  STL.64 [R1+0x2b8], R26 ;  /* 0x0002b81a01007387 */ /* 0x0001e80000100a00 */
[----:B0-----:R-:W2:Y:S02]  /*fdc0*/  LDL.LU.64 R26, [R1+0xf78] ;  /* 0x000f7800011a7983 */ /* 0x001ea40000300a00 */
[----:B--2---:R-:W-:Y:S02]  /*fdd0*/  HMMA.16816.F32.BF16 R8, R8, R26, R4 ;  /* 0x0000001a0808723c */ /* 0x004fe40000041804 */
[----:B------:R-:W3:Y:S04]  /*fde0*/  LDL.LU.64 R6, [R1+0xf70] ;  /* 0x000f700001067983 */ /* 0x000ee80000300a00 */
[----:B------:R-:W3:Y:S11]  /*fdf0*/  LDL.LU.64 R4, [R1+0xf68] ;  /* 0x000f680001047983 */ /* 0x000ef60000300a00 */
[----:B------:R-:W-:Y:S06]  /*fe00*/  @!UPT UIADD3 URZ, URZ, URZ, URZ ;  /* 0x0000003f3f3ff290 */ /* 0x000fec000fffe03f */
[----:B------:R-:W-:Y:S04]  /*fe10*/  STL.64 [R1+0x1b0], R8 ;  /* 0x0001b00801007387 */ /* 0x000fe80000100a00 */
[----:B------:R-:W-:Y:S04]  /*fe20*/  STL.64 [R1+0x1b8], R10 ;  /* 0x0001b80a01007387 */ /* 0x000fe80000100a00 */
[----:B------:R-:W-:Y:S01]  /*fe30*/  STL.64 [R1+0xf10], R26 ;  /* 0x000f101a01007387 */ /* 0x000fe20000100a00 */
[C---:B---3--:R-:W-:Y:S03]  /*fe40*/  HMMA.16816.F32.BF16 R20, R4.reuse, R22, R12 ;  /* 0x000000160414723c */ /* 0x048fe6000004180c */
[----:B------:R-:W2:Y:S04]  /*fe50*/  LDL.LU.64 R14, [R1+0xf60] ;  /* 0x000f6000010e7983 */ /* 0x000ea80000300a00 */
[----:B------:R-:W2:Y:S11]  /*fe60*/  LDL.LU.64 R12, [R1+0xf58] ;  /* 0x000f5800010c7983 */ /* 0x000eb60000300a00 */
[----:B------:R-:W-:Y:S05]  /*fe70*/  @!UPT UIADD3 URZ, URZ, URZ, URZ ;  /* 0x0000003f3f3ff290 */ /* 0x000fea000fffe03f */
[----:B------:R-:W-:Y:S04]  /*fe80*/  STL.64 [R1+0x190], R20 ;  /* 0x0001901401007387 */ /* 0x000fe80000100a00 */
[----:B------:R0:W-:Y:S04]  /*fe90*/  STL.64 [R1+0x198], R22 ;  /* 0x0001981601007387 */ /* 0x0001e80000100a00 */
[----:B0-----:R-:W2:Y:S02]  /*fea0*/  LDL.LU.64 R22, [R1+0xf50] ;  /* 0x000f500001167983 */ /* 0x001ea40000300a00 */
[----:B--2---:R-:W-:Y:S02]  /*feb0*/  HMMA.16816.F32.BF16 R20, R4, R22, R12 ;  /* 0x000000160414723c */ /* 0x004fe4000004180c */
[----:B------:R-:W2:Y:S04]  /*fec0*/  LDL.LU.64 R14, [R1+0xf48] ;  /* 0x000f4800010e7983 */ /* 0x000ea80000300a00 */
[----:B------:R-:W2:Y:S11]  /*fed0*/  LDL.LU.64 R12, [R1+0xf40] ;  /* 0x000f4000010c7983 */ /* 0x000eb60000300a00 */
[----:B------:R-:W-:Y:S06]  /*fee0*/  @!UPT UIADD3 URZ, URZ, URZ, URZ ;  /* 0x0000003f3f3ff290 */ /* 0x000fec000fffe03f */
[----:B------:R-:W-:Y:S04]  /*fef0*/  STL.64 [R1+0x180], R20 ;  /* 0x0001801401007387 */ /* 0x000fe80000100a00 */
[----:B------:R0:W-:Y:S04]  /*ff00*/  STL.64 [R1+0x188], R22 ;  /* 0x0001881601007387 */ /* 0x0001e80000100a00 */
[----:B0-----:R-:W3:Y:S04]  /*ff10*/  LDL.LU.64 R22, [R1+0xf38] ;  /* 0x000f380001167983 */ /* 0x001ee80000300a00 */
[----:B------:R-:W3:Y:S01]  /*ff20*/  LDL.LU.64 R20, [R1+0xf30] ;  /* 0x000f300001147983 */ /* 0x000ee20000300a00 */
[----:B------:R-:W-:-:S02]  /*ff30*/  IMAD.MOV.U32 R26, RZ, RZ, R2 ;  /* 0x000000ffff1a7224 */ /* 0x000fc400078e0002 */
[----:B------:R-:W-:-:S07]  /*ff40*/  IMAD.MOV.U32 R27, RZ, RZ, R0 ;  /* 0x000000ffff1b7224 */ /* 0x000fce00078e0000 */
[C---:B---3--:R-:W-:Y:S01]  /*ff50*/  HMMA.16816.F32.BF16 R24, R4.reuse, R26, R20 ;  /* 0x0000001a0418723c */ /* 0x048fe20000041814 */
[----:B------:R-:W2:Y:S11]  /*ff60*/  LDL.LU.64 R22, [R1+0xf28] ;  /* 0x000f280001167983 */ /* 0x000eb60000300a00 */
[----:B------:R-:W-:Y:S11]  /*ff70*/  @!UPT UIADD3 URZ, URZ, URZ, URZ ;  /* 0x0000003f3f3ff290 */ /* 0x000ff6000fffe03f */
[----:B------:R0:W-:Y:S04]  /*ff80*/  STL.64 [R1+0x170], R24 ;  /* 0x0001701801007387 */ /* 0x0001e80000100a00 */
[----:B------:R1:W-:Y:S04]  /*ff90*/  STL.64 [R1+0x178], R26 ;  /* 0x0001781a01007387 */ /* 0x0003e80000100a00 */
[----:B0-----:R-:W3:Y:S01]  /*ffa0*/  LDL.LU R24, [R1+0x400] ;  /* 0x0004000001187983 */ /* 0x001ee20000300800 */
[----:B--2---:R-:W-:Y:S03]  /*ffb0*/  HMMA.16816.F32.BF16 R12, R4, R22, R12 ;  /* 0x00000016040c723c */ /* 0x004fe6000004180c */
[----:B------:R-:W0:Y:S11]  /*ffc0*/  LDSM.16.MT88.4 R20, [R29+0x2180] ;  /* 0x002180001d14783b */ /* 0x000e360000004200 */
[----:B------:R-:W-:Y:S09]  /*ffd0*/  @!UPT UIADD3 URZ, URZ, URZ, URZ ;  /* 0x0000003f3f3ff290 */ /* 0x000ff2000fffe03f */
[----:B------:R-:W-:Y:S04]  /*ffe0*/  STL.64 [R1+0x160], R12 ;  /* 0x0001600c01007387 */ /* 0x000fe80000100a00 */
[----:B------:R-:W-:Y:S04]  /*fff0*/  STL.64 [R1+0x168], R14 ;  /* 0x0001680e01007387 */ /* 0x000fe80000100a00 */
[----:B------:R-:W3:Y:S04]  /*10000*/  LDL.LU R25, [R1+0x404] ;  /* 0x0004040001197983 */ /* 0x000ee80000300800 */
[----:B-1----:R-:W2:Y:S04]  /*10010*/  LDL.LU R26, [R1+0x408] ;  /* 0x00040800011a7983 */ /* 0x002ea80000300800 */
[----:B------:R-:W2:Y:S04]  /*10020*/  LDL.LU R27, [R1+0x40c] ;  /* 0x00040c00011b7983 */ /* 0x000ea80000300800 */
[----:B--2---:R-:W-:Y:S04]  /*10030*/  STL.64 [R1+0xf20], R26 ;  /* 0x000f201a01007387 */ /* 0x004fe80000100a00 */
[----:B---3--:R1:W-:Y:S04]  /*10040*/  STL.64 [R1+0xf18], R24 ;  /* 0x000f181801007387 */ /* 0x0083e80000100a00 */
[----:B-1----:R-:W2:Y:S04]  /*10050*/  LDL.LU R24, [R1+0x3d0] ;  /* 0x0003d00001187983 */ /* 0x002ea80000300800 */
[----:B------:R-:W2:Y:S04]  /*10060*/  LDL.LU R25, [R1+0x3d4] ;  /* 0x0003d40001197983 */ /* 0x000ea80000300800 */
[----:B------:R-:W2:Y:S04]  /*10070*/  LDL.LU R26, [R1+0x3d8] ;  /* 0x0003d800011a7983 */ /* 0x000ea80000300800 */
[----:B------:R-:W2:Y:S04]  /*10080*/  LDL.LU R27, [R1+0x3dc] ;  /* 0x0003dc00011b7983 */ /* 0x000ea80000300800 */
[----:B------:R-:W3:Y:S04]  /*10090*/  LDL.LU R12, [R1+0x3c0] ;  /* 0x0003c000010c7983 */ /* 0x000ee80000300800 */
[----:B------:R-:W3:Y:S04]  /*100a0*/  LDL.LU R13, [R1+0x3c4] ;  /* 0x0003c400010d7983 */ /* 0x000ee80000300800 */
[----:B------:R-:W3:Y:S04]  /*100b0*/  LDL.LU R14, [R1+0x3c8] ;  /* 0x0003c800010e7983 */ /* 0x000ee80000300800 */
[----:B------:R-:W3:Y:S04]  /*100c0*/  LDL.LU R15, [R1+0x3cc] ;  /* 0x0003cc00010f7983 */ /* 0x000ee80000300800 */
[----:B0-----:R-:W-:Y:S04]  /*100d0*/  STL.64 [R1+0xe98], R22 ;  /* 0x000e981601007387 */ /* 0x001fe80000100a00 */
[----:B------:R0:W-:Y:S04]  /*100e0*/  STL.64 [R1+0xe90], R20 ;  /* 0x000e901401007387 */ /* 0x0001e80000100a00 */
[----:B0-----:R-:W4:Y:S04]  /*100f0*/  LDL.LU R20, [R1+0x230] ;  /* 0x0002300001147983 */ /* 0x001f280000300800 */
[----:B------:R-:W4:Y:S04]  /*10100*/  LDL.LU R21, [R1+0x234] ;  /* 0x0002340001157983 */ /* 0x000f280000300800 */
[----:B------:R-:W4:Y:S04]  /*10110*/  LDL.LU R22, [R1+0x238] ;  /* 0x0002380001167983 */ /* 0x000f280000300800 */
[----:B------:R-:W4:Y:S01]  /*10120*/  LDL.LU R23, [R1+0x23c] ;  /* 0x00023c0001177983 */ /* 0x000f220000300800 */
[----:B------:R-:W-:Y:S01]  /*10130*/  IMAD.MOV.U32 R10, RZ, RZ, R16 ;  /* 0x000000ffff0a7224 */ /* 0x000fe200078e0010 */
[----:B------:R-:W-:-:S02]  /*10140*/  LOP3.LUT R28, R29, 0x40, RZ, 0x3c, !PT ;  /* 0x000000401d1c7812 */ /* 0x000fc400078e3cff */
[----:B------:R-:W-:Y:S01]  /*10150*/  STL [R1+0xc14], R29 ;  /* 0x000c141d01007387 */ /* 0x000fe20000100800 */
[----:B------:R-:W-:Y:S01]  /*10160*/  IMAD.MOV.U32 R11, RZ, RZ, R3 ;  /* 0x000000ffff0b7224 */ /* 0x000fe200078e0003 */
[C---:B----4-:R-:W-:Y:S02]  /*10170*/  HMMA.16816.F32.BF16 R16, R4.reuse, R18, R20 ;  /* 0x000000120410723c */ /* 0x050fe40000041814 */
[----:B------:R-:W4:Y:S11]  /*10180*/  LDL.64 R22, [R1+0x68] ;  /* 0x0000680001167983 */ /* 0x000f360000100a00 */
[----:B------:R-:W-:Y:S10]  /*10190*/  @!UPT UIADD3 URZ, URZ, URZ, URZ ;  /* 0x0000003f3f3ff290 */ /* 0x000ff4000fffe03f */
[----:B------:R-:W-:Y:S04]  /*101a0*/  STL.64 [R1+0x230], R16 ;  /* 0x0002301001007387 */ /* 0x000fe80000100a00 */
[----:B------:R-:W-:Y:S04]  /*101b0*/  STL.64 [R1+0x238], R18 ;  /* 0x0002381201007387 */ /* 0x000fe80000100a00 */
[----:B------:R-:W0:Y:S01]  /*101c0*/  LDSM.16.MT88.4 R16, [R28+0x2000] ;  /* 0x002000001c10783b */ /* 0x000e220000004200 */
[C---:B--2---:R-:W-:Y:S03]  /*101d0*/  HMMA.16816.F32.BF16 R8, R4.reuse, R10, R24 ;  /* 0x0000000a0408723c */ /* 0x044fe60000041818 */
[----:B0-----:R-:W-:Y:S04]  /*101e0*/  STL.64 [R1+0xe08], R18 ;  /* 0x000e081201007387 */ /* 0x001fe80000100a00 */
[----:B------:R0:W-:Y:S04]  /*101f0*/  STL.64 [R1+0xe00], R16 ;  /* 0x000e001001007387 */ /* 0x0001e80000100a00 */
[----:B0-----:R-:W4:Y:S04]  /*10200*/  LDL.LU R16, [R1+0x3b0] ;  /* 0x0003b00001107983 */ /* 0x001f280000300800 */
[----:B------:R-:W4:Y:S04]  /*10210*/  LDL.LU R17, [R1+0x3b4] ;  /* 0x0003b40001117983 */ /* 0x000f280000300800 */
[----:B------:R-:W4:Y:S04]  /*10220*/  LDL.LU R18, [R1+0x3b8] ;  /* 0x0003b80001127983 */ /* 0x000f280000300800 */
[----:B------:R-:W4:Y:S04]  /*10230*/  LDL.LU R19, [R1+0x3bc] ;  /* 0x0003bc0001137983 */ /* 0x000f280000300800 */
[----:B------:R-:W2:Y:S04]  /*10240*/  LDL.LU.64 R26, [R1+0xf20] ;  /* 0x000f2000011a7983 */ /* 0x000ea80000300a00 */
[----:B------:R-:W2:Y:S04]  /*10250*/  LDL.LU.64 R24, [R1+0xf18] ;  /* 0x000f180001187983 */ /* 0x000ea80000300a00 */
[----:B------:R-:W-:Y:S04]  /*10260*/  STL.64 [R1+0x3d0], R8 ;  /* 0x0003d00801007387 */ /* 0x000fe80000100a00 */
[----:B------:R-:W-:Y:S04]  /*10270*/  STL.64 [R1+0x3d8], R10 ;  /* 0x0003d80a01007387 */ /* 0x000fe80000100a00 */
[----:B------:R-:W0:Y:S04]  /*10280*/  LDSM.16.MT88.4 R8, [R28+0x2080] ;  /* 0x002080001c08783b */ /* 0x000e280000004200 */
[----:B0-----:R0:W-:Y:S04]  /*10290*/  STL.64 [R1+0xda0], R10 ;  /* 0x000da00a01007387 */ /* 0x0011e80000100a00 */
[----:B------:R-:W-:Y:S04]  /*102a0*/  STL.64 [R1+0xd98], R8 ;  /* 0x000d980801007387 */ /* 0x000fe80000100a00 */
[----:B0-----:R-:W2:Y:S04]  /*102b0*/  LDL.64 R10, [R1+0x18] ;  /* 0x00001800010a7983 */ /* 0x001ea80000100a00 */
[----:B--2---:R0:W-:Y:S04]  /*102c0*/  STL.64 [R1+0xeb0], R10 ;  /* 0x000eb00a01007387 */ /* 0x0041e80000100a00 */
[----:B0-----:R-:W2:Y:S04]  /*102d0*/  LDL.64 R10, [R1+0x28] ;  /* 0x00002800010a7983 */ /* 0x001ea80000100a00 */
[----:B--2---:R0:W-:Y:S04]  /*102e0*/  STL.64 [R1+0xec8], R10 ;  /* 0x000ec80a01007387 */ /* 0x0041e80000100a00 */
[----:B0-----:R-:W2:Y:S04]  /*102f0*/  LDL.64 R10, [R1+0x38] ;  /* 0x00003800010a7983 */ /* 0x001ea80000100a00 */
[----:B--2---:R0:W-:Y:S04]  /*10300*/  STL.64 [R1+0xee0], R10 ;  /* 0x000ee00a01007387 */ /* 0x0041e80000100a00 */
[----:B0-----:R-:W2:Y:S04]  /*10310*/  LDL.64 R10, [R1+0x48] ;  /* 0x00004800010a7983 */ /* 0x001ea80000100a00 */
[----:B--2---:R0:W-:Y:S04]  /*10320*/  STL.64 [R1+0xee8], R10 ;  /* 0x000ee80a01007387 */ /* 0x0041e80000100a00 */
[----:B0-----:R-:W2:Y:S02]  /*10330*/  LDL.64 R10, [R1+0x8] ;  /* 0x00000800010a7983 */ /* 0x001ea40000100a00 */
[----:B--2---:R-:W-:Y:S11]  /*10340*/  HMMA.16816.F32.BF16 R24, R4, R10, R24 ;  /* 0x0000000a0418723c */ /* 0x004ff60000041818 */
[----:B------:R-:W-:Y:S11]  /*10350*/  @!UPT UIADD3 URZ, URZ, URZ, URZ ;  /* 0x0000003f3f3ff290 */ /* 0x000ff6000fffe03f */
[----:B------:R-:W-:Y:S01]  /*10360*/  @!UPT UIADD3 URZ, URZ, URZ, URZ ;  /* 0x0000003f3f3ff290 */ /* 0x000fe2000fffe03f */
[----:B------:R-:W-:Y:S04]  /*10370*/  STL.64 [R1+0x400], R24 ;  /* 0x0004001801007387 */ /* 0x000fe80000100a00 */
[----:B------:R0:W-:Y:S04]  /*10380*/  STL.64 [R1+0x408], R26 ;  /* 0x0004081a01007387 */ /* 0x0001e80000100a00 */
[----:B0-----:R-:W3:Y:S01]  /*10390*/  LDL.LU.64 R26, [R1+0xf10] ;  /* 0x000f1000011a7983 */ /* 0x001ee20000300a00 */
[----:B------:R-:W-:Y:S02]  /*103a0*/  IMAD.MOV.U32 R29, RZ, RZ, R10 ;  /* 0x000000ffff1d7224 */ /* 0x000fe400078e000a */
[----:B------:R-:W-:-:S02]  /*103b0*/  IMAD.MOV.U32 R25, RZ, RZ, R11 ;  /* 0x000000ffff197224 */ /* 0x000fc400078e000b */
[----:B------:R-:W2:Y:S01]  /*103c0*/  LDL.64 R10, [R1+0x58] ;  /* 0x00005800010a7983 */ /* 0x000ea20000100a00 */
[----:B---3--:R-:W-:Y:S03]  /*103d0*/  HMMA.16816.F32.BF16 R4, R4, R26, R12 ;  /* 0x0000001a0404723c */ /* 0x008fe6000004180c */
[----:B------:R-:W4:Y:S04]  /*103e0*/  LDL.LU.64 R14, [R1+0xf08] ;  /* 0x000f0800010e7983 */ /* 0x000f280000300a00 */
[----:B------:R-:W4:Y:S04]  /*103f0*/  LDL.LU.64 R12, [R1+0xf00] ;  /* 0x000f0000010c7983 */ /* 0x000f280000300a00 */
[----:B------:R-:W-:Y:S04]  /*10400*/  STL.64 [R1+0xef8], R26 ;  /* 0x000ef81a01007387 */ /* 0x000fe80000100a00 */
[----:B------:R0:W-:Y:S08]  /*10410*/  STL [R1+0xef0], R25 ;  /* 0x000ef01901007387 */ /* 0x0001f00000100800 */
[----:B------:R1:W-:Y:S04]  /*10420*/  STL.64 [R1+0x3c0], R4 ;  /* 0x0003c00401007387 */ /* 0x0003e80000100a00 */
[----:B------:R3:W-:Y:S04]  /*10430*/  STL.64 [R1+0x3c8], R6 ;  /* 0x0003c80601007387 */ /* 0x0007e80000100a00 */
[----:B------:R-:W2:Y:S04]  /*10440*/  LDL.LU R24, [R1+0x3a0] ;  /* 0x0003a00001187983 */ /* 0x000ea80000300800 */
[----:B0-----:R-:W2:Y:S04]  /*10450*/  LDL.LU R25, [R1+0x3a4] ;  /* 0x0003a40001197983 */ /* 0x001ea80000300800 */
[----:B------:R-:W2:Y:S04]  /*10460*/  LDL.LU R26, [R1+0x3a8] ;  /* 0x0003a800011a7983 */ /* 0x000ea80000300800 */
[----:B------:R-:W2:Y:S04]  /*10470*/  LDL.LU R27, [R1+0x3ac] ;  /* 0x0003ac00011b7983 */ /* 0x000ea80000300800 */
[----:B-1----:R-:W2:Y:S04]  /*10480*/  LDL.LU R4, [R1+0x390] ;  /* 0x0003900001047983 */ /* 0x002ea80000300800 */
[----:B------:R-:W2:Y:S04]  /*10490*/  LDL.LU R5, [R1+0x394] ;  /* 0x0003940001057983 */ /* 0x000ea80000300800 */
[----:B---3--:R-:W3:Y:S04]  /*104a0*/  LDL.LU R6, [R1+0x398] ;  /* 0x0003980001067983 */ /* 0x008ee80000300800 */
[----:B------:R-:W3:Y:S01]  /*104b0*/  LDL.LU R7, [R1+0x39c] ;  /* 0x00039c0001077983 */ /* 0x000ee20000300800 */
[----:B----4-:R-:W-:Y:S11]  /*104c0*/  HMMA.16816.F32.BF16 R16, R12, R22, R16 ;  /* 0x000000160c10723c */ /* 0x010ff60000041810 */
[----:B------:R-:W-:Y:S11]  /*104d0*/  @!UPT UIADD3 URZ, URZ, URZ, URZ ;  /* 0x0000003f3f3ff290 */ /* 0x000ff6000fffe03f */
[----:B------:R-:W-:Y:S01]  /*104e0*/  @!UPT UIADD3 URZ, URZ, URZ, URZ ;  /* 0x0000003f3f3ff290 */ /* 0x000fe2000fffe03f */
[----:B------:R0:W-:Y:S04]  /*104f0*/  STL.64 [R1+0x3b0], R16 ;  /* 0x0003b01001007387 */ /* 0x0001e80000100a00 */
[----:B------:R1:W-:Y:S04]  /*10500*/  STL.64 [R1+0x3b8], R18 ;  /* 0x0003b81201007387 */ /* 0x0003e80000100a00 */
[----:B------:R-:W4:Y:S04]  /*10510*/  LDL.LU R20, [R1+0x3f0] ;  /* 0x0003f00001147983 */ /* 0x000f280000300800 */
[----:B------:R-:W4:Y:S01]  /*10520*/  LDL.LU R21, [R1+0x3f4] ;  /* 0x0003f40001157983 */ /* 0x000f220000300800 */
[----:B0-----:R-:W-:-:S02]  /*10530*/  IMAD.MOV.U32 R17, RZ, RZ, R23 ;  /* 0x000000ffff117224 */ /* 0x001fc400078e0017 */
[----:B-1----:R-:W-:Y:S02]  /*10540*/  IMAD.MOV.U32 R18, RZ, RZ, R22 ;  /* 0x000000ffff127224 */ /* 0x002fe400078e0016 */
[----:B------:R-:W2:Y:S04]  /*10550*/  LDL.LU R22, [R1+0x3f8] ;  /* 0x0003f80001167983 */ /* 0x000ea80000300800 */
[----:B------:R-:W2:Y:S04]  /*10560*/  LDL.LU R23, [R1+0x3fc] ;  /* 0x0003fc0001177983 */ /* 0x000ea80000300800 */
[----:B--2---:R-:W-:Y:S04]  /*10570*/  STL.64 [R1+0xea8], R22 ;  /* 0x000ea81601007387 */ /* 0x004fe80000100a00 */
[----:B----4-:R0:W-:Y:S04]  /*10580*/  STL.64 [R1+0xea0], R20 ;  /* 0x000ea01401007387 */ /* 0x0101e80000100a00 */
[----:B0-----:R-:W2:Y:S04]  /*10590*/  LDL.LU R20, [R1+0x360] ;  /* 0x0003600001147983 */ /* 0x001ea80000300800 */
[----:B------:R-:W2:Y:S04]  /*105a0*/  LDL.LU R21, [R1+0x364] ;  /* 0x0003640001157983 */ /* 0x000ea80000300800 */
[----:B------:R-:W4:Y:S04]  /*105b0*/  LDL.LU R22, [R1+0x368] ;  /* 0x0003680001167983 */ /* 0x000f280000300800 */
[----:B------:R-:W4:Y:S01]  /*105c0*/  LDL.LU R23, [R1+0x36c] ;  /* 0x00036c0001177983 */ /* 0x000f220000300800 */
[----:B------:R-:W-:Y:S03]  /*105d0*/  HMMA.16816.F32.BF16 R24, R12, R10, R24 ;  /* 0x0000000a0c18723c */ /* 0x000fe60000041818 */
[----:B----4-:R-:W-:Y:S04]  /*105e0*/  STL.64 [R1+0xec0], R22 ;  /* 0x000ec01601007387 */ /* 0x010fe80000100a00 */
[----:B--2---:R0:W-:Y:S04]  /*105f0*/  STL.64 [R1+0xeb8], R20 ;  /* 0x000eb81401007387 */ /* 0x0041e80000100a00 */
[----:B0-----:R-:W2:Y:S04]  /*10600*/  LDL.LU R20, [R1+0x370] ;  /* 0x0003700001147983 */ /* 0x001ea80000300800 */
[----:B------:R-:W2:Y:S04]  /*10610*/  LDL.LU R21, [R1+0x374] ;  /* 0x0003740001157983 */ /* 0x000ea80000300800 */
[----:B------:R-:W4:Y:S04]  /*10620*/  LDL.LU R22, [R1+0x378] ;  /* 0x0003780001167983 */ /* 0x000f280000300800 */
[----:B------:R-:W4:Y:S01]  /*10630*/  LDL.LU R23, [R1+0x37c] ;  /* 0x00037c0001177983 */ /* 0x000f220000300800 */
[----:B------:R-:W-:-:S03]  /*10640*/  IMAD.MOV.U32 R19, RZ, RZ, R11 ;  /* 0x000000ffff137224 */ /* 0x000fc600078e000b */
[----:B----4-:R-:W-:Y:S04]  /*10650*/  STL.64 [R1+0xed8], R22 ;  /* 0x000ed81601007387 */ /* 0x010fe80000100a00 */
[----:B--2---:R0:W-:Y:S04]  /*10660*/  STL.64 [R1+0xed0], R20 ;  /* 0x000ed01401007387 */ /* 0x0041e80000100a00 */
[----:B0-----:R-:W2:Y:S04]  /*10670*/  LDL.LU R20, [R1+0x380] ;  /* 0x0003800001147983 */ /* 0x001ea80000300800 */
[----:B------:R-:W2:Y:S04]  /*10680*/  LDL.LU R21, [R1+0x384] ;  /* 0x0003840001157983 */ /* 0x000ea80000300800 */
[----:B------:R-:W2:Y:S04]  /*10690*/  LDL.LU R22, [R1+0x388] ;  /* 0x0003880001167983 */ /* 0x000ea80000300800 */
[----:B------:R-:W2:Y:S04]  /*106a0*/  LDL.LU R23, [R1+0x38c] ;  /* 0x00038c0001177983 */ /* 0x000ea80000300800 */
[----:B------:R0:W-:Y:S04]  /*106b0*/  STL.64 [R1+0x3a0], R24 ;  /* 0x0003a01801007387 */ /* 0x0001e80000100a00 */
[----:B------:R1:W-:Y:S01]  /*106c0*/  STL.64 [R1+0x3a8], R26 ;  /* 0x0003a81a01007387 */ /* 0x0003e20000100a00 */
[----:B0-----:R-:W-:-:S03]  /*106d0*/  IMAD.MOV.U32 R24, RZ, RZ, R10 ;  /* 0x000000ffff187224 */ /* 0x001fc600078e000a */
[----:B-1----:R-:W4:Y:S04]  /*106e0*/  LDL.LU.64 R26, [R1+0xef8] ;  /* 0x000ef800011a7983 */ /* 0x002f280000300a00 */
[----:B------:R-:W2:Y:S04]  /*106f0*/  LDL.LU R25, [R1+0xef0] ;  /* 0x000ef00001197983 */ /* 0x000ea80000300800 */
[----:B------:R-:W3:Y:S02]  /*10700*/  LDL.LU.64 R10, [R1+0xee8] ;  /* 0x000ee800010a7983 */ /* 0x000ee40000300a00 */
[C---:B---3--:R-:W-:Y:S11]  /*10710*/  HMMA.16816.F32.BF16 R4, R12.reuse, R10, R4 ;  /* 0x0000000a0c04723c */ /* 0x048ff60000041804 */
[----:B------:R-:W-:Y:S11]  /*10720*/  @!UPT UIADD3 URZ, URZ, URZ, URZ ;  /* 0x0000003f3f3ff290 */ /* 0x000ff6000fffe03f */
[----:B------:R-:W-:Y:S01]  /*10730*/  @!UPT UIADD3 URZ, URZ, URZ, URZ ;  /* 0x0000003f3f3ff290 */ /* 0x000fe2000fffe03f */
[----:B------:R0:W-:Y:S04]  /*10740*/  STL.64 [R1+0x390], R4 ;  /* 0x0003900401007387 */ /* 0x0001e80000100a00 */
[----:B------:R1:W-:Y:S01]  /*10750*/  STL.64 [R1+0x398], R6 ;  /* 0x0003980601007387 */ /* 0x0003e20000100a00 */
[----:B0-----:R-:W-:Y:S02]  /*10760*/  IMAD.MOV.U32 R5, RZ, RZ, R10 ;  /* 0x000000ffff057224 */ /* 0x001fe400078e000a */
[----:B------:R-:W-:Y:S02]  /*10770*/  IMAD.MOV.U32 R4, RZ, RZ, R11 ;  /* 0x000000ffff047224 */ /* 0x000fe400078e000b */
[----:B------:R-:W2:Y:S02]  /*10780*/  LDL.LU.64 R10, [R1+0xee0] ;  /* 0x000ee000010a7983 */ /* 0x000ea40000300a00 */
[----:B--2---:R-:W-:Y:S01]  /*10790*/  HMMA.16816.F32.BF16 R20, R12, R10, R20 ;  /* 0x0000000a0c14723c */ /* 0x004fe20000041814 */
[----:B-1----:R-:W-:-:S02]  /*107a0*/  IMAD.MOV.U32 R7, RZ, RZ, R10 ;  /* 0x000000ffff077224 */ /* 0x002fc400078e000a */
[----:B------:R-:W-:Y:S11]  /*107b0*/  IMAD.MOV.U32 R6, RZ, RZ, R11 ;  /* 0x000000ffff067224 */ /* 0x000ff600078e000b */
[----:B------:R-:W-:Y:S09]  /*107c0*/  @!UPT UIADD3 URZ, URZ, URZ, URZ ;  /* 0x0000003f3f3ff290 */ /* 0x000ff2000fffe03f */
[----:B------:R-:W-:Y:S04]  /*107d0*/  STL.64 [R1+0x380], R20 ;  /* 0x0003801401007387 */ /* 0x000fe80000100a00 */
[----:B------:R0:W-:Y:S04]  /*107e0*/  STL.64 [R1+0x388], R22 ;  /* 0x0003881601007387 */ /* 0x0001e80000100a00 */
[----:B0-----:R-:W2:Y:S04]  /*107f0*/  LDL.LU.64 R22, [R1+0xed8] ;  /* 0x000ed80001167983 */ /* 0x001ea80000300a00 */
[----:B------:R-:W2:Y:S04]  /*10800*/  LDL.LU.64 R20, [R1+0xed0] ;  /* 0x000ed00001147983 */ /* 0x000ea80000300a00 */
        /* <DEDUP_REMOVED lines=18> */
[----:B------:R-:W3:Y:S04]  /*10930*/  LDL.LU R8, [R1+0x300] ;  /* 0x0003000001087983 */ /* 0x000ee80000300800 */
[----:B------:R-:W3:Y:S04]  /*10940*/  LDL.LU R9, [R1+0x304] ;  /* 0x0003040001097983 */ /* 0x000ee80000300800 */
[----:B------:R-:W2:Y:S04]  /*10950*/  LDL.LU R10, [R1+0x308] ;  /* 0x00030800010a7983 */ /* 0x000ea80000300800 */
[----:B------:R-:W2:Y:S04]  /*10960*/  LDL.LU R11, [R1+0x30c] ;  /* 0x00030c00010b7983 */ /* 0x000ea80000300800 */
[----:B--2---:R0:W-:Y:S04]  /*10970*/  STL.64 [R1+0xe38], R10 ;  /* 0x000e380a01007387 */ /* 0x0041e80000100a00 */
[----:B---3--:R-:W-:Y:S01]  /*10980*/  STL.64 [R1+0xe30], R8 ;  /* 0x000e300801007387 */ /* 0x008fe20000100a00 */
[----:B0-----:R-:W-:-:S02]  /*10990*/  IMAD.MOV.U32 R10, RZ, RZ, R7 ;  /* 0x000000ffff0a7224 */ /* 0x001fc400078e0007 */
[----:B------:R-:W-:-:S05]  /*109a0*/  IMAD.MOV.U32 R11, RZ, RZ, R6 ;  /* 0x000000ffff0b7224 */ /* 0x000fca00078e0006 */
[----:B------:R0:W-:Y:S02]  /*109b0*/  STL.64 [R1+0xe48], R10 ;  /* 0x000e480a01007387 */ /* 0x0001e40000100a00 */
[----:B0-----:R-:W-:Y:S02]  /*109c0*/  IMAD.MOV.U32 R10, RZ, RZ, R5 ;  /* 0x000000ffff0a7224 */ /* 0x001fe400078e0005 */
[----:B------:R-:W-:Y:S02]  /*109d0*/  IMAD.MOV.U32 R11, RZ, RZ, R4 ;  /* 0x000000ffff0b7224 */ /* 0x000fe400078e0004 */
[----:B------:R-:W0:Y:S04]  /*109e0*/  LDSM.16.MT88.4 R4, [R28+0x2100] ;  /* 0x002100001c04783b */ /* 0x000e280000004200 */
[----:B------:R1:W-:Y:S04]  /*109f0*/  STL.64 [R1+0xe60], R10 ;  /* 0x000e600a01007387 */ /* 0x0003e80000100a00 */
[----:B------:R-:W4:Y:S04]  /*10a00*/  LDL.LU R8, [R1+0x350] ;  /* 0x0003500001087983 */ /* 0x000f280000300800 */
[----:B------:R-:W4:Y:S04]  /*10a10*/  LDL.LU R9, [R1+0x354] ;  /* 0x0003540001097983 */ /* 0x000f280000300800 */
[----:B-1----:R-:W4:Y:S04]  /*10a20*/  LDL.LU R10, [R1+0x358] ;  /* 0x00035800010a7983 */ /* 0x002f280000300800 */
[----:B------:R-:W4:Y:S04]  /*10a30*/  LDL.LU R11, [R1+0x35c] ;  /* 0x00035c00010b7983 */ /* 0x000f280000300800 */
[----:B0-----:R0:W-:Y:S02]  /*10a40*/  STL.64 [R1+0xd18], R6 ;  /* 0x000d180601007387 */ /* 0x0011e40000100a00 */
[----:B0-----:R-:W-:-:S02]  /*10a50*/  IMAD.MOV.U32 R6, RZ, RZ, R29 ;  /* 0x000000ffff067224 */ /* 0x001fc400078e001d */
[----:B------:R-:W-:-:S07]  /*10a60*/  IMAD.MOV.U32 R7, RZ, RZ, R25 ;  /* 0x000000ffff077224 */ /* 0x000fce00078e0019 */
[C---:B------:R-:W-:Y:S01]  /*10a70*/  HMMA.16816.F32.BF16 R20, R12.reuse, R6, R20 ;  /* 0x000000060c14723c */ /* 0x040fe20000041814 */
[----:B------:R-:W-:Y:S11]  /*10a80*/  STL.64 [R1+0xd10], R4 ;  /* 0x000d100401007387 */ /* 0x000ff60000100a00 */
[----:B------:R-:W-:Y:S11]  /*10a90*/  @!UPT UIADD3 URZ, URZ, URZ, URZ ;  /* 0x0000003f3f3ff290 */ /* 0x000ff6000fffe03f */
[----:B------:R-:W-:Y:S04]  /*10aa0*/  STL.64 [R1+0x3f0], R20 ;  /* 0x0003f01401007387 */ /* 0x000fe80000100a00 */
[----:B------:R0:W-:Y:S04]  /*10ab0*/  STL.64 [R1+0x3f8], R22 ;  /* 0x0003f81601007387 */ /* 0x0001e80000100a00 */
[----:B0-----:R-:W2:Y:S04]  /*10ac0*/  LDL.LU.64 R22, [R1+0xe98] ;  /* 0x000e980001167983 */ /* 0x001ea80000300a00 */
[----:B------:R-:W2:Y:S04]  /*10ad0*/  LDL.LU.64 R20, [R1+0xe90] ;  /* 0x000e900001147983 */ /* 0x000ea80000300a00 */
[----:B------:R4:W-:Y:S02]  /*10ae0*/  STL.64 [R1+0xe18], R6 ;  /* 0x000e180601007387 */ /* 0x0009e40000100a00 */
[----:B----4-:R-:W-:Y:S07]  /*10af0*/  HMMA.16816.F32.BF16 R4, R12, R26, R8 ;  /* 0x0000001a0c04723c */ /* 0x010fee0000041808 */
[----:B------:R-:W-:-:S02]  /*10b00*/  IMAD.MOV.U32 R10, RZ, RZ, R24 ;  /* 0x000000ffff0a7224 */ /* 0x000fc400078e0018 */
[----:B------:R-:W-:Y:S11]  /*10b10*/  IMAD.MOV.U32 R11, RZ, RZ, R19 ;  /* 0x000000ffff0b7224 */ /* 0x000ff600078e0013 */
[----:B------:R-:W-:Y:S03]  /*10b20*/  @!UPT UIADD3 URZ, URZ, URZ, URZ ;  /* 0x0000003f3f3ff290 */ /* 0x000fe6000fffe03f */
[----:B------:R-:W-:Y:S04]  /*10b30*/  STL.64 [R1+0x350], R4 ;  /* 0x0003500401007387 */ /* 0x000fe80000100a00 */
[----:B------:R-:W-:Y:S04]  /*10b40*/  STL.64 [R1+0x358], R6 ;  /* 0x0003580601007387 */ /* 0x000fe80000100a00 */
[----:B------:R-:W-:Y:S04]  /*10b50*/  STL.64 [R1+0xe78], R10 ;  /* 0x000e780a01007387 */ /* 0x000fe80000100a00 */
[----:B------:R0:W-:Y:S04]  /*10b60*/  STL.64 [R1+0xe10], R26 ;  /* 0x000e101a01007387 */ /* 0x0001e80000100a00 */
[----:B------:R-:W3:Y:S04]  /*10b70*/  LDL.LU R24, [R1+0x2e0] ;  /* 0x0002e00001187983 */ /* 0x000ee80000300800 */
[----:B------:R-:W3:Y:S04]  /*10b80*/  LDL.LU R25, [R1+0x2e4] ;  /* 0x0002e40001197983 */ /* 0x000ee80000300800 */
[----:B0-----:R-:W4:Y:S04]  /*10b90*/  LDL.LU R26, [R1+0x2e8] ;  /* 0x0002e800011a7983 */ /* 0x001f280000300800 */
[----:B------:R-:W4:Y:S01]  /*10ba0*/  LDL.LU R27, [R1+0x2ec] ;  /* 0x0002ec00011b7983 */ /* 0x000f220000300800 */
[----:B------:R-:W-:-:S02]  /*10bb0*/  IMAD.MOV.U32 R6, RZ, RZ, R16 ;  /* 0x000000ffff067224 */ /* 0x000fc400078e0010 */
[----:B------:R-:W-:Y:S01]  /*10bc0*/  IMAD.MOV.U32 R7, RZ, RZ, R3 ;  /* 0x000000ffff077224 */ /* 0x000fe200078e0003 */
[----:B----4-:R-:W-:Y:S04]  /*10bd0*/  STL.64 [R1+0xe28], R26 ;  /* 0x000e281a01007387 */ /* 0x010fe80000100a00 */
[----:B---3--:R-:W-:Y:S04]  /*10be0*/  STL.64 [R1+0xe20], R24 ;  /* 0x000e201801007387 */ /* 0x008fe80000100a00 */
[----:B------:R0:W-:Y:S04]  /*10bf0*/  STL.64 [R1+0xe40], R6 ;  /* 0x000e400601007387 */ /* 0x0001e80000100a00 */
[----:B------:R-:W3:Y:S04]  /*10c00*/  LDL.LU R4, [R1+0x310] ;  /* 0x0003100001047983 */ /* 0x000ee80000300800 */
[----:B------:R-:W3:Y:S04]  /*10c10*/  LDL.LU R5, [R1+0x314] ;  /* 0x0003140001057983 */ /* 0x000ee80000300800 */
[----:B0-----:R-:W4:Y:S04]  /*10c20*/  LDL.LU R6, [R1+0x318] ;  /* 0x0003180001067983 */ /* 0x001f280000300800 */
[----:B------:R-:W4:Y:S04]  /*10c30*/  LDL.LU R7, [R1+0x31c] ;  /* 0x00031c0001077983 */ /* 0x000f280000300800 */
        /* <DEDUP_REMOVED lines=10> */
[----:B------:R-:W4:Y:S04]  /*10ce0*/  LDL.LU R6, [R1+0x338] ;  /* 0x0003380001067983 */ /* 0x000f280000300800 */
[----:B------:R-:W4:Y:S01]  /*10cf0*/  LDL.LU R7, [R1+0x33c] ;  /* 0x00033c0001077983 */ /* 0x000f220000300800 */
[----:B------:R-:W-:-:S03]  /*10d00*/  IMAD.MOV.U32 R10, RZ, RZ, R18 ;  /* 0x000000ffff0a7224 */ /* 0x000fc600078e0012 */
[----:B----4-:R-:W-:Y:S04]  /*10d10*/  STL.64 [R1+0xe88], R6 ;  /* 0x000e880601007387 */ /* 0x010fe80000100a00 */
[----:B---3--:R0:W-:Y:S04]  /*10d20*/  STL.64 [R1+0xe80], R4 ;  /* 0x000e800401007387 */ /* 0x0081e80000100a00 */
[----:B0-----:R-:W2:Y:S04]  /*10d30*/  LDL.LU R4, [R1+0x340] ;  /* 0x0003400001047983 */ /* 0x001ea80000300800 */
[----:B------:R-:W2:Y:S04]  /*10d40*/  LDL.LU R5, [R1+0x344] ;  /* 0x0003440001057983 */ /* 0x000ea80000300800 */
[----:B------:R-:W2:Y:S04]  /*10d50*/  LDL.LU R6, [R1+0x348] ;  /* 0x0003480001067983 */ /* 0x000ea80000300800 */
[----:B------:R-:W2:Y:S01]  /*10d60*/  LDL.LU R7, [R1+0x34c] ;  /* 0x00034c0001077983 */ /* 0x000ea20000300800 */
[----:B------:R-:W-:-:S03]  /*10d70*/  IMAD.MOV.U32 R11, RZ, RZ, R17 ;  /* 0x000000ffff0b7224 */ /* 0x000fc600078e0011 */
[----:B------:R-:W3:Y:S04]  /*10d80*/  LDL.LU R24, [R1+0x2f0] ;  /* 0x0002f00001187983 */ /* 0x000ee80000300800 */
[----:B------:R-:W3:Y:S04]  /*10d90*/  LDL.LU R25, [R1+0x2f4] ;  /* 0x0002f40001197983 */ /* 0x000ee80000300800 */
[----:B------:R-:W3:Y:S04]  /*10da0*/  LDL.LU R26, [R1+0x2f8] ;  /* 0x0002f800011a7983 */ /* 0x000ee80000300800 */
[----:B------:R-:W3:Y:S04]  /*10db0*/  LDL.LU R27, [R1+0x2fc] ;  /* 0x0002fc00011b7983 */ /* 0x000ee80000300800 */
[----:B------:R-:W4:Y:S04]  /*10dc0*/  LDL.LU R16, [R1+0x200] ;  /* 0x0002000001107983 */ /* 0x000f280000300800 */
[----:B------:R-:W4:Y:S04]  /*10dd0*/  LDL.LU R17, [R1+0x204] ;  /* 0x0002040001117983 */ /* 0x000f280000300800 */
[----:B------:R-:W4:Y:S04]  /*10de0*/  LDL.LU R18, [R1+0x208] ;  /* 0x0002080001127983 */ /* 0x000f280000300800 */
[----:B------:R-:W4:Y:S01]  /*10df0*/  LDL.LU R19, [R1+0x20c] ;  /* 0x00020c0001137983 */ /* 0x000f220000300800 */
[C---:B--2---:R-:W-:Y:S03]  /*10e00*/  HMMA.16816.F32.BF16 R8, R20.reuse, R10, R4 ;  /* 0x0000000a1408723c */ /* 0x044fe60000041804 */
[----:B------:R-:W2:Y:S04]  /*10e10*/  LDL.LU.64 R6, [R1+0xe88] ;  /* 0x000e880001067983 */ /* 0x000ea80000300a00 */
[----:B------:R-:W2:Y:S11]  /*10e20*/  LDL.LU.64 R4, [R1+0xe80] ;  /* 0x000e800001047983 */ /* 0x000eb60000300a00 */
[----:B------:R-:W-:Y:S05]  /*10e30*/  @!UPT UIADD3 URZ, URZ, URZ, URZ ;  /* 0x0000003f3f3ff290 */ /* 0x000fea000fffe03f */
[----:B------:R-:W-:Y:S04]  /*10e40*/  STL.64 [R1+0x340], R8 ;  /* 0x0003400801007387 */ /* 0x000fe80000100a00 */
[----:B------:R0:W-:Y:S04]  /*10e50*/  STL.64 [R1+0x348], R10 ;  /* 0x0003480a01007387 */ /* 0x0001e80000100a00 */
[----:B0-----:R-:W2:Y:S02]  /*10e60*/  LDL.LU.64 R10, [R1+0xe78] ;  /* 0x000e7800010a7983 */ /* 0x001ea40000300a00 */
[C---:B--2---:R-:W-:Y:S02]  /*10e70*/  HMMA.16816.F32.BF16 R8, R20.reuse, R10, R4 ;  /* 0x0000000a1408723c */ /* 0x044fe40000041804 */
[----:B------:R-:W2:Y:S04]  /*10e80*/  LDL.LU.64 R6, [R1+0xe70] ;  /* 0x000e700001067983 */ /* 0x000ea80000300a00 */
[----:B------:R-:W2:Y:S11]  /*10e90*/  LDL.LU.64 R4, [R1+0xe68] ;  /* 0x000e680001047983 */ /* 0x000eb60000300a00 */
[----:B------:R-:W-:Y:S06]  /*10ea0*/  @!UPT UIADD3 URZ, URZ, URZ, URZ ;  /* 0x0000003f3f3ff290 */ /* 0x000fec000fffe03f */
        /* <DEDUP_REMOVED lines=11> */
[----:B------:R-:W3:Y:S11]  /*10f60*/  LDL.LU.64 R6, [R1+0xe40] ;  /* 0x000e400001067983 */ /* 0x000ef60000300a00 */
[----:B------:R-:W-:Y:S10]  /*10f70*/  @!UPT UIADD3 URZ, URZ, URZ, URZ ;  /* 0x0000003f3f3ff290 */ /* 0x000ff4000fffe03f */
[----:B------:R-:W-:Y:S04]  /*10f80*/  STL.64 [R1+0x310], R8 ;  /* 0x0003100801007387 */ /* 0x000fe80000100a00 */
[----:B------:R0:W-:Y:S04]  /*10f90*/  STL.64 [R1+0x318], R10 ;  /* 0x0003180a01007387 */ /* 0x0001e80000100a00 */
[----:B0-----:R-:W2:Y:S04]  /*10fa0*/  LDL.LU.64 R10, [R1+0xe38] ;  /* 0x000e3800010a7983 */ /* 0x001ea80000300a00 */
[----:B------:R-:W2:Y:S01]  /*10fb0*/  LDL.LU.64 R8, [R1+0xe30] ;  /* 0x000e300001087983 */ /* 0x000ea20000300a00 */
[----:B------:R-:W-:-:S02]  /*10fc0*/  IMAD.MOV.U32 R14, RZ, RZ, R2 ;  /* 0x000000ffff0e7224 */ /* 0x000fc400078e0002 */
[----:B------:R-:W-:-:S07]  /*10fd0*/  IMAD.MOV.U32 R15, RZ, RZ, R0 ;  /* 0x000000ffff0f7224 */ /* 0x000fce00078e0000 */
[C---:B--2---:R-:W-:Y:S11]  /*10fe0*/  HMMA.16816.F32.BF16 R8, R20.reuse, R14, R8 ;  /* 0x0000000e1408723c */ /* 0x044ff60000041808 */
[----:B------:R-:W-:Y:S11]  /*10ff0*/  @!UPT UIADD3 URZ, URZ, URZ, URZ ;  /* 0x0000003f3f3ff290 */ /* 0x000ff6000fffe03f */
[----:B------:R-:W-:Y:S01]  /*11000*/  @!UPT UIADD3 URZ, URZ, URZ, URZ ;  /* 0x0000003f3f3ff290 */ /* 0x000fe2000fffe03f */
[----:B------:R0:W-:Y:S04]  /*11010*/  STL.64 [R1+0x300], R8 ;  /* 0x0003000801007387 */ /* 0x0001e80000100a00 */
[----:B------:R1:W-:Y:S04]  /*11020*/  STL.64 [R1+0x308], R10 ;  /* 0x0003080a01007387 */ /* 0x0003e80000100a00 */
[----:B0-----:R-:W2:Y:S04]  /*11030*/  LDL.LU R8, [R1+0x280] ;  /* 0x0002800001087983 */ /* 0x001ea80000300800 */
[----:B------:R-:W2:Y:S04]  /*11040*/  LDL.LU R9, [R1+0x284] ;  /* 0x0002840001097983 */ /* 0x000ea80000300800 */
[----:B-1----:R-:W2:Y:S04]  /*11050*/  LDL.LU R10, [R1+0x288] ;  /* 0x00028800010a7983 */ /* 0x002ea80000300800 */
[----:B------:R-:W2:Y:S04]  /*11060*/  LDL.LU R11, [R1+0x28c] ;  /* 0x00028c00010b7983 */ /* 0x000ea80000300800 */
[----:B--2---:R0:W-:Y:S04]  /*11070*/  STL.64 [R1+0xde8], R10 ;  /* 0x000de80a01007387 */ /* 0x0041e80000100a00 */
[----:B------:R1:W-:Y:S04]  /*11080*/  STL.64 [R1+0xde0], R8 ;  /* 0x000de00801007387 */ /* 0x0003e80000100a00 */
[----:B0-----:R-:W2:Y:S04]  /*11090*/  LDL.64 R10, [R1+0x58] ;  /* 0x00005800010a7983 */ /* 0x001ea80000100a00 */
[----:B--2---:R0:W-:Y:S04]  /*110a0*/  STL.64 [R1+0xdf8], R10 ;  /* 0x000df80a01007387 */ /* 0x0041e80000100a00 */
[----:B-1----:R-:W2:Y:S04]  /*110b0*/  LDL.LU R8, [R1+0x2a0] ;  /* 0x0002a00001087983 */ /* 0x002ea80000300800 */
[----:B------:R-:W2:Y:S04]  /*110c0*/  LDL.LU R9, [R1+0x2a4] ;  /* 0x0002a40001097983 */ /* 0x000ea80000300800 */
[----:B0-----:R-:W2:Y:S04]  /*110d0*/  LDL.LU R10, [R1+0x2a8] ;  /* 0x0002a800010a7983 */ /* 0x001ea80000300800 */
[----:B------:R-:W2:Y:S04]  /*110e0*/  LDL.LU R11, [R1+0x2ac] ;  /* 0x0002ac00010b7983 */ /* 0x000ea80000300800 */
[----:B------:R0:W-:Y:S04]  /*110f0*/  STL.64 [R1+0xdc0], R14 ;  /* 0x000dc00e01007387 */ /* 0x0001e80000100a00 */
[----:B0-----:R-:W2:Y:S01]  /*11100*/  LDL.64 R14, [R1+0x38] ;  /* 0x00003800010e7983 */ /* 0x001ea20000100a00 */
[C---:B---3--:R-:W-:Y:S03]  /*11110*/  HMMA.16816.F32.BF16 R4, R20.reuse, R6, R24 ;  /* 0x000000061404723c */ /* 0x048fe60000041818 */
[----:B--2---:R0:W-:Y:S04]  /*11120*/  STL.64 [R1+0xdd8], R14 ;  /* 0x000dd80e01007387 */ /* 0x0041e80000100a00 */
[----:B0-----:R-:W2:Y:S04]  /*11130*/  LDL.64 R14, [R1+0x48] ;  /* 0x00004800010e7983 */ /* 0x001ea80000100a00 */
[----:B--2---:R0:W-:Y:S04]  /*11140*/  STL.64 [R1+0xdf0], R14 ;  /* 0x000df00e01007387 */ /* 0x0041e80000100a00 */
[----:B------:R-:W2:Y:S04]  /*11150*/  LDL.LU R12, [R1+0x290] ;  /* 0x00029000010c7983 */ /* 0x000ea80000300800 */
[----:B------:R-:W2:Y:S04]  /*11160*/  LDL.LU R13, [R1+0x294] ;  /* 0x00029400010d7983 */ /* 0x000ea80000300800 */
[----:B0-----:R-:W2:Y:S04]  /*11170*/  LDL.LU R14, [R1+0x298] ;  /* 0x00029800010e7983 */ /* 0x001ea80000300800 */
[----:B------:R-:W2:Y:S04]  /*11180*/  LDL.LU R15, [R1+0x29c] ;  /* 0x00029c00010f7983 */ /* 0x000ea80000300800 */
[----:B------:R-:W3:Y:S04]  /*11190*/  LDL.LU.64 R26, [R1+0xe28] ;  /* 0x000e2800011a7983 */ /* 0x000ee80000300a00 */
[----:B------:R-:W3:Y:S04]  /*111a0*/  LDL.LU.64 R24, [R1+0xe20] ;  /* 0x000e200001187983 */ /* 0x000ee80000300a00 */
[----:B------:R-:W-:Y:S04]  /*111b0*/  STL.64 [R1+0x2f0], R4 ;  /* 0x0002f00401007387 */ /* 0x000fe80000100a00 */
[----:B------:R0:W-:Y:S04]  /*111c0*/  STL.64 [R1+0x2f8], R6 ;  /* 0x0002f80601007387 */ /* 0x0001e80000100a00 */
[----:B0-----:R-:W3:Y:S02]  /*111d0*/  LDL.LU.64 R6, [R1+0xe18] ;  /* 0x000e180001067983 */ /* 0x001ee40000300a00 */
[C---:B---3--:R-:W-:Y:S11]  /*111e0*/  HMMA.16816.F32.BF16 R24, R20.reuse, R6, R24 ;  /* 0x000000061418723c */ /* 0x048ff60000041818 */
[----:B------:R-:W-:Y:S11]  /*111f0*/  @!UPT UIADD3 URZ, URZ, URZ, URZ ;  /* 0x0000003f3f3ff290 */ /* 0x000ff6000fffe03f */
[----:B------:R-:W-:Y:S01]  /*11200*/  @!UPT UIADD3 URZ, URZ, URZ, URZ ;  /* 0x0000003f3f3ff290 */ /* 0x000fe2000fffe03f */
[----:B------:R-:W-:Y:S04]  /*11210*/  STL.64 [R1+0x2e0], R24 ;  /* 0x0002e01801007387 */ /* 0x000fe80000100a00 */
[----:B------:R0:W-:Y:S04]  /*11220*/  STL.64 [R1+0x2e8], R26 ;  /* 0x0002e81a01007387 */ /* 0x0001e80000100a00 */
[----:B0-----:R-:W4:Y:S02]  /*11230*/  LDL.LU.64 R26, [R1+0xe10] ;  /* 0x000e1000011a7983 */ /* 0x001f240000300a00 */
[----:B----4-:R-:W-:Y:S02]  /*11240*/  HMMA.16816.F32.BF16 R20, R20, R26, R16 ;  /* 0x0000001a1414723c */ /* 0x010fe40000041810 */
[----:B------:R-:W3:Y:S04]  /*11250*/  LDL.LU.64 R18, [R1+0xe08] ;  /* 0x000e080001127983 */ /* 0x000ee80000300a00 */
[----:B------:R-:W3:Y:S04]  /*11260*/  LDL.LU.64 R16, [R1+0xe00] ;  /* 0x000e000001107983 */ /* 0x000ee80000300a00 */
[----:B------:R0:W-:Y:S04]  /*11270*/  STL.64 [R1+0xda8], R26 ;  /* 0x000da81a01007387 */ /* 0x0001e80000100a00 */
[----:B0-----:R-:W4:Y:S09]  /*11280*/  LDL.64 R26, [R1+0x18] ;  /* 0x00001800011a7983 */ /* 0x001f320000100a00 */
[----:B------:R-:W-:Y:S04]  /*11290*/  STL.64 [R1+0x200], R20 ;  /* 0x0002001401007387 */ /* 0x000fe80000100a00 */
[----:B------:R-:W-:Y:S04]  /*112a0*/  STL.64 [R1+0x208], R22 ;  /* 0x0002081601007387 */ /* 0x000fe80000100a00 */
[----:B----4-:R0:W-:Y:S04]  /*112b0*/  STL.64 [R1+0xdb8], R26 ;  /* 0x000db81a01007387 */ /* 0x0101e80000100a00 */
[----:B------:R-:W4:Y:S04]  /*112c0*/  LDL.LU R24, [R1+0x260] ;  /* 0x0002600001187983 */ /* 0x000f280000300800 */
[----:B------:R-:W4:Y:S04]  /*112d0*/  LDL.LU R25, [R1+0x264] ;  /* 0x0002640001197983 */ /* 0x000f280000300800 */
[----:B0-----:R-:W2:Y:S04]  /*112e0*/  LDL.LU R26, [R1+0x268] ;  /* 0x00026800011a7983 */ /* 0x001ea80000300800 */
[----:B------:R-:W2:Y:S04]  /*112f0*/  LDL.LU R27, [R1+0x26c] ;  /* 0x00026c00011b7983 */ /* 0x000ea80000300800 */
[----:B--2---:R-:W-:Y:S04]  /*11300*/  STL.64 [R1+0xdd0], R26 ;  /* 0x000dd01a01007387 */ /* 0x004fe80000100a00 */
[----:B----4-:R0:W-:Y:S04]  /*11310*/  STL.64 [R1+0xdc8], R24 ;  /* 0x000dc81801007387 */ /* 0x0101e80000100a00 */
[----:B0-----:R-:W2:Y:S04]  /*11320*/  LDL.LU R24, [R1+0x270] ;  /* 0x0002700001187983 */ /* 0x001ea80000300800 */
[----:B------:R-:W2:Y:S04]  /*11330*/  LDL.LU R25, [R1+0x274] ;  /* 0x0002740001197983 */ /* 0x000ea80000300800 */
[----:B------:R-:W2:Y:S04]  /*11340*/  LDL.LU R26, [R1+0x278] ;  /* 0x00027800011a7983 */ /* 0x000ea80000300800 */
[----:B------:R-:W2:Y:S04]  /*11350*/  LDL.LU R27, [R1+0x27c] ;  /* 0x00027c00011b7983 */ /* 0x000ea80000300800 */
[----:B------:R-:W3:Y:S02]  /*11360*/  LDL.LU.64 R22, [R1+0x68] ;  /* 0x0000680001167983 */ /* 0x000ee40000300a00 */
[C---:B---3--:R-:W-:Y:S11]  /*11370*/  HMMA.16816.F32.BF16 R8, R16.reuse, R22, R8 ;  /* 0x000000161008723c */ /* 0x048ff60000041808 */
[----:B------:R-:W-:Y:S11]  /*11380*/  @!UPT UIADD3 URZ, URZ, URZ, URZ ;  /* 0x0000003f3f3ff290 */ /* 0x000ff6000fffe03f */
[----:B------:R-:W-:Y:S01]  /*11390*/  @!UPT UIADD3 URZ, URZ, URZ, URZ ;  /* 0x0000003f3f3ff290 */ /* 0x000fe2000fffe03f */
[----:B------:R-:W-:Y:S04]  /*113a0*/  STL.64 [R1+0x2a0], R8 ;  /* 0x0002a00801007387 */ /* 0x000fe80000100a00 */
[----:B------:R0:W-:Y:S04]  /*113b0*/  STL.64 [R1+0x2a8], R10 ;  /* 0x0002a80a01007387 */ /* 0x0001e80000100a00 */
[----:B0-----:R-:W3:Y:S04]  /*113c0*/  LDL.LU.64 R10, [R1+0xdf8] ;  /* 0x000df800010a7983 */ /* 0x001ee80000300a00 */
[----:B------:R0:W-:Y:S04]  /*113d0*/  STL.64 [R1+0xdb0], R22 ;  /* 0x000db01601007387 */ /* 0x0001e80000100a00 */
[----:B------:R-:W4:Y:S04]  /*113e0*/  LDL.LU R20, [R1+0x250] ;  /* 0x0002500001147983 */ /* 0x000f280000300800 */
[----:B------:R-:W4:Y:S04]  /*113f0*/  LDL.LU R21, [R1+0x254] ;  /* 0x0002540001157983 */ /* 0x000f280000300800 */
[----:B0-----:R-:W4:Y:S04]  /*11400*/  LDL.LU R22, [R1+0x258] ;  /* 0x0002580001167983 */ /* 0x001f280000300800 */
[----:B------:R-:W4:Y:S01]  /*11410*/  LDL.LU R23, [R1+0x25c] ;  /* 0x00025c0001177983 */ /* 0x000f220000300800 */
        /* <DEDUP_REMOVED lines=9> */
[----:B---3--:R-:W-:Y:S01]  /*114b0*/  HMMA.16816.F32.BF16 R8, R16, R14, R8 ;  /* 0x0000000e1008723c */ /* 0x008fe20000041808 */
[----:B------:R-:W-:Y:S11]  /*114c0*/  IMAD.MOV.U32 R5, RZ, RZ, R15 ;  /* 0x000000ffff057224 */ /* 0x000ff600078e000f */
[----:B------:R-:W-:Y:S11]  /*114d0*/  @!UPT UIADD3 URZ, URZ, URZ, URZ ;  /* 0x0000003f3f3ff290 */ /* 0x000ff6000fffe03f */
[----:B------:R0:W-:Y:S04]  /*114e0*/  STL.64 [R1+0x280], R8 ;  /* 0x0002800801007387 */ /* 0x0001e80000100a00 */
[----:B------:R-:W-:Y:S01]  /*114f0*/  STL.64 [R1+0x288], R10 ;  /* 0x0002880a01007387 */ /* 0x000fe20000100a00 */
[----:B0-----:R-:W-:-:S03]  /*11500*/  IMAD.MOV.U32 R8, RZ, RZ, R14 ;  /* 0x000000ffff087224 */ /* 0x001fc600078e000e */
[----:B------:R-:W2:Y:S02]  /*11510*/  LDL.LU.64 R14, [R1+0xdd8] ;  /* 0x000dd800010e7983 */ /* 0x000ea40000300a00 */
[C---:B--2---:R-:W-:Y:S01]  /*11520*/  HMMA.16816.F32.BF16 R24, R16.reuse, R14, R24 ;  /* 0x0000000e1018723c */ /* 0x044fe20000041818 */
[----:B------:R-:W-:Y:S02]  /*11530*/  IMAD.MOV.U32 R4, RZ, RZ, R14 ;  /* 0x000000ffff047224 */ /* 0x000fe400078e000e */
        /* <DEDUP_REMOVED lines=12> */
[----:B0-----:R-:W4:Y:S04]  /*11600*/  LDL.LU.64 R26, [R1+0xdb8] ;  /* 0x000db800011a7983 */ /* 0x001f280000300a00 */
[----:B------:R0:W-:Y:S02]  /*11610*/  STL.64 [R1+0xd48], R14 ;  /* 0x000d480e01007387 */ /* 0x0001e40000100a00 */
[----:B0-----:R-:W-:-:S02]  /*11620*/  IMAD.MOV.U32 R14, RZ, RZ, R4 ;  /* 0x000000ffff0e7224 */ /* 0x001fc400078e0004 */
[----:B------:R-:W-:-:S05]  /*11630*/  IMAD.MOV.U32 R15, RZ, RZ, R3 ;  /* 0x000000ffff0f7224 */ /* 0x000fca00078e0003 */
[----:B------:R0:W-:Y:S04]  /*11640*/  STL.64 [R1+0xd60], R14 ;  /* 0x000d600e01007387 */ /* 0x0001e80000100a00 */
[----:B------:R-:W2:Y:S04]  /*11650*/  LDL.LU R12, [R1+0x240] ;  /* 0x00024000010c7983 */ /* 0x000ea80000300800 */
[----:B------:R-:W2:Y:S04]  /*11660*/  LDL.LU R13, [R1+0x244] ;  /* 0x00024400010d7983 */ /* 0x000ea80000300800 */
[----:B0-----:R-:W2:Y:S04]  /*11670*/  LDL.LU R14, [R1+0x248] ;  /* 0x00024800010e7983 */ /* 0x001ea80000300800 */
[----:B------:R-:W2:Y:S01]  /*11680*/  LDL.LU R15, [R1+0x24c] ;  /* 0x00024c00010f7983 */ /* 0x000ea20000300800 */
[----:B----4-:R-:W-:Y:S01]  /*11690*/  HMMA.16816.F32.BF16 R20, R16, R26, R20 ;  /* 0x0000001a1014723c */ /* 0x010fe20000041814 */
[----:B------:R-:W-:-:S02]  /*116a0*/  IMAD.MOV.U32 R4, RZ, RZ, R26 ;  /* 0x000000ffff047224 */ /* 0x000fc400078e001a */
[----:B------:R-:W-:-:S05]  /*116b0*/  IMAD.MOV.U32 R3, RZ, RZ, R27 ;  /* 0x000000ffff037224 */ /* 0x000fca00078e001b */
[----:B--2---:R-:W-:Y:S11]  /*116c0*/  HMMA.16816.F32.BF16 R12, R16, R6, R12 ;  /* 0x00000006100c723c */ /* 0x004ff6000004180c */
[----:B------:R-:W-:Y:S04]  /*116d0*/  @!UPT UIADD3 URZ, URZ, URZ, URZ ;  /* 0x0000003f3f3ff290 */ /* 0x000fe8000fffe03f */
[----:B------:R-:W-:Y:S04]  /*116e0*/  STL.64 [R1+0x250], R20 ;  /* 0x0002501401007387 */ /* 0x000fe80000100a00 */
[----:B------:R0:W-:Y:S04]  /*116f0*/  STL.64 [R1+0x258], R22 ;  /* 0x0002581601007387 */ /* 0x0001e80000100a00 */
[----:B0-----:R-:W2:Y:S04]  /*11700*/  LDL.LU.64 R22, [R1+0xdb0] ;  /* 0x000db00001167983 */ /* 0x001ea80000300a00 */
[----:B------:R-:W3:Y:S04]  /*11710*/  LDL.LU.64 R26, [R1+0xda8] ;  /* 0x000da800011a7983 */ /* 0x000ee80000300a00 */
[----:B------:R-:W-:Y:S04]  /*11720*/  STL.64 [R1+0x240], R12 ;  /* 0x0002400c01007387 */ /* 0x000fe80000100a00 */
[----:B------:R0:W-:Y:S02]  /*11730*/  STL.64 [R1+0x248], R14 ;  /* 0x0002480e01007387 */ /* 0x0001e40000100a00 */
[----:B0-----:R-:W-:-:S02]  /*11740*/  IMAD.MOV.U32 R14, RZ, RZ, R8 ;  /* 0x000000ffff0e7224 */ /* 0x001fc400078e0008 */
[----:B------:R-:W-:-:S05]  /*11750*/  IMAD.MOV.U32 R15, RZ, RZ, R5 ;  /* 0x000000ffff0f7224 */ /* 0x000fca00078e0005 */
[----:B------:R0:W-:Y:S04]  /*11760*/  STL.64 [R1+0xd78], R14 ;  /* 0x000d780e01007387 */ /* 0x0001e80000100a00 */
[----:B------:R1:W-:Y:S04]  /*11770*/  STL.64 [R1+0xd28], R6 ;  /* 0x000d280601007387 */ /* 0x0003e80000100a00 */
[----:B------:R-:W3:Y:S01]  /*11780*/  LDL.LU R8, [R1+0x1a0] ;  /* 0x0001a00001087983 */ /* 0x000ee20000300800 */
[----:B0-----:R-:W-:-:S03]  /*11790*/  IMAD.MOV.U32 R14, RZ, RZ, R2 ;  /* 0x000000ffff0e7224 */ /* 0x001fc600078e0002 */
[----:B------:R-:W3:Y:S01]  /*117a0*/  LDL.LU R9, [R1+0x1a4] ;  /* 0x0001a40001097983 */ /* 0x000ee20000300800 */
[----:B------:R-:W-:Y:S02]  /*117b0*/  IMAD.MOV.U32 R15, RZ, RZ, R0 ;  /* 0x000000ffff0f7224 */ /* 0x000fe400078e0000 */
[----:B-1----:R-:W-:Y:S01]  /*117c0*/  IMAD.MOV.U32 R6, RZ, RZ, R4 ;  /* 0x000000ffff067224 */ /* 0x002fe200078e0004 */
[----:B------:R-:W3:Y:S01]  /*117d0*/  LDL.LU R10, [R1+0x1a8] ;  /* 0x0001a800010a7983 */ /* 0x000ee20000300800 */
[----:B------:R-:W-:-:S03]  /*117e0*/  IMAD.MOV.U32 R7, RZ, RZ, R3 ;  /* 0x000000ffff077224 */ /* 0x000fc600078e0003 */
[----:B------:R-:W3:Y:S04]  /*117f0*/  LDL.LU R11, [R1+0x1ac] ;  /* 0x0001ac00010b7983 */ /* 0x000ee80000300800 */
[----:B------:R-:W-:Y:S04]  /*11800*/  STL.64 [R1+0xd90], R14 ;  /* 0x000d900e01007387 */ /* 0x000fe80000100a00 */
[----:B------:R0:W-:Y:S04]  /*11810*/  STL.64 [R1+0xd40], R6 ;  /* 0x000d400601007387 */ /* 0x0001e80000100a00 */
[----:B------:R-:W4:Y:S04]  /*11820*/  LDL.LU R4, [R1+0x110] ;  /* 0x0001100001047983 */ /* 0x000f280000300800 */
[----:B------:R-:W4:Y:S04]  /*11830*/  LDL.LU R5, [R1+0x114] ;  /* 0x0001140001057983 */ /* 0x000f280000300800 */
[----:B0-----:R-:W2:Y:S04]  /*11840*/  LDL.LU R6, [R1+0x118] ;  /* 0x0001180001067983 */ /* 0x001ea80000300800 */
[----:B------:R-:W2:Y:S04]  /*11850*/  LDL.LU R7, [R1+0x11c] ;  /* 0x00011c0001077983 */ /* 0x000ea80000300800 */
[----:B------:R-:W3:Y:S04]  /*11860*/  LDL.LU R12, [R1+0x150] ;  /* 0x00015000010c7983 */ /* 0x000ee80000300800 */
[----:B------:R-:W3:Y:S04]  /*11870*/  LDL.LU R13, [R1+0x154] ;  /* 0x00015400010d7983 */ /* 0x000ee80000300800 */
[----:B------:R-:W3:Y:S04]  /*11880*/  LDL.LU R14, [R1+0x158] ;  /* 0x00015800010e7983 */ /* 0x000ee80000300800 */
[----:B------:R-:W3:Y:S04]  /*11890*/  LDL.LU R15, [R1+0x15c] ;  /* 0x00015c00010f7983 */ /* 0x000ee80000300800 */
[----:B--2---:R-:W-:Y:S04]  /*118a0*/  STL.64 [R1+0xd58], R6 ;  /* 0x000d580601007387 */ /* 0x004fe80000100a00 */
[----:B----4-:R0:W-:Y:S04]  /*118b0*/  STL.64 [R1+0xd50], R4 ;  /* 0x000d500401007387 */ /* 0x0101e80000100a00 */
[----:B0-----:R-:W2:Y:S04]  /*118c0*/  LDL.LU R4, [R1+0x120] ;  /* 0x0001200001047983 */ /* 0x001ea80000300800 */
[----:B------:R-:W2:Y:S04]  /*118d0*/  LDL.LU R5, [R1+0x124] ;  /* 0x0001240001057983 */ /* 0x000ea80000300800 */
[----:B------:R-:W4:Y:S04]  /*118e0*/  LDL.LU R6, [R1+0x128] ;  /* 0x0001280001067983 */ /* 0x000f280000300800 */
[----:B------:R-:W4:Y:S01]  /*118f0*/  LDL.LU R7, [R1+0x12c] ;  /* 0x00012c0001077983 */ /* 0x000f220000300800 */
[----:B---3--:R-:W-:Y:S03]  /*11900*/  HMMA.16816.F32.BF16 R16, R16, R26, R8 ;  /* 0x0000001a1010723c */ /* 0x008fe60000041808 */
[----:B----4-:R-:W-:Y:S04]  /*11910*/  STL.64 [R1+0xd70], R6 ;  /* 0x000d700601007387 */ /* 0x010fe80000100a00 */
[----:B--2---:R0:W-:Y:S04]  /*11920*/  STL.64 [R1+0xd68], R4 ;  /* 0x000d680401007387 */ /* 0x0041e80000100a00 */
[----:B0-----:R-:W2:Y:S04]  /*11930*/  LDL.LU R4, [R1+0x130] ;  /* 0x0001300001047983 */ /* 0x001ea80000300800 */
[----:B------:R-:W2:Y:S04]  /*11940*/  LDL.LU R5, [R1+0x134] ;  /* 0x0001340001057983 */ /* 0x000ea80000300800 */
[----:B------:R-:W3:Y:S04]  /*11950*/  LDL.LU R6, [R1+0x138] ;  /* 0x0001380001067983 */ /* 0x000ee80000300800 */
[----:B------:R-:W3:Y:S04]  /*11960*/  LDL.LU R7, [R1+0x13c] ;  /* 0x00013c0001077983 */ /* 0x000ee80000300800 */
[----:B---3--:R-:W-:Y:S04]  /*11970*/  STL.64 [R1+0xd88], R6 ;  /* 0x000d880601007387 */ /* 0x008fe80000100a00 */
[----:B--2---:R0:W-:Y:S04]  /*11980*/  STL.64 [R1+0xd80], R4 ;  /* 0x000d800401007387 */ /* 0x0041e80000100a00 */
[----:B0-----:R-:W2:Y:S04]  /*11990*/  LDL.LU R4, [R1+0x140] ;  /* 0x0001400001047983 */ /* 0x001ea80000300800 */
[----:B------:R-:W2:Y:S04]  /*119a0*/  LDL.LU R5, [R1+0x144] ;  /* 0x0001440001057983 */ /* 0x000ea80000300800 */
[----:B------:R-:W2:Y:S04]  /*119b0*/  LDL.LU R6, [R1+0x148] ;  /* 0x0001480001067983 */ /* 0x000ea80000300800 */
[----:B------:R-:W2:Y:S04]  /*119c0*/  LDL.LU R7, [R1+0x14c] ;  /* 0x00014c0001077983 */ /* 0x000ea80000300800 */
[----:B------:R-:W3:Y:S04]  /*119d0*/  LDL.LU.64 R10, [R1+0xda0] ;  /* 0x000da000010a7983 */ /* 0x000ee80000300a00 */
[----:B------:R-:W3:Y:S04]  /*119e0*/  LDL.LU.64 R8, [R1+0xd98] ;  /* 0x000d980001087983 */ /* 0x000ee80000300a00 */
[----:B------:R0:W-:Y:S04]  /*119f0*/  STL.64 [R1+0xd20], R26 ;  /* 0x000d201a01007387 */ /* 0x0001e80000100a00 */
[----:B------:R-:W4:Y:S04]  /*11a00*/  LDL.LU R24, [R1+0x210] ;  /* 0x0002100001187983 */ /* 0x000f280000300800 */
[----:B------:R-:W-:Y:S04]  /*11a10*/  STL.64 [R1+0x1a0], R16 ;  /* 0x0001a01001007387 */ /* 0x000fe80000100a00 */
[----:B------:R-:W-:Y:S04]  /*11a20*/  STL.64 [R1+0x1a8], R18 ;  /* 0x0001a81201007387 */ /* 0x000fe80000100a00 */
[----:B------:R-:W4:Y:S04]  /*11a30*/  LDL.LU R25, [R1+0x214] ;  /* 0x0002140001197983 */ /* 0x000f280000300800 */
[----:B0-----:R-:W2:Y:S04]  /*11a40*/  LDL.LU R26, [R1+0x218] ;  /* 0x00021800011a7983 */ /* 0x001ea80000300800 */
[----:B------:R-:W2:Y:S01]  /*11a50*/  LDL.LU R27, [R1+0x21c] ;  /* 0x00021c00011b7983 */ /* 0x000ea20000300800 */
[C---:B---3--:R-:W-:Y:S03]  /*11a60*/  HMMA.16816.F32.BF16 R12, R8.reuse, R22, R12 ;  /* 0x00000016080c723c */ /* 0x048fe6000004180c */
[----:B--2---:R-:W-:Y:S04]  /*11a70*/  STL.64 [R1+0xd38], R26 ;  /* 0x000d381a01007387 */ /* 0x004fe80000100a00 */
[----:B----4-:R0:W-:Y:S04]  /*11a80*/  STL.64 [R1+0xd30], R24 ;  /* 0x000d301801007387 */ /* 0x0101e80000100a00 */
[----:B0-----:R-:W2:Y:S04]  /*11a90*/  LDL.LU R24, [R1+0x220] ;  /* 0x0002200001187983 */ /* 0x001ea80000300800 */
[----:B------:R-:W2:Y:S04]  /*11aa0*/  LDL.LU R25, [R1+0x224] ;  /* 0x0002240001197983 */ /* 0x000ea80000300800 */
[----:B------:R-:W2:Y:S04]  /*11ab0*/  LDL.LU R26, [R1+0x228] ;  /* 0x00022800011a7983 */ /* 0x000ea80000300800 */
[----:B------:R-:W2:Y:S04]  /*11ac0*/  LDL.LU R27, [R1+0x22c] ;  /* 0x00022c00011b7983 */ /* 0x000ea80000300800 */
[----:B------:R-:W3:Y:S04]  /*11ad0*/  LDL.LU R16, [R1+0xf0] ;  /* 0x0000f00001107983 */ /* 0x000ee80000300800 */
[----:B------:R-:W3:Y:S04]  /*11ae0*/  LDL.LU R17, [R1+0xf4] ;  /* 0x0000f40001117983 */ /* 0x000ee80000300800 */
[----:B------:R-:W3:Y:S04]  /*11af0*/  LDL.LU R18, [R1+0xf8] ;  /* 0x0000f80001127983 */ /* 0x000ee80000300800 */
[----:B------:R-:W3:Y:S04]  /*11b00*/  LDL.LU R19, [R1+0xfc] ;  /* 0x0000fc0001137983 */ /* 0x000ee80000300800 */
[----:B------:R-:W-:Y:S04]  /*11b10*/  STL.64 [R1+0x150], R12 ;  /* 0x0001500c01007387 */ /* 0x000fe80000100a00 */
[----:B------:R0:W-:Y:S04]  /*11b20*/  STL.64 [R1+0x158], R14 ;  /* 0x0001580e01007387 */ /* 0x0001e80000100a00 */
[----:B0-----:R-:W4:Y:S02]  /*11b30*/  LDL.LU.64 R14, [R1+0xd90] ;  /* 0x000d9000010e7983 */ /* 0x001f240000300a00 */
[C---:B----4-:R-:W-:Y:S02]  /*11b40*/  HMMA.16816.F32.BF16 R12, R8.reuse, R14, R4 ;  /* 0x0000000e080c723c */ /* 0x050fe40000041804 */
[----:B------:R-:W4:Y:S04]  /*11b50*/  LDL.LU.64 R6, [R1+0xd88] ;  /* 0x000d880001067983 */ /* 0x000f280000300a00 */
[----:B------:R-:W4:Y:S11]  /*11b60*/  LDL.LU.64 R4, [R1+0xd80] ;  /* 0x000d800001047983 */ /* 0x000f360000300a00 */
[----:B------:R-:W-:Y:S06]  /*11b70*/  @!UPT UIADD3 URZ, URZ, URZ, URZ ;  /* 0x0000003f3f3ff290 */ /* 0x000fec000fffe03f */
        /* <DEDUP_REMOVED lines=18> */
[----:B------:R-:W2:Y:S11]  /*11ca0*/  LDL.LU.64 R6, [R1+0xd40] ;  /* 0x000d400001067983 */ /* 0x000eb60000300a00 */
[----:B------:R-:W-:Y:S10]  /*11cb0*/  @!UPT UIADD3 URZ, URZ, URZ, URZ ;  /* 0x0000003f3f3ff290 */ /* 0x000ff4000fffe03f */
[----:B------:R-:W-:Y:S04]  /*11cc0*/  STL.64 [R1+0x110], R12 ;  /* 0x0001100c01007387 */ /* 0x000fe80000100a00 */
[----:B------:R-:W-:Y:S04]  /*11cd0*/  STL.64 [R1+0x118], R14 ;  /* 0x0001180e01007387 */ /* 0x000fe80000100a00 */
[----:B------:R-:W0:Y:S04]  /*11ce0*/  LDSM.16.MT88.4 R12, [R28+0x2180] ;  /* 0x002180001c0c783b */ /* 0x000e280000004200 */
[----:B0-----:R0:W-:Y:S04]  /*11cf0*/  STL [R1+0xc8c], R12 ;  /* 0x000c8c0c01007387 */ /* 0x0011e80000100800 */
[----:B------:R1:W-:Y:S04]  /*11d00*/  STL [R1+0xc88], R13 ;  /* 0x000c880d01007387 */ /* 0x0003e80000100800 */
[----:B------:R4:W-:Y:S04]  /*11d10*/  STL [R1+0xc84], R14 ;  /* 0x000c840e01007387 */ /* 0x0009e80000100800 */
[----:B------:R3:W-:Y:S04]  /*11d20*/  STL [R1+0xc80], R15 ;  /* 0x000c800f01007387 */ /* 0x0007e80000100800 */
[----:B0-----:R-:W2:Y:S04]  /*11d30*/  LDL.LU R12, [R1+0x100] ;  /* 0x00010000010c7983 */ /* 0x001ea80000300800 */
[----:B-1----:R-:W2:Y:S04]  /*11d40*/  LDL.LU R13, [R1+0x104] ;  /* 0x00010400010d7983 */ /* 0x002ea80000300800 */
[----:B----4-:R-:W4:Y:S04]  /*11d50*/  LDL.LU R14, [R1+0x108] ;  /* 0x00010800010e7983 */ /* 0x010f280000300800 */
[----:B---3--:R-:W4:Y:S01]  /*11d60*/  LDL.LU R15, [R1+0x10c] ;  /* 0x00010c00010f7983 */ /* 0x008f220000300800 */
        /* <DEDUP_REMOVED lines=8> */
[----:B------:R-:W4:Y:S11]  /*11df0*/  LDL.LU.64 R26, [R1+0xd20] ;  /* 0x000d2000011a7983 */ /* 0x000f360000300a00 */
[----:B------:R-:W-:Y:S10]  /*11e00*/  @!UPT UIADD3 URZ, URZ, URZ, URZ ;  /* 0x0000003f3f3ff290 */ /* 0x000ff4000fffe03f */
[----:B------:R-:W-:Y:S04]  /*11e10*/  STL.64 [R1+0x210], R4 ;  /* 0x0002100401007387 */ /* 0x000fe80000100a00 */
[----:B------:R0:W-:Y:S04]  /*11e20*/  STL.64 [R1+0x218], R6 ;  /* 0x0002180601007387 */ /* 0x0001e80000100a00 */
[----:B0-----:R-:W2:Y:S04]  /*11e30*/  LDL.LU.64 R6, [R1+0xd18] ;  /* 0x000d180001067983 */ /* 0x001ea80000300a00 */
[----:B------:R-:W2:Y:S01]  /*11e40*/  LDL.LU.64 R4, [R1+0xd10] ;  /* 0x000d100001047983 */ /* 0x000ea20000300a00 */
[----:B----4-:R-:W-:Y:S03]  /*11e50*/  HMMA.16816.F32.BF16 R8, R8, R26, R12 ;  /* 0x0000001a0808723c */ /* 0x010fe6000004180c */
[----:B------:R0:W-:Y:S04]  /*11e60*/  STL.64 [R1+0xca0], R26 ;  /* 0x000ca01a01007387 */ /* 0x0001e80000100a00 */
[----:B0-----:R-:W3:Y:S01]  /*11e70*/  LDL.LU.64 R26, [R1+0x8] ;  /* 0x00000800011a7983 */ /* 0x001ee20000300a00 */
[----:B--2---:R-:W-:Y:S11]  /*11e80*/  HMMA.16816.F32.BF16 R16, R4, R22, R16 ;  /* 0x000000160410723c */ /* 0x004ff60000041810 */
[----:B------:R-:W-:Y:S04]  /*11e90*/  @!UPT UIADD3 URZ, URZ, URZ, URZ ;  /* 0x0000003f3f3ff290 */ /* 0x000fe8000fffe03f */
[----:B------:R-:W-:Y:S04]  /*11ea0*/  STL.64 [R1+0x100], R8 ;  /* 0x0001000801007387 */ /* 0x000fe80000100a00 */
[----:B------:R0:W-:Y:S04]  /*11eb0*/  STL.64 [R1+0x108], R10 ;  /* 0x0001080a01007387 */ /* 0x0001e80000100a00 */
[----:B------:R-:W-:Y:S04]  /*11ec0*/  STL.64 [R1+0xf0], R16 ;  /* 0x0000f01001007387 */ /* 0x000fe80000100a00 */
[----:B------:R-:W-:Y:S04]  /*11ed0*/  STL.64 [R1+0xf8], R18 ;  /* 0x0000f81201007387 */ /* 0x000fe80000100a00 */
[----:B0-----:R-:W2:Y:S04]  /*11ee0*/  LDL.LU.64 R10, [R1+0x470] ;  /* 0x00047000010a7983 */ /* 0x001ea80000300a00 */
[----:B--2---:R0:W-:Y:S04]  /*11ef0*/  STL.64 [R1+0xcb8], R10 ;  /* 0x000cb80a01007387 */ /* 0x0041e80000100a00 */
[----:B0-----:R-:W2:Y:S04]  /*11f00*/  LDL.LU.64 R10, [R1+0x18] ;  /* 0x00001800010a7983 */ /* 0x001ea80000300a00 */
[----:B--2---:R0:W-:Y:S04]  /*11f10*/  STL.64 [R1+0xcd0], R10 ;  /* 0x000cd00a01007387 */ /* 0x0041e80000100a00 */
[----:B------:R-:W2:Y:S04]  /*11f20*/  LDL.LU R8, [R1+0x90] ;  /* 0x0000900001087983 */ /* 0x000ea80000300800 */
[----:B------:R-:W2:Y:S04]  /*11f30*/  LDL.LU R9, [R1+0x94] ;  /* 0x0000940001097983 */ /* 0x000ea80000300800 */
[----:B0-----:R-:W4:Y:S04]  /*11f40*/  LDL.LU R10, [R1+0x98] ;  /* 0x00009800010a7983 */ /* 0x001f280000300800 */
[----:B------:R-:W4:Y:S04]  /*11f50*/  LDL.LU R11, [R1+0x9c] ;  /* 0x00009c00010b7983 */ /* 0x000f280000300800 */
[----:B----4-:R0:W-:Y:S04]  /*11f60*/  STL.64 [R1+0xce8], R10 ;  /* 0x000ce80a01007387 */ /* 0x0101e80000100a00 */
[----:B--2---:R1:W-:Y:S04]  /*11f70*/  STL.64 [R1+0xce0], R8 ;  /* 0x000ce00801007387 */ /* 0x0043e80000100a00 */
[----:B0-----:R-:W2:Y:S04]  /*11f80*/  LDL.64 R10, [R1+0x38] ;  /* 0x00003800010a7983 */ /* 0x001ea80000100a00 */
[----:B--2---:R0:W-:Y:S04]  /*11f90*/  STL.64 [R1+0xcf8], R10 ;  /* 0x000cf80a01007387 */ /* 0x0041e80000100a00 */
[----:B-1----:R-:W2:Y:S04]  /*11fa0*/  LDL.LU R8, [R1+0xc0] ;  /* 0x0000c00001087983 */ /* 0x002ea80000300800 */
[----:B------:R-:W2:Y:S04]  /*11fb0*/  LDL.LU R9, [R1+0xc4] ;  /* 0x0000c40001097983 */ /* 0x000ea80000300800 */
[----:B0-----:R-:W4:Y:S04]  /*11fc0*/  LDL.LU R10, [R1+0xc8] ;  /* 0x0000c800010a7983 */ /* 0x001f280000300800 */
[----:B------:R-:W4:Y:S01]  /*11fd0*/  LDL.LU R11, [R1+0xcc] ;  /* 0x0000cc00010b7983 */ /* 0x000f220000300800 */
[----:B------:R-:W-:-:S03]  /*11fe0*/  IMAD.MOV.U32 R20, RZ, RZ, R16 ;  /* 0x000000ffff147224 */ /* 0x000fc600078e0010 */
[----:B----4-:R0:W-:Y:S04]  /*11ff0*/  STL.64 [R1+0xd08], R10 ;  /* 0x000d080a01007387 */ /* 0x0101e80000100a00 */
[----:B--2---:R-:W-:Y:S04]  /*12000*/  STL.64 [R1+0xd00], R8 ;  /* 0x000d000801007387 */ /* 0x004fe80000100a00 */
[----:B0-----:R-:W2:Y:S04]  /*12010*/  LDL.LU.64 R10, [R1+0x58] ;  /* 0x00005800010a7983 */ /* 0x001ea80000300a00 */
[----:B------:R-:W4:Y:S04]  /*12020*/  LDL.LU.64 R16, [R1+0x478] ;  /* 0x0004780001107983 */ /* 0x000f280000300a00 */
[----:B----4-:R0:W-:Y:S04]  /*12030*/  STL.64 [R1+0xcd8], R16 ;  /* 0x000cd81001007387 */ /* 0x0101e80000100a00 */
[----:B------:R-:W4:Y:S04]  /*12040*/  LDL.LU.64 R18, [R1+0x28] ;  /* 0x0000280001127983 */ /* 0x000f280000300a00 */
[----:B----4-:R1:W-:Y:S04]  /*12050*/  STL.64 [R1+0xcf0], R18 ;  /* 0x000cf01201007387 */ /* 0x0103e80000100a00 */
[----:B0-----:R-:W4:Y:S04]  /*12060*/  LDL.LU R16, [R1+0xa0] ;  /* 0x0000a00001107983 */ /* 0x001f280000300800 */
[----:B------:R-:W4:Y:S04]  /*12070*/  LDL.LU R17, [R1+0xa4] ;  /* 0x0000a40001117983 */ /* 0x000f280000300800 */
[----:B-1----:R-:W4:Y:S04]  /*12080*/  LDL.LU R18, [R1+0xa8] ;  /* 0x0000a80001127983 */ /* 0x002f280000300800 */
[----:B------:R-:W4:Y:S04]  /*12090*/  LDL.LU R19, [R1+0xac] ;  /* 0x0000ac0001137983 */ /* 0x000f280000300800 */
[----:B------:R-:W2:Y:S04]  /*120a0*/  LDL.LU.64 R24, [R1+0x480] ;  /* 0x0004800001187983 */ /* 0x000ea80000300a00 */
[----:B---3--:R-:W-:Y:S01]  /*120b0*/  STL.64 [R1+0xcc8], R26 ;  /* 0x000cc81a01007387 */ /* 0x008fe20000100a00 */
[----:B------:R-:W-:-:S02]  /*120c0*/  IMAD.MOV.U32 R12, RZ, RZ, R22 ;  /* 0x000000ffff0c7224 */ /* 0x000fc400078e0016 */
[----:B------:R-:W-:Y:S01]  /*120d0*/  IMAD.MOV.U32 R13, RZ, RZ, R23 ;  /* 0x000000ffff0d7224 */ /* 0x000fe200078e0017 */
[----:B--2---:R0:W-:Y:S04]  /*120e0*/  STL.64 [R1+0xcc0], R24 ;  /* 0x000cc01801007387 */ /* 0x0041e80000100a00 */
[----:B0-----:R-:W2:Y:S04]  /*120f0*/  LDL.LU R24, [R1+0x80] ;  /* 0x0000800001187983 */ /* 0x001ea80000300800 */
[----:B------:R-:W2:Y:S04]  /*12100*/  LDL.LU R25, [R1+0x84] ;  /* 0x0000840001197983 */ /* 0x000ea80000300800 */
[----:B------:R-:W2:Y:S04]  /*12110*/  LDL.LU R26, [R1+0x88] ;  /* 0x00008800011a7983 */ /* 0x000ea80000300800 */
[----:B------:R-:W2:Y:S04]  /*12120*/  LDL.LU R27, [R1+0x8c] ;  /* 0x00008c00011b7983 */ /* 0x000ea80000300800 */
[----:B------:R0:W-:Y:S04]  /*12130*/  STL [R1+0xc58], R20 ;  /* 0x000c581401007387 */ /* 0x0001e80000100800 */
[----:B0-----:R-:W3:Y:S04]  /*12140*/  LDL.LU R20, [R1+0xe0] ;  /* 0x0000e00001147983 */ /* 0x001ee80000300800 */
[----:B------:R-:W3:Y:S04]  /*12150*/  LDL.LU R21, [R1+0xe4] ;  /* 0x0000e40001157983 */ /* 0x000ee80000300800 */
[----:B------:R-:W3:Y:S04]  /*12160*/  LDL.LU R22, [R1+0xe8] ;  /* 0x0000e80001167983 */ /* 0x000ee80000300800 */
[----:B------:R-:W3:Y:S01]  /*12170*/  LDL.LU R23, [R1+0xec] ;  /* 0x0000ec0001177983 */ /* 0x000ee20000300800 */
[----:B------:R-:W-:-:S02]  /*12180*/  IMAD.MOV.U32 R14, RZ, RZ, R10 ;  /* 0x000000ffff0e7224 */ /* 0x000fc400078e000a */
[----:B------:R-:W-:Y:S01]  /*12190*/  IMAD.MOV.U32 R15, RZ, RZ, R11 ;  /* 0x000000ffff0f7224 */ /* 0x000fe200078e000b */
[----:B---3--:R-:W-:Y:S01]  /*121a0*/  HMMA.16816.F32.BF16 R20, R4, R10, R20 ;  /* 0x0000000a0414723c */ /* 0x008fe20000041814 */
[----:B------:R-:W3:Y:S04]  /*121b0*/  LDL.LU.64 R10, [R1+0xd08] ;  /* 0x000d0800010a7983 */ /* 0x000ee80000300a00 */
[----:B------:R-:W3:Y:S11]  /*121c0*/  LDL.LU.64 R8, [R1+0xd00] ;  /* 0x000d000001087983 */ /* 0x000ef60000300a00 */
[----:B------:R-:W-:Y:S07]  /*121d0*/  @!UPT UIADD3 URZ, URZ, URZ, URZ ;  /* 0x0000003f3f3ff290 */ /* 0x000fee000fffe03f */
[----:B------:R-:W-:Y:S04]  /*121e0*/  STL.64 [R1+0xe0], R20 ;  /* 0x0000e01401007387 */ /* 0x000fe80000100a00 */
[----:B------:R-:W-:Y:S04]  /*121f0*/  STL.64 [R1+0xe8], R22 ;  /* 0x0000e81601007387 */ /* 0x000fe80000100a00 */
[----:B------:R-:W-:Y:S04]  /*12200*/  STL.64 [R1+0xc98], R14 ;  /* 0x000c980e01007387 */ /* 0x000fe80000100a00 */
[----:B------:R0:W-:Y:S04]  /*12210*/  STL.64 [R1+0xc90], R12 ;  /* 0x000c900c01007387 */ /* 0x0001e80000100a00 */
[----:B0-----:R-:W2:Y:S04]  /*12220*/  LDL.LU R12, [R1+0x410] ;  /* 0x00041000010c7983 */ /* 0x001ea80000300800 */
[----:B------:R-:W2:Y:S04]  /*12230*/  LDL.LU R13, [R1+0x414] ;  /* 0x00041400010d7983 */ /* 0x000ea80000300800 */
[----:B------:R-:W2:Y:S04]  /*12240*/  LDL.LU R14, [R1+0x418] ;  /* 0x00041800010e7983 */ /* 0x000ea80000300800 */
[----:B------:R-:W2:Y:S01]  /*12250*/  LDL.LU R15, [R1+0x41c] ;  /* 0x00041c00010f7983 */ /* 0x000ea20000300800 */
[----:B------:R-:W-:-:S03]  /*12260*/  IMAD.MOV.U32 R21, RZ, RZ, R20 ;  /* 0x000000ffff157224 */ /* 0x000fc600078e0014 */
[----:B--2---:R-:W-:Y:S04]  /*12270*/  STL.64 [R1+0xcb0], R14 ;  /* 0x000cb00e01007387 */ /* 0x004fe80000100a00 */
[----:B------:R0:W-:Y:S04]  /*12280*/  STL.64 [R1+0xca8], R12 ;  /* 0x000ca80c01007387 */ /* 0x0001e80000100a00 */
[----:B0-----:R-:W2:Y:S04]  /*12290*/  LDL.LU R12, [R1+0x3e0] ;  /* 0x0003e000010c7983 */ /* 0x001ea80000300800 */
[----:B------:R-:W2:Y:S04]  /*122a0*/  LDL.LU R13, [R1+0x3e4] ;  /* 0x0003e400010d7983 */ /* 0x000ea80000300800 */
[----:B------:R-:W2:Y:S04]  /*122b0*/  LDL.LU R14, [R1+0x3e8] ;  /* 0x0003e800010e7983 */ /* 0x000ea80000300800 */
[----:B------:R-:W2:Y:S04]  /*122c0*/  LDL.LU R15, [R1+0x3ec] ;  /* 0x0003ec00010f7983 */ /* 0x000ea80000300800 */
[----:B------:R-:W-:Y:S04]  /*122d0*/  STL [R1+0xc5c], R21 ;  /* 0x000c5c1501007387 */ /* 0x000fe80000100800 */
[----:B------:R-:W3:Y:S02]  /*122e0*/  LDL.64 R22, [R1+0x48] ;  /* 0x0000480001167983 */ /* 0x000ee40000100a00 */
[C---:B---3--:R-:W-:Y:S11]  /*122f0*/  HMMA.16816.F32.BF16 R8, R4.reuse, R22, R8 ;  /* 0x000000160408723c */ /* 0x048ff60000041808 */
[----:B------:R-:W-:Y:S11]  /*12300*/  @!UPT UIADD3 URZ, URZ, URZ, URZ ;  /* 0x0000003f3f3ff290 */ /* 0x000ff6000fffe03f */
[----:B------:R-:W-:Y:S01]  /*12310*/  @!UPT UIADD3 URZ, URZ, URZ, URZ ;  /* 0x0000003f3f3ff290 */ /* 0x000fe2000fffe03f */
[----:B------:R-:W-:Y:S04]  /*12320*/  STL.64 [R1+0xc0], R8 ;  /* 0x0000c00801007387 */ /* 0x000fe80000100a00 */
[----:B------:R0:W-:Y:S04]  /*12330*/  STL.64 [R1+0xc8], R10 ;  /* 0x0000c80a01007387 */ /* 0x0001e80000100a00 */
[----:B0-----:R-:W4:Y:S02]  /*12340*/  LDL.LU.64 R10, [R1+0xcf8] ;  /* 0x000cf800010a7983 */ /* 0x001f240000300a00 */
[----:B----4-:R-:W-:Y:S01]  /*12350*/  HMMA.16816.F32.BF16 R16, R4, R10, R16 ;  /* 0x0000000a0410723c */ /* 0x010fe20000041810 */
[----:B------:R-:W-:Y:S11]  /*12360*/  IMAD.MOV.U32 R21, RZ, RZ, R11 ;  /* 0x000000ffff157224 */ /* 0x000ff600078e000b */
[----:B------:R-:W-:Y:S11]  /*12370*/  @!UPT UIADD3 URZ, URZ, URZ, URZ ;  /* 0x0000003f3f3ff290 */ /* 0x000ff6000fffe03f */
[----:B------:R-:W-:Y:S04]  /*12380*/  STL.64 [R1+0xa0], R16 ;  /* 0x0000a01001007387 */ /* 0x000fe80000100a00 */
[----:B------:R0:W-:Y:S04]  /*12390*/  STL.64 [R1+0xa8], R18 ;  /* 0x0000a81201007387 */ /* 0x0001e80000100a00 */
[----:B0-----:R-:W3:Y:S04]  /*123a0*/  LDL.LU.64 R18, [R1+0xcf0] ;  /* 0x000cf00001127983 */ /* 0x001ee80000300a00 */
[----:B------:R-:W3:Y:S04]  /*123b0*/  LDL.LU.64 R10, [R1+0xce8] ;  /* 0x000ce800010a7983 */ /* 0x000ee80000300a00 */
[----:B------:R-:W3:Y:S01]  /*123c0*/  LDL.LU.64 R8, [R1+0xce0] ;  /* 0x000ce00001087983 */ /* 0x000ee20000300a00 */
[----:B------:R-:W-:-:S02]  /*123d0*/  IMAD.MOV.U32 R28, RZ, RZ, c[0x0][0x18c] ;  /* 0x00006300ff1c7624 */ /* 0x000fc400078e00ff */
[----:B------:R-:W-:Y:S01]  /*123e0*/  IMAD.MOV.U32 R20, RZ, RZ, R23 ;  /* 0x000000ffff147224 */ /* 0x000fe200078e0017 */
[----:B------:R-:W4:Y:S01]  /*123f0*/  LDL.LU.64 R16, [R1+0xcd8] ;  /* 0x000cd80001107983 */ /* 0x000f220000300a00 */
[----:B------:R-:W-:Y:S01]  /*12400*/  IMAD.SHL.U32 R23, R28, 0x20, RZ ;  /* 0x000000201c177824 */ /* 0x000fe200078e00ff */
[C---:B---3--:R-:W-:Y:S01]  /*12410*/  HMMA.16816.F32.BF16 R8, R4.reuse, R18, R8 ;  /* 0x000000120408723c */ /* 0x048fe20000041808 */
[----:B------:R-:W-:Y:S02]  /*12420*/  IMAD.MOV.U32 R29, RZ, RZ, R18 ;  /* 0x000000ffff1d7224 */ /* 0x000fe400078e0012 */
[----:B------:R-:W-:Y:S11]  /*12430*/  IMAD.MOV.U32 R28, RZ, RZ, R19 ;  /* 0x000000ffff1c7224 */ /* 0x000ff600078e0013 */
[----:B------:R-:W-:Y:S09]  /*12440*/  @!UPT UIADD3 URZ, URZ, URZ, URZ ;  /* 0x0000003f3f3ff290 */ /* 0x000ff2000fffe03f */
[----:B------:R-:W-:Y:S01]  /*12450*/  STL.64 [R1+0x90], R8 ;  /* 0x0000900801007387 */ /* 0x000fe20000100a00 */
[----:B------:R-:W-:Y:S02]  /*12460*/  IMAD.MOV.U32 R19, RZ, RZ, R11 ;  /* 0x000000ffff137224 */ /* 0x000fe400078e000b */
[----:B------:R-:W-:Y:S01]  /*12470*/  IMAD.MOV.U32 R18, RZ, RZ, R10 ;  /* 0x000000ffff127224 */ /* 0x000fe200078e000a */
[----:B------:R0:W-:Y:S04]  /*12480*/  STL.64 [R1+0x98], R10 ;  /* 0x0000980a01007387 */ /* 0x0001e80000100a00 */
[----:B0-----:R-:W3:Y:S02]  /*12490*/  LDL.LU.64 R10, [R1+0xcd0] ;  /* 0x000cd000010a7983 */ /* 0x001ee40000300a00 */
[----:B---3--:R-:W-:Y:S01]  /*124a0*/  HMMA.16816.F32.BF16 R24, R4, R10, R24 ;  /* 0x0000000a0418723c */ /* 0x008fe20000041818 */
[----:B------:R-:W-:-:S02]  /*124b0*/  IMAD.MOV.U32 R2, RZ, RZ, R10 ;  /* 0x000000ffff027224 */ /* 0x000fc400078e000a */
[----:B------:R-:W-:Y:S11]  /*124c0*/  IMAD.MOV.U32 R22, RZ, RZ, R11 ;  /* 0x000000ffff167224 */ /* 0x000ff600078e000b */
[----:B------:R-:W-:Y:S09]  /*124d0*/  @!UPT UIADD3 URZ, URZ, URZ, URZ ;  /* 0x0000003f3f3ff290 */ /* 0x000ff2000fffe03f */
[----:B------:R-:W-:Y:S04]  /*124e0*/  STL.64 [R1+0x80], R24 ;  /* 0x0000801801007387 */ /* 0x000fe80000100a00 */
[----:B------:R0:W-:Y:S04]  /*124f0*/  STL.64 [R1+0x88], R26 ;  /* 0x0000881a01007387 */ /* 0x0001e80000100a00 */
[----:B0-----:R-:W2:Y:S04]  /*12500*/  LDL.LU.64 R26, [R1+0xcc8] ;  /* 0x000cc800011a7983 */ /* 0x001ea80000300a00 */
[----:B------:R-:W3:Y:S04]  /*12510*/  LDL.LU.64 R24, [R1+0xcc0] ;  /* 0x000cc00001187983 */ /* 0x000ee80000300a00 */
[----:B------:R-:W3:Y:S01]  /*12520*/  LDL.LU.64 R10, [R1+0xcb8] ;  /* 0x000cb800010a7983 */ /* 0x000ee20000300a00 */
[----:B--2---:R-:W-:Y:S01]  /*12530*/  HMMA.16816.F32.BF16 R12, R4, R26, R12 ;  /* 0x0000001a040c723c */ /* 0x004fe2000004180c */
[----:B---3--:R-:W-:-:S05]  /*12540*/  IMAD.WIDE R10, R23, 0x2, R10 ;  /* 0x00000002170a7825 */ /* 0x008fca00078e020a */
[----:B------:R-:W-:Y:S01]  /*12550*/  STL [R1+0xb54], R10 ;  /* 0x000b540a01007387 */ /* 0x000fe20000100800 */
[----:B------:R-:W-:Y:S02]  /*12560*/  IMAD.MOV.U32 R0, RZ, RZ, R26 ;  /* 0x000000ffff007224 */ /* 0x000fe400078e001a */
[----:B------:R-:W-:Y:S11]  /*12570*/  IMAD.MOV.U32 R3, RZ, RZ, R27 ;  /* 0x000000ffff037224 */ /* 0x000ff600078e001b */
[----:B------:R-:W-:Y:S03]  /*12580*/  @!UPT UIADD3 URZ, URZ, URZ, URZ ;  /* 0x0000003f3f3ff290 */ /* 0x000fe6000fffe03f */
[----:B------:R-:W-:Y:S04]  /*12590*/  STL.64 [R1+0x3e0], R12 ;  /* 0x0003e00c01007387 */ /* 0x000fe80000100a00 */
[----:B------:R0:W-:Y:S04]  /*125a0*/  STL.64 [R1+0x3e8], R14 ;  /* 0x0003e80e01007387 */ /* 0x0001e80000100a00 */
[----:B0-----:R-:W2:Y:S04]  /*125b0*/  LDL.LU.64 R14, [R1+0xcb0] ;  /* 0x000cb000010e7983 */ /* 0x001ea80000300a00 */
[----:B------:R-:W2:Y:S04]  /*125c0*/  LDL.LU.64 R12, [R1+0xca8] ;  /* 0x000ca800010c7983 */ /* 0x000ea80000300a00 */
[----:B------:R-:W2:Y:S01]  /*125d0*/  LDL.LU.64 R26, [R1+0xca0] ;  /* 0x000ca000011a7983 */ /* 0x000ea20000300a00 */
[----:B----4-:R-:W-:-:S03]  /*125e0*/  IMAD.WIDE R8, R23, 0x2, R16 ;  /* 0x0000000217087825 */ /* 0x010fc600078e0210 */
[----:B------:R0:W-:Y:S01]  /*125f0*/  STL [R1+0xb50], R11 ;  /* 0x000b500b01007387 */ /* 0x0001e20000100800 */
[----:B------:R-:W-:-:S03]  /*12600*/  IMAD.WIDE R16, R23, 0x2, R24 ;  /* 0x0000000217107825 */ /* 0x000fc600078e0218 */
[----:B0-----:R-:W3:Y:S04]  /*12610*/  LDL.LU.64 R10, [R1+0x488] ;  /* 0x00048800010a7983 */ /* 0x001ee80000300a00 */
[----:B------:R-:W-:Y:S04]  /*12620*/  STL [R1+0xb4c], R8 ;  /* 0x000b4c0801007387 */ /* 0x000fe80000100800 */
[----:B------:R-:W4:Y:S04]  /*12630*/  LDL.LU.64 R24, [R1+0x4c8] ;  /* 0x0004c80001187983 */ /* 0x000f280000300a00 */
[----:B------:R0:W-:Y:S04]  /*12640*/  STL [R1+0xb48], R9 ;  /* 0x000b480901007387 */ /* 0x0001e80000100800 */
[----:B0-----:R-:W3:Y:S04]  /*12650*/  LDL.LU.64 R8, [R1+0x490] ;  /* 0x0004900001087983 */ /* 0x001ee80000300a00 */
[----:B------:R-:W-:Y:S04]  /*12660*/  STL [R1+0xb44], R16 ;  /* 0x000b441001007387 */ /* 0x000fe80000100800 */
[----:B------:R0:W-:Y:S01]  /*12670*/  STL [R1+0xb40], R17 ;  /* 0x000b401101007387 */ /* 0x0001e20000100800 */
[----:B--2---:R-:W-:Y:S03]  /*12680*/  HMMA.16816.F32.BF16 R4, R4, R26, R12 ;  /* 0x0000001a0404723c */ /* 0x004fe6000004180c */
[----:B------:R-:W2:Y:S04]  /*12690*/  LDL.LU.64 R14, [R1+0xc98] ;  /* 0x000c9800010e7983 */ /* 0x000ea80000300a00 */
[----:B------:R-:W2:Y:S11]  /*126a0*/  LDL.LU.64 R12, [R1+0xc90] ;  /* 0x000c9000010c7983 */ /* 0x000eb60000300a00 */
[----:B------:R-:W-:Y:S05]  /*126b0*/  @!UPT UIADD3 URZ, URZ, URZ, URZ ;  /* 0x0000003f3f3ff290 */ /* 0x000fea000fffe03f */
[----:B------:R1:W-:Y:S01]  /*126c0*/  STL.64 [R1+0x410], R4 ;  /* 0x0004100401007387 */ /* 0x0003e20000100a00 */
[----:B0-----:R-:W-:Y:S02]  /*126d0*/  IMAD.MOV.U32 R17, RZ, RZ, R5 ;  /* 0x000000ffff117224 */ /* 0x001fe400078e0005 */
[----:B------:R-:W-:Y:S01]  /*126e0*/  IMAD.MOV.U32 R16, RZ, RZ, R4 ;  /* 0x000000ffff107224 */ /* 0x000fe200078e0004 */
[----:B------:R0:W-:Y:S04]  /*126f0*/  STL.64 [R1+0x418], R6 ;  /* 0x0004180601007387 */ /* 0x0001e80000100a00 */
[----:B-1----:R-:W3:Y:S04]  /*12700*/  LDL.LU.64 R4, [R1+0x498] ;  /* 0x0004980001047983 */ /* 0x002ee80000300a00 */
[----:B0-----:R-:W3:Y:S04]  /*12710*/  LDL.LU.64 R6, [R1+0x4a0] ;  /* 0x0004a00001067983 */ /* 0x001ee80000300a00 */
[----:B------:R-:W-:Y:S04]  /*12720*/  STL.64 [R1+0xc68], R26 ;  /* 0x000c681a01007387 */ /* 0x000fe80000100a00 */
[----:B----4-:R0:W-:Y:S04]  /*12730*/  STL.64 [R1+0xc60], R24 ;  /* 0x000c601801007387 */ /* 0x0101e80000100a00 */
[----:B0-----:R-:W4:Y:S01]  /*12740*/  LDL.LU.64 R24, [R1+0x4a8] ;  /* 0x0004a80001187983 */ /* 0x001f220000300a00 */
[----:B--2---:R-:W-:-:S02]  /*12750*/  IMAD.MOV.U32 R26, RZ, RZ, R12 ;  /* 0x000000ffff1a7224 */ /* 0x004fc400078e000c */
[----:B------:R-:W-:Y:S01]  /*12760*/  IMAD.MOV.U32 R27, RZ, RZ, R13 ;  /* 0x000000ffff1b7224 */ /* 0x000fe200078e000d */
[----:B------:R-:W2:Y:S01]  /*12770*/  LDL.LU R12, [R1+0xc8c] ;  /* 0x000c8c00010c7983 */ /* 0x000ea20000300800 */
[----:B------:R-:W2:Y:S02]  /*12780*/  LDL.LU R13, [R1+0xc88] ;  /* 0x000c8800010d7983 */ /* 0x000ea40000300800 */
[----:B------:R-:W-:Y:S02]  /*12790*/  STL.64 [R1+0xb90], R18 ;  /* 0x000b901201007387 */ /* 0x000fe40000100a00 */
[----:B------:R0:W-:Y:S02]  /*127a0*/  STL.64 [R1+0xb88], R16 ;  /* 0x000b881001007387 */ /* 0x0001e40000100a00 */
[----:B0-----:R-:W2:Y:S01]  /*127b0*/  LDL.LU.64 R16, [R1+0x4c0] ;  /* 0x0004c00001107983 */ /* 0x001ea20000300a00 */
[----:B------:R-:W-:Y:S02]  /*127c0*/  IMAD.MOV.U32 R18, RZ, RZ, R14 ;  /* 0x000000ffff127224 */ /* 0x000fe400078e000e */
[----:B------:R-:W-:-:S02]  /*127d0*/  IMAD.MOV.U32 R19, RZ, RZ, R15 ;  /* 0x000000ffff137224 */ /* 0x000fc400078e000f */
[----:B------:R-:W4:Y:S01]  /*127e0*/  LDL.LU R14, [R1+0xc84] ;  /* 0x000c8400010e7983 */ /* 0x000f220000300800 */
[----:B------:R-:W4:Y:S02]  /*127f0*/  LDL.LU R15, [R1+0xc80] ;  /* 0x000c8000010f7983 */ /* 0x000f240000300800 */
[----:B------:R-:W-:Y:S02]  /*12800*/  STL.64 [R1+0xc78], R18 ;  /* 0x000c781201007387 */ /* 0x000fe40000100a00 */
[----:B---3--:R-:W-:-:S04]  /*12810*/  IMAD.WIDE R10, R23, 0x2, R10 ;  /* 0x00000002170a7825 */ /* 0x008fc800078e020a */
[C---:B------:R-:W-:Y:S01]  /*12820*/  IMAD.WIDE R8, R23.reuse, 0x2, R8 ;  /* 0x0000000217087825 */ /* 0x040fe200078e0208 */
[----:B--2---:R0:W-:Y:S04]  /*12830*/  STL.64 [R1+0xc70], R16 ;  /* 0x000c701001007387 */ /* 0x0041e80000100a00 */
[----:B0-----:R-:W2:Y:S01]  /*12840*/  LDL.LU R16, [R1+0x430] ;  /* 0x0004300001107983 */ /* 0x001ea20000300800 */
[----:B------:R-:W2:Y:S02]  /*12850*/  LDL.LU R17, [R1+0x434] ;  /* 0x0004340001117983 */ /* 0x000ea40000300800 */
[----:B------:R-:W2:Y:S02]  /*12860*/  LDL.LU R18, [R1+0x438] ;  /* 0x0004380001127983 */ /* 0x000ea40000300800 */
[----:B------:R-:W2:Y:S01]  /*12870*/  LDL.LU R19, [R1+0x43c] ;  /* 0x00043c0001137983 */ /* 0x000ea20000300800 */
[----:B------:R-:W-:Y:S01]  /*12880*/  STL [R1+0xb3c], R10 ;  /* 0x000b3c0a01007387 */ /* 0x000fe20000100800 */
[----:B------:R0:W-:Y:S03]  /*12890*/  STL [R1+0xb34], R11 ;  /* 0x000b340b01007387 */ /* 0x0001e60000100800 */
[----:B0-----:R-:W3:Y:S01]  /*128a0*/  LDL.LU.64 R10, [R1+0x4b8] ;  /* 0x0004b800010a7983 */ /* 0x001ee20000300a00 */
[----:B------:R-:W-:Y:S02]  /*128b0*/  STL [R1+0xb30], R8 ;  /* 0x000b300801007387 */ /* 0x000fe40000100800 */
[----:B------:R0:W-:Y:S02]  /*128c0*/  STL [R1+0xb2c], R9 ;  /* 0x000b2c0901007387 */ /* 0x0001e40000100800 */
[----:B0-----:R-:W3:Y:S01]  /*128d0*/  LDL.LU.64 R8, [R1+0x4b0] ;  /* 0x0004b00001087983 */ /* 0x001ee20000300a00 */
[----:B------:R-:W-:-:S05]  /*128e0*/  IMAD.WIDE R4, R23, 0x2, R4 ;  /* 0x0000000217047825 */ /* 0x000fca00078e0204 */
[----:B------:R-:W-:Y:S01]  /*128f0*/  STL [R1+0xb28], R4 ;  /* 0x000b280401007387 */ /* 0x000fe20000100800 */
[----:B------:R4:W-:Y:S02]  /*12900*/  STL [R1+0xb24], R5 ;  /* 0x000b240501007387 */ /* 0x0009e40000100800 */
[----:B----4-:R-:W-:-:S04]  /*12910*/  IMAD.WIDE R4, R23, 0x2, R24 ;  /* 0x0000000217047825 */ /* 0x010fc800078e0218 */
[C---:B------:R-:W-:Y:S01]  /*12920*/  IMAD.WIDE R6, R23.reuse, 0x2, R6 ;  /* 0x0000000217067825 */ /* 0x040fe200078e0206 */
[----:B--2---:R-:W-:Y:S01]  /*12930*/  HMMA.16816.F32.BF16 R24, R12, R26, R16 ;  /* 0x0000001a0c18723c */ /* 0x004fe20000041810 */
[----:B------:R-:W2:Y:S02]  /*12940*/  LDL.LU.64 R18, [R1+0xc78] ;  /* 0x000c780001127983 */ /* 0x000ea40000300a00 */
[----:B------:R-:W4:Y:S11]  /*12950*/  LDL.LU.64 R16, [R1+0xc70] ;  /* 0x000c700001107983 */ /* 0x000f360000300a00 */
[----:B------:R-:W-:Y:S09]  /*12960*/  @!UPT UIADD3 URZ, URZ, URZ, URZ ;  /* 0x0000003f3f3ff290 */ /* 0x000ff2000fffe03f */
[----:B------:R-:W-:Y:S01]  /*12970*/  STL.64 [R1+0x430], R24 ;  /* 0x0004301801007387 */ /* 0x000fe20000100a00 */
[----:B------:R0:W-:Y:S02]  /*12980*/  STL.64 [R1+0x438], R26 ;  /* 0x0004381a01007387 */ /* 0x0001e40000100a00 */
[C---:B---3--:R-:W-:Y:S01]  /*12990*/  IMAD.WIDE R8, R23.reuse, 0x2, R8 ;  /* 0x0000000217087825 */ /* 0x048fe200078e0208 */
[----:B0-----:R-:W3:Y:S03]  /*129a0*/  LDL.LU.64 R26, [R1+0xc68] ;  /* 0x000c6800011a7983 */ /* 0x001ee60000300a00 */
[----:B------:R-:W2:Y:S02]  /*129b0*/  LDL.LU.64 R24, [R1+0xc60] ;  /* 0x000c600001187983 */ /* 0x000ea40000300a00 */
[----:B------:R-:W-:Y:S02]  /*129c0*/  STL [R1+0xb20], R6 ;  /* 0x000b200601007387 */ /* 0x000fe40000100800 */
[----:B------:R-:W-:Y:S01]  /*129d0*/  STL [R1+0xb1c], R7 ;  /* 0x000b1c0701007387 */ /* 0x000fe20000100800 */
[----:B------:R-:W-:Y:S01]  /*129e0*/  STL [R1+0xb18], R4 ;  /* 0x000b180401007387 */ /* 0x000fe20000100800 */
[----:B------:R0:W-:Y:S02]  /*129f0*/  STL [R1+0xb14], R5 ;  /* 0x000b140501007387 */ /* 0x0001e40000100800 */
[----:B------:R1:W-:Y:S02]  /*12a00*/  STL [R1+0xb10], R8 ;  /* 0x000b100801007387 */ /* 0x0003e40000100800 */
[----:B------:R1:W-:Y:S02]  /*12a10*/  STL [R1+0xb08], R9 ;  /* 0x000b080901007387 */ /* 0x0003e40000100800 */
[C---:B0-----:R-:W-:Y:S01]  /*12a20*/  IMAD.WIDE R4, R23.reuse, 0x2, R10 ;  /* 0x0000000217047825 */ /* 0x041fe200078e020a */
[----:B-1----:R-:W2:Y:S03]  /*12a30*/  LDL.LU R8, [R1+0x440] ;  /* 0x0004400001087983 */ /* 0x002ea60000300800 */
[----:B------:R-:W2:Y:S02]  /*12a40*/  LDL.LU R9, [R1+0x444] ;  /* 0x0004440001097983 */ /* 0x000ea40000300800 */
[----:B------:R-:W2:Y:S02]  /*12a50*/  LDL.LU R10, [R1+0x448] ;  /* 0x00044800010a7983 */ /* 0x000ea40000300800 */
[----:B------:R-:W2:Y:S02]  /*12a60*/  LDL.LU R11, [R1+0x44c] ;  /* 0x00044c00010b7983 */ /* 0x000ea40000300800 */
[----:B----4-:R-:W-:-:S02]  /*12a70*/  IMAD.WIDE R6, R23, 0x2, R16 ;  /* 0x0000000217067825 */ /* 0x010fc400078e0210 */
[----:B--2---:R-:W-:Y:S01]  /*12a80*/  HMMA.16816.F32.BF16 R16, R12, R18, R8 ;  /* 0x000000120c10723c */ /* 0x004fe20000041808 */
[----:B------:R-:W2:Y:S11]  /*12a90*/  LDL.LU.64 R10, [R1+0x500] ;  /* 0x00050000010a7983 */ /* 0x000eb60000300a00 */
[----:B------:R-:W-:Y:S11]  /*12aa0*/  @!UPT UIADD3 URZ, URZ, URZ, URZ ;  /* 0x0000003f3f3ff290 */ /* 0x000ff6000fffe03f */
[----:B------:R-:W-:Y:S01]  /*12ab0*/  STL.64 [R1+0x440], R16 ;  /* 0x0004401001007387 */ /* 0x000fe20000100a00 */
[----:B------:R0:W-:Y:S03]  /*12ac0*/  STL.64 [R1+0x448], R18 ;  /* 0x0004481201007387 */ /* 0x0001e60000100a00 */
[----:B0-----:R-:W4:Y:S01]  /*12ad0*/  LDL.LU.64 R18, [R1+0x510] ;  /* 0x0005100001127983 */ /* 0x001f220000300a00 */
[----:B------:R-:W-:-:S03]  /*12ae0*/  IMAD.WIDE R8, R23, 0x2, R24 ;  /* 0x0000000217087825 */ /* 0x000fc600078e0218 */
[----:B----4-:R-:W-:Y:S01]  /*12af0*/  STL.64 [R1+0xc08], R18 ;  /* 0x000c081201007387 */ /* 0x010fe20000100a00 */
[----:B------:R-:W-:Y:S02]  /*12b00*/  STL [R1+0xb04], R4 ;  /* 0x000b040401007387 */ /* 0x000fe40000100800 */
[----:B------:R-:W4:Y:S02]  /*12b10*/  LDL.LU.64 R24, [R1+0x508] ;  /* 0x0005080001187983 */ /* 0x000f240000300a00 */
[----:B---3--:R-:W-:Y:S01]  /*12b20*/  STL.64 [R1+0xc20], R26 ;  /* 0x000c201a01007387 */ /* 0x008fe20000100a00 */
[----:B----4-:R0:W-:Y:S04]  /*12b30*/  STL.64 [R1+0xc18], R24 ;  /* 0x000c181801007387 */ /* 0x0101e80000100a00 */
[----:B0-----:R-:W3:Y:S01]  /*12b40*/  LDL.LU.64 R24, [R1+0x4f0] ;  /* 0x0004f00001187983 */ /* 0x001ee20000300a00 */
[----:B------:R-:W4:Y:S02]  /*12b50*/  LDL.LU R26, [R1+0x38] ;  /* 0x00003800011a7983 */ /* 0x000f240000300800 */
[----:B------:R-:W-:-:S02]  /*12b60*/  IMAD.MOV.U32 R27, RZ, RZ, R21 ;  /* 0x000000ffff1b7224 */ /* 0x000fc400078e0015 */
[----:B------:R0:W5:Y:S04]  /*12b70*/  LDL.LU R21, [R1+0xc5c] ;  /* 0x000c5c0001157983 */ /* 0x0001680000300800 */
[----:B----4-:R1:W-:Y:S01]  /*12b80*/  STL.64 [R1+0xc40], R26 ;  /* 0x000c401a01007387 */ /* 0x0103e20000100a00 */
[----:B---3--:R3:W-:Y:S02]  /*12b90*/  STL.64 [R1+0xc38], R24 ;  /* 0x000c381801007387 */ /* 0x0087e40000100a00 */
[----:B-1----:R-:W-:Y:S01]  /*12ba0*/  IMAD.MOV.U32 R27, RZ, RZ, R20 ;  /* 0x000000ffff1b7224 */ /* 0x002fe200078e0014 */
[----:B---3--:R-:W3:Y:S01]  /*12bb0*/  LDL.LU.64 R24, [R1+0x4d8] ;  /* 0x0004d80001187983 */ /* 0x008ee20000300a00 */
[----:B------:R-:W4:Y:S02]  /*12bc0*/  LDL.LU R26, [R1+0x48] ;  /* 0x00004800011a7983 */ /* 0x000f240000300800 */
[----:B------:R0:W5:Y:S02]  /*12bd0*/  LDL.LU R20, [R1+0xc58] ;  /* 0x000c580001147983 */ /* 0x0001640000300800 */
[----:B------:R-:W2:Y:S01]  /*12be0*/  LDL.LU R16, [R1+0x420] ;  /* 0x0004200001107983 */ /* 0x000ea20000300800 */
[----:B------:R-:W2:Y:S01]  /*12bf0*/  LDL.LU R17, [R1+0x424] ;  /* 0x0004240001117983 */ /* 0x000ea20000300800 */
[----:B------:R-:W2:Y:S02]  /*12c00*/  LDL.LU R18, [R1+0x428] ;  /* 0x0004280001127983 */ /* 0x000ea40000300800 */
[----:B------:R-:W2:Y:S02]  /*12c10*/  LDL.LU R19, [R1+0x42c] ;  /* 0x00042c0001137983 */ /* 0x000ea40000300800 */
[----:B--2---:R-:W-:Y:S01]  /*12c20*/  STL.64 [R1+0xc30], R18 ;  /* 0x000c301201007387 */ /* 0x004fe20000100a00 */
[----:B------:R1:W-:Y:S03]  /*12c30*/  STL.64 [R1+0xc28], R16 ;  /* 0x000c281001007387 */ /* 0x0003e60000100a00 */
[----:B-1----:R-:W2:Y:S01]  /*12c40*/  LDL.LU R16, [R1+0x460] ;  /* 0x0004600001107983 */ /* 0x002ea20000300800 */
[----:B------:R-:W2:Y:S02]  /*12c50*/  LDL.LU R17, [R1+0x464] ;  /* 0x0004640001117983 */ /* 0x000ea40000300800 */
[----:B------:R-:W2:Y:S02]  /*12c60*/  LDL.LU R18, [R1+0x468] ;  /* 0x0004680001127983 */ /* 0x000ea40000300800 */
[----:B------:R-:W2:Y:S02]  /*12c70*/  LDL.LU R19, [R1+0x46c] ;  /* 0x00046c0001137983 */ /* 0x000ea40000300800 */
[----:B--2---:R-:W-:Y:S01]  /*12c80*/  STL.64 [R1+0xc50], R18 ;  /* 0x000c501201007387 */ /* 0x004fe20000100a00 */
[----:B------:R1:W-:Y:S03]  /*12c90*/  STL.64 [R1+0xc48], R16 ;  /* 0x000c481001007387 */ /* 0x0003e60000100a00 */
[----:B-1----:R-:W4:Y:S01]  /*12ca0*/  LDL.LU R16, [R1+0x450] ;  /* 0x0004500001107983 */ /* 0x002f220000300800 */
[----:B------:R-:W4:Y:S02]  /*12cb0*/  LDL.LU R17, [R1+0x454] ;  /* 0x0004540001117983 */ /* 0x000f240000300800 */
[----:B------:R-:W4:Y:S02]  /*12cc0*/  LDL.LU R18, [R1+0x458] ;  /* 0x0004580001127983 */ /* 0x000f240000300800 */
[----:B------:R-:W4:Y:S01]  /*12cd0*/  LDL.LU R19, [R1+0x45c] ;  /* 0x00045c0001137983 */ /* 0x000f220000300800 */
[----:B------:R1:W-:Y:S04]  /*12ce0*/  STL [R1+0xb00], R5 ;  /* 0x000b000501007387 */ /* 0x0003e80000100800 */
[----:B-1----:R-:W2:Y:S01]  /*12cf0*/  LDL.LU.64 R4, [R1+0x4d0] ;  /* 0x0004d00001047983 */ /* 0x002ea20000300a00 */
[----:B------:R-:W-:Y:S02]  /*12d00*/  STL [R1+0xafc], R6 ;  /* 0x000afc0601007387 */ /* 0x000fe40000100800 */
[----:B------:R3:W-:Y:S02]  /*12d10*/  STL [R1+0xaf8], R7 ;  /* 0x000af80701007387 */ /* 0x0007e40000100800 */
[C---:B---3--:R-:W-:Y:S01]  /*12d20*/  IMAD.WIDE R6, R23.reuse, 0x2, R24 ;  /* 0x0000000217067825 */ /* 0x048fe200078e0218 */
[----:B------:R-:W-:Y:S03]  /*12d30*/  STL [R1+0xaf4], R8 ;  /* 0x000af40801007387 */ /* 0x000fe60000100800 */
[----:B------:R1:W-:Y:S02]  /*12d40*/  STL [R1+0xaf0], R9 ;  /* 0x000af00901007387 */ /* 0x0003e40000100800 */
[----:B-1----:R-:W3:Y:S01]  /*12d50*/  LDL.LU.64 R8, [R1+0x4e0] ;  /* 0x0004e00001087983 */ /* 0x002ee20000300a00 */
[----:B----4-:R-:W-:Y:S03]  /*12d60*/  HMMA.16816.F32.BF16 R24, R12, R26, R16 ;  /* 0x0000001a0c18723c */ /* 0x010fe60000041810 */
[----:B------:R-:W4:Y:S01]  /*12d70*/  LDL.LU.64 R18, [R1+0xc50] ;  /* 0x000c500001127983 */ /* 0x000f220000300a00 */
[----:B------:R-:W4:Y:S11]  /*12d80*/  LDL.LU.64 R16, [R1+0xc48] ;  /* 0x000c480001107983 */ /* 0x000f360000300a00 */
[----:B------:R-:W-:Y:S08]  /*12d90*/  @!UPT UIADD3 URZ, URZ, URZ, URZ ;  /* 0x0000003f3f3ff290 */ /* 0x000ff0000fffe03f */
[----:B------:R-:W-:Y:S01]  /*12da0*/  STL.64 [R1+0x450], R24 ;  /* 0x0004501801007387 */ /* 0x000fe20000100a00 */
[----:B------:R1:W-:Y:S03]  /*12db0*/  STL.64 [R1+0x458], R26 ;  /* 0x0004581a01007387 */ /* 0x0003e60000100a00 */
[----:B-1----:R-:W4:Y:S01]  /*12dc0*/  LDL.LU.64 R26, [R1+0xc40] ;  /* 0x000c4000011a7983 */ /* 0x002f220000300a00 */
[----:B------:R-:W4:Y:S02]  /*12dd0*/  LDL.LU.64 R24, [R1+0xc38] ;  /* 0x000c380001187983 */ /* 0x000f240000300a00 */
[----:B--2---:R-:W-:-:S05]  /*12de0*/  IMAD.WIDE R4, R23, 0x2, R4 ;  /* 0x0000000217047825 */ /* 0x004fca00078e0204 */
[----:B------:R-:W-:Y:S01]  /*12df0*/  STL [R1+0xaec], R4 ;  /* 0x000aec0401007387 */ /* 0x000fe20000100800 */
[----:B------:R1:W-:Y:S03]  /*12e00*/  STL [R1+0xae8], R5 ;  /* 0x000ae80501007387 */ /* 0x0003e60000100800 */
[----:B-1----:R-:W2:Y:S01]  /*12e10*/  LDL.LU.64 R4, [R1+0x4e8] ;  /* 0x0004e80001047983 */ /* 0x002ea20000300a00 */
[----:B------:R-:W-:Y:S02]  /*12e20*/  STL [R1+0xae4], R6 ;  /* 0x000ae40601007387 */ /* 0x000fe40000100800 */
[----:B------:R-:W-:Y:S02]  /*12e30*/  STL [R1+0xae0], R7 ;  /* 0x000ae00701007387 */ /* 0x000fe40000100800 */
[----:B---3--:R-:W-:-:S05]  /*12e40*/  IMAD.WIDE R8, R23, 0x2, R8 ;  /* 0x0000000217087825 */ /* 0x008fca00078e0208 */
[----:B------:R-:W-:Y:S01]  /*12e50*/  STL [R1+0xad8], R8 ;  /* 0x000ad80801007387 */ /* 0x000fe20000100800 */
[----:B------:R1:W-:Y:S03]  /*12e60*/  STL [R1+0x5ac], R9 ;  /* 0x0005ac0901007387 */ /* 0x0003e60000100800 */
[----:B-1----:R-:W3:Y:S01]  /*12e70*/  LDL.LU.64 R8, [R1+0x4f8] ;  /* 0x0004f80001087983 */ /* 0x002ee20000300a00 */
[C---:B----4-:R-:W-:Y:S02]  /*12e80*/  IMAD.WIDE R6, R23.reuse, 0x2, R24 ;  /* 0x0000000217067825 */ /* 0x050fe400078e0218 */
[----:B------:R-:W-:Y:S01]  /*12e90*/  HMMA.16816.F32.BF16 R24, R12, R26, R16 ;  /* 0x0000001a0c18723c */ /* 0x000fe20000041810 */
[----:B------:R-:W4:Y:S01]  /*12ea0*/  LDL.LU.64 R18, [R1+0xc30] ;  /* 0x000c300001127983 */ /* 0x000f220000300a00 */
[----:B------:R-:W4:Y:S11]  /*12eb0*/  LDL.LU.64 R16, [R1+0xc28] ;  /* 0x000c280001107983 */ /* 0x000f360000300a00 */
[----:B------:R-:W-:Y:S10]  /*12ec0*/  @!UPT UIADD3 URZ, URZ, URZ, URZ ;  /* 0x0000003f3f3ff290 */ /* 0x000ff4000fffe03f */
[----:B------:R-:W-:Y:S01]  /*12ed0*/  STL.64 [R1+0x460], R24 ;  /* 0x0004601801007387 */ /* 0x000fe20000100a00 */
[----:B------:R1:W-:Y:S03]  /*12ee0*/  STL.64 [R1+0x468], R26 ;  /* 0x0004681a01007387 */ /* 0x0003e60000100a00 */
[----:B-1----:R-:W4:Y:S01]  /*12ef0*/  LDL.LU.64 R26, [R1+0xc20] ;  /* 0x000c2000011a7983 */ /* 0x002f220000300a00 */
[----:B------:R-:W4:Y:S02]  /*12f00*/  LDL.LU.64 R24, [R1+0xc18] ;  /* 0x000c180001187983 */ /* 0x000f240000300a00 */
[----:B--2---:R-:W-:-:S04]  /*12f10*/  IMAD.WIDE R4, R23, 0x2, R4 ;  /* 0x0000000217047825 */ /* 0x004fc800078e0204 */
[C---:B---3--:R-:W-:Y:S01]  /*12f20*/  IMAD.WIDE R8, R23.reuse, 0x2, R8 ;  /* 0x0000000217087825 */ /* 0x048fe200078e0208 */
[----:B------:R-:W-:Y:S03]  /*12f30*/  STL [R1+0x4ec], R4 ;  /* 0x0004ec0401007387 */ /* 0x000fe60000100800 */
[----:B------:R1:W-:Y:S02]  /*12f40*/  STL [R1+0x4e8], R5 ;  /* 0x0004e80501007387 */ /* 0x0003e40000100800 */
[----:B------:R-:W-:Y:S02]  /*12f50*/  STL [R1+0x4e4], R6 ;  /* 0x0004e40601007387 */ /* 0x000fe40000100800 */
[----:B------:R-:W-:Y:S01]  /*12f60*/  STL [R1+0x4e0], R7 ;  /* 0x0004e00701007387 */ /* 0x000fe20000100800 */
[----:B------:R-:W-:Y:S01]  /*12f70*/  STL [R1+0x4dc], R8 ;  /* 0x0004dc0801007387 */ /* 0x000fe20000100800 */
[----:B------:R4:W-:Y:S02]  /*12f80*/  STL [R1+0x4d8], R9 ;  /* 0x0004d80901007387 */ /* 0x0009e40000100800 */
[----:B-1----:R-:W-:-:S04]  /*12f90*/  IMAD.WIDE R4, R23, 0x2, R10 ;  /* 0x0000000217047825 */ /* 0x002fc800078e020a */
[----:B------:R-:W-:Y:S02]  /*12fa0*/  IMAD.MOV.U32 R10, RZ, RZ, R29 ;  /* 0x000000ffff0a7224 */ /* 0x000fe400078e001d */
[----:B------:R-:W-:Y:S01]  /*12fb0*/  IMAD.MOV.U32 R11, RZ, RZ, R28 ;  /* 0x000000ffff0b7224 */ /* 0x000fe200078e001c */
[----:B------:R0:W5:Y:S01]  /*12fc0*/  LDL.LU R29, [R1+0xc14] ;  /* 0x000c1400011d7983 */ /* 0x0001620000300800 */
[----:B------:R-:W2:Y:S05]  /*12fd0*/  LDL.LU R28, [R1+0xc10] ;  /* 0x000c1000011c7983 */ /* 0x000eaa0000300800 */
[----:B----4-:R-:W-:Y:S01]  /*12fe0*/  HMMA.16816.F32.BF16 R8, R12, R10, R16 ;  /* 0x0000000a0c08723c */ /* 0x010fe20000041810 */
[----:B------:R-:W-:-:S02]  /*12ff0*/  IMAD.WIDE R6, R23, 0x2, R24 ;  /* 0x0000000217067825 */ /* 0x000fc400078e0218 */
[----:B------:R-:W3:Y:S02]  /*13000*/  LDL.LU.64 R24, [R1+0x520] ;  /* 0x0005200001187983 */ /* 0x000ee40000300a00 */
[----:B------:R-:W4:Y:S11]  /*13010*/  LDL.LU.64 R18, [R1+0xc08] ;  /* 0x000c080001127983 */ /* 0x000f360000300a00 */
[----:B------:R-:W-:Y:S07]  /*13020*/  @!UPT UIADD3 URZ, URZ, URZ, URZ ;  /* 0x0000003f3f3ff290 */ /* 0x000fee000fffe03f */
[----:B------:R-:W-:Y:S01]  /*13030*/  STL.64 [R1+0x420], R8 ;  /* 0x0004200801007387 */ /* 0x000fe20000100a00 */
[----:B------:R1:W-:Y:S03]  /*13040*/  STL.64 [R1+0x428], R10 ;  /* 0x0004280a01007387 */ /* 0x0003e60000100a00 */
[----:B-1----:R-:W2:Y:S01]  /*13050*/  LDL.LU.64 R10, [R1+0x570] ;  /* 0x00057000010a7983 */ /* 0x002ea20000300a00 */
[----:B------:R-:W-:Y:S02]  /*13060*/  STL [R1+0x4d4], R4 ;  /* 0x0004d40401007387 */ /* 0x000fe40000100800 */
[----:B------:R-:W2:Y:S02]  /*13070*/  LDL.LU R16, [R1+0x70] ;  /* 0x0000700001107983 */ /* 0x000ea40000300800 */
[----:B------:R-:W2:Y:S02]  /*13080*/  LDL.LU R17, [R1+0x74] ;  /* 0x0000740001117983 */ /* 0x000ea40000300800 */
[----:B----4-:R-:W-:-:S02]  /*13090*/  IMAD.WIDE R8, R23, 0x2, R18 ;  /* 0x0000000217087825 */ /* 0x010fc400078e0212 */
[----:B------:R-:W4:Y:S02]  /*130a0*/  LDL.LU R18, [R1+0x78] ;  /* 0x0000780001127983 */ /* 0x000f240000300800 */
[----:B------:R-:W4:Y:S02]  /*130b0*/  LDL.LU R19, [R1+0x7c] ;  /* 0x00007c0001137983 */ /* 0x000f240000300800 */
[----:B----4-:R-:W-:Y:S01]  /*130c0*/  STL.64 [R1+0xbb0], R18 ;  /* 0x000bb01201007387 */ /* 0x010fe20000100a00 */
[----:B--2---:R1:W-:Y:S03]  /*130d0*/  STL.64 [R1+0xba8], R16 ;  /* 0x000ba81001007387 */ /* 0x0043e60000100a00 */
[----:B-1----:R-:W2:Y:S01]  /*130e0*/  LDL.LU.64 R16, [R1+0x540] ;  /* 0x0005400001107983 */ /* 0x002ea20000300a00 */
[----:B------:R-:W-:Y:S02]  /*130f0*/  IMAD.MOV.U32 R18, RZ, RZ, R0 ;  /* 0x000000ffff127224 */ /* 0x000fe400078e0000 */
[----:B------:R-:W-:-:S02]  /*13100*/  IMAD.MOV.U32 R19, RZ, RZ, R3 ;  /* 0x000000ffff137224 */ /* 0x000fc400078e0003 */
[----:B------:R-:W4:Y:S01]  /*13110*/  LDL.LU R0, [R1+0xc04] ;  /* 0x000c040001007983 */ /* 0x000f220000300800 */
[----:B------:R-:W3:Y:S02]  /*13120*/  LDL.LU R3, [R1+0xc00] ;  /* 0x000c000001037983 */ /* 0x000ee40000300800 */
[----:B------:R1:W-:Y:S02]  /*13130*/  STL.64 [R1+0xbd8], R18 ;  /* 0x000bd81201007387 */ /* 0x0003e40000100a00 */
[----:B-1----:R-:W-:Y:S01]  /*13140*/  IMAD.MOV.U32 R18, RZ, RZ, R2 ;  /* 0x000000ffff127224 */ /* 0x002fe200078e0002 */
[----:B--2---:R1:W-:Y:S04]  /*13150*/  STL.64 [R1+0xbd0], R16 ;  /* 0x000bd01001007387 */ /* 0x0043e80000100a00 */
[----:B-1----:R-:W2:Y:S01]  /*13160*/  LDL.LU.64 R16, [R1+0x518] ;  /* 0x0005180001107983 */ /* 0x002ea20000300a00 */
[----:B------:R-:W2:Y:S02]  /*13170*/  LDL.LU R2, [R1+0xbfc] ;  /* 0x000bfc0001027983 */ /* 0x000ea40000300800 */
[----:B------:R-:W-:Y:S02]  /*13180*/  STL [R1+0x4d0], R5 ;  /* 0x0004d00501007387 */ /* 0x000fe40000100800 */
[----:B------:R-:W-:Y:S01]  /*13190*/  STL [R1+0x4cc], R6 ;  /* 0x0004cc0601007387 */ /* 0x000fe20000100800 */
[----:B------:R-:W-:Y:S01]  /*131a0*/  STL [R1+0x4c8], R7 ;  /* 0x0004c80701007387 */ /* 0x000fe20000100800 */
[----:B------:R-:W-:Y:S02]  /*131b0*/  STL [R1+0x4c4], R8 ;  /* 0x0004c40801007387 */ /* 0x000fe40000100800 */
[----:B------:R1:W-:Y:S02]  /*131c0*/  STL [R1+0x4c0], R9 ;  /* 0x0004c00901007387 */ /* 0x0003e40000100800 */
[----:B-1----:R-:W2:Y:S01]  /*131d0*/  LDL.LU.64 R8, [R1+0x530] ;  /* 0x0005300001087983 */ /* 0x002ea20000300a00 */
[----:B------:R-:W-:Y:S02]  /*131e0*/  STL.64 [R1+0xbe8], R10 ;  /* 0x000be80a01007387 */ /* 0x000fe40000100a00 */
[----:B---3--:R-:W-:Y:S01]  /*131f0*/  IMAD.WIDE R6, R23, 0x2, R24 ;  /* 0x0000000217067825 */ /* 0x008fe200078e0218 */
[----:B--2---:R1:W-:Y:S04]  /*13200*/  STL.64 [R1+0xbe0], R8 ;  /* 0x000be00801007387 */ /* 0x0043e80000100a00 */
[----:B-1----:R-:W2:Y:S01]  /*13210*/  LDL.LU R8, [R1+0xd0] ;  /* 0x0000d00001087983 */ /* 0x002ea20000300800 */
[----:B------:R-:W2:Y:S02]  /*13220*/  LDL.LU R9, [R1+0xd4] ;  /* 0x0000d40001097983 */ /* 0x000ea40000300800 */
[----:B------:R-:W2:Y:S02]  /*13230*/  LDL.LU R10, [R1+0xd8] ;  /* 0x0000d800010a7983 */ /* 0x000ea40000300800 */
[----:B------:R-:W2:Y:S01]  /*13240*/  LDL.LU R11, [R1+0xdc] ;  /* 0x0000dc00010b7983 */ /* 0x000ea20000300800 */
[----:B------:R-:W3:Y:S01]  /*13250*/  LDL.LU.64 R24, [R1+0x588] ;  /* 0x0005880001187983 */ /* 0x000ee20000300a00 */
[----:B------:R4:W-:Y:S02]  /*13260*/  STL.64 [R1+0xbc0], R26 ;  /* 0x000bc01a01007387 */ /* 0x0009e40000100a00 */
[----:B------:R-:W-:-:S02]  /*13270*/  IMAD.MOV.U32 R19, RZ, RZ, R22 ;  /* 0x000000ffff137224 */ /* 0x000fc400078e0016 */
[----:B------:R-:W-:-:S04]  /*13280*/  IMAD.WIDE R4, R23, 0x2, R16 ;  /* 0x0000000217047825 */ /* 0x000fc800078e0210 */
[----:B----4-:R-:W-:Y:S01]  /*13290*/  IMAD.MOV.U32 R26, RZ, RZ, R0 ;  /* 0x000000ffff1a7224 */ /* 0x010fe200078e0000 */
[----:B---3--:R1:W-:Y:S02]  /*132a0*/  STL.64 [R1+0xbb8], R24 ;  /* 0x000bb81801007387 */ /* 0x0083e40000100a00 */
[----:B-1----:R-:W-:Y:S02]  /*132b0*/  IMAD.MOV.U32 R24, RZ, RZ, R2 ;  /* 0x000000ffff187224 */ /* 0x002fe400078e0002 */
[----:B------:R-:W-:Y:S01]  /*132c0*/  IMAD.MOV.U32 R25, RZ, RZ, R3 ;  /* 0x000000ffff197224 */ /* 0x000fe200078e0003 */
[----:B------:R-:W3:Y:S01]  /*132d0*/  LDL.LU R2, [R1+0xbf8] ;  /* 0x000bf80001027983 */ /* 0x000ee20000300800 */
[----:B------:R-:W3:Y:S01]  /*132e0*/  LDL.LU R3, [R1+0xbf4] ;  /* 0x000bf40001037983 */ /* 0x000ee20000300800 */
[----:B--2---:R-:W-:Y:S01]  /*132f0*/  HMMA.16816.F32.BF16 R16, R12, R18, R8 ;  /* 0x000000120c10723c */ /* 0x004fe20000041808 */
[----:B------:R-:W2:Y:S01]  /*13300*/  LDL.LU R0, [R1+0xbf0] ;  /* 0x000bf00001007983 */ /* 0x000ea20000300800 */
[----:B------:R-:W4:Y:S01]  /*13310*/  LDL.LU.64 R10, [R1+0xbe8] ;  /* 0x000be800010a7983 */ /* 0x000f220000300a00 */
[----:B------:R-:W2:Y:S11]  /*13320*/  LDL.LU.64 R8, [R1+0xbe0] ;  /* 0x000be00001087983 */ /* 0x000eb60000300a00 */
[----:B------:R-:W-:Y:S09]  /*13330*/  @!UPT UIADD3 URZ, URZ, URZ, URZ ;  /* 0x0000003f3f3ff290 */ /* 0x000ff2000fffe03f */
[----:B------:R-:W-:Y:S01]  /*13340*/  STL.64 [R1+0xd0], R16 ;  /* 0x0000d01001007387 */ /* 0x000fe20000100a00 */
[----:B------:R1:W-:Y:S03]  /*13350*/  STL.64 [R1+0xd8], R18 ;  /* 0x0000d81201007387 */ /* 0x0003e60000100a00 */
[----:B-1----:R-:W4:Y:S01]  /*13360*/  LDL.LU.64 R18, [R1+0xbd8] ;  /* 0x000bd80001127983 */ /* 0x002f220000300a00 */
[----:B------:R-:W4:Y:S02]  /*13370*/  LDL.LU.64 R16, [R1+0xbd0] ;  /* 0x000bd00001107983 */ /* 0x000f240000300a00 */
[----:B------:R-:W-:Y:S02]  /*13380*/  STL [R1+0x4bc], R4 ;  /* 0x0004bc0401007387 */ /* 0x000fe40000100800 */
[----:B------:R3:W-:Y:S01]  /*13390*/  STL [R1+0x4b8], R5 ;  /* 0x0004b80501007387 */ /* 0x0007e20000100800 */
[----:B------:R-:W-:Y:S01]  /*133a0*/  STL [R1+0x4b4], R6 ;  /* 0x0004b40601007387 */ /* 0x000fe20000100800 */
[----:B------:R4:W-:Y:S02]  /*133b0*/  STL [R1+0x4b0], R7 ;  /* 0x0004b00701007387 */ /* 0x0009e40000100800 */
[----:B---3--:R-:W-:-:S02]  /*133c0*/  IMAD.WIDE R4, R23, 0x2, R2 ;  /* 0x0000000217047825 */ /* 0x008fc400078e0202 */
[----:B------:R-:W3:Y:S02]  /*133d0*/  LDL.LU.64 R2, [R1+0xbc8] ;  /* 0x000bc80001027983 */ /* 0x000ee40000300a00 */
[----:B------:R-:W-:Y:S02]  /*133e0*/  IMAD.MOV.U32 R27, RZ, RZ, R28 ;  /* 0x000000ffff1b7224 */ /* 0x000fe400078e001c */
[----:B--2---:R-:W-:-:S05]  /*133f0*/  IMAD.WIDE R8, R23, 0x2, R8 ;  /* 0x0000000217087825 */ /* 0x004fca00078e0208 */
[----:B------:R-:W-:Y:S01]  /*13400*/  STL [R1+0x4ac], R8 ;  /* 0x0004ac0801007387 */ /* 0x000fe20000100800 */
[----:B------:R-:W-:Y:S02]  /*13410*/  STL [R1+0x4a8], R9 ;  /* 0x0004a80901007387 */ /* 0x000fe40000100800 */
[C---:B----4-:R-:W-:Y:S02]  /*13420*/  IMAD.WIDE R6, R23.reuse, 0x2, R16 ;  /* 0x0000000217067825 */ /* 0x050fe400078e0210 */
[----:B------:R-:W-:Y:S01]  /*13430*/  HMMA.16816.F32.BF16 R16, R12, R18, R24 ;  /* 0x000000120c10723c */ /* 0x000fe20000041818 */
[----:B------:R-:W2:Y:S01]  /*13440*/  LDL.LU.64 R26, [R1+0xbc0] ;  /* 0x000bc000011a7983 */ /* 0x000ea20000300a00 */
[----:B------:R-:W4:Y:S11]  /*13450*/  LDL.LU.64 R24, [R1+0xbb8] ;  /* 0x000bb80001187983 */ /* 0x000f360000300a00 */
[----:B------:R-:W-:Y:S10]  /*13460*/  @!UPT UIADD3 URZ, URZ, URZ, URZ ;  /* 0x0000003f3f3ff290 */ /* 0x000ff4000fffe03f */
[----:B------:R-:W-:Y:S01]  /*13470*/  STL.64 [R1+0xb0], R16 ;  /* 0x0000b01001007387 */ /* 0x000fe20000100a00 */
[----:B------:R1:W-:Y:S03]  /*13480*/  STL.64 [R1+0xb8], R18 ;  /* 0x0000b81201007387 */ /* 0x0003e60000100a00 */
[----:B-1----:R-:W2:Y:S01]  /*13490*/  LDL.LU.64 R18, [R1+0xbb0] ;  /* 0x000bb00001127983 */ /* 0x002ea20000300a00 */
[----:B------:R-:W2:Y:S02]  /*134a0*/  LDL.LU.64 R16, [R1+0xba8] ;  /* 0x000ba80001107983 */ /* 0x000ea40000300a00 */
[C---:B---3--:R-:W-:Y:S02]  /*134b0*/  IMAD.WIDE R8, R23.reuse, 0x2, R2 ;  /* 0x0000000217087825 */ /* 0x048fe400078e0202 */
[----:B------:R-:W3:Y:S02]  /*134c0*/  LDL.LU.64 R2, [R1+0xba0] ;  /* 0x000ba00001027983 */ /* 0x000ee40000300a00 */
[----:B------:R-:W-:Y:S02]  /*134d0*/  STL [R1+0x4a4], R4 ;  /* 0x0004a40401007387 */ /* 0x000fe40000100800 */
[----:B------:R-:W2:Y:S02]  /*134e0*/  LDL.LU R22, [R1+0xad4] ;  /* 0x000ad40001167983 */ /* 0x000ea40000300800 */
[----:B------:R-:W-:Y:S01]  /*134f0*/  STL [R1+0x4a0], R5 ;  /* 0x0004a00501007387 */ /* 0x000fe20000100800 */
[----:B------:R-:W-:Y:S01]  /*13500*/  STL [R1+0x49c], R6 ;  /* 0x00049c0601007387 */ /* 0x000fe20000100800 */
[----:B------:R-:W-:Y:S02]  /*13510*/  STL [R1+0x498], R7 ;  /* 0x0004980701007387 */ /* 0x000fe40000100800 */
[----:B------:R-:W-:Y:S02]  /*13520*/  STL [R1+0x494], R8 ;  /* 0x0004940801007387 */ /* 0x000fe40000100800 */
[----:B------:R1:W-:Y:S02]  /*13530*/  STL [R1+0x490], R9 ;  /* 0x0004900901007387 */ /* 0x0003e40000100800 */
[----:B-1----:R-:W4:Y:S01]  /*13540*/  LDL.LU.64 R8, [R1+0x580] ;  /* 0x0005800001087983 */ /* 0x002f220000300a00 */
[----:B---3--:R-:W-:-:S03]  /*13550*/  IMAD.WIDE R6, R23, 0x2, R2 ;  /* 0x0000000217067825 */ /* 0x008fc600078e0202 */
[----:B------:R-:W3:Y:S01]  /*13560*/  LDL.LU.64 R2, [R1+0xb98] ;  /* 0x000b980001027983 */ /* 0x000ee20000300a00 */
[----:B--2---:R-:W-:Y:S01]  /*13570*/  HMMA.16816.F32.BF16 R12, R12, R26, R16 ;  /* 0x0000001a0c0c723c */ /* 0x004fe20000041810 */
[----:B------:R-:W-:-:S04]  /*13580*/  IMAD.WIDE R4, R23, 0x2, R10 ;  /* 0x0000000217047825 */ /* 0x000fc800078e020a */
[----:B------:R0:W5:Y:S01]  /*13590*/  LDL.LU.64 R18, [R1+0xb90] ;  /* 0x000b900001127983 */ /* 0x0001620000300a00 */
[----:B------:R0:W5:Y:S11]  /*135a0*/  LDL.LU.64 R16, [R1+0xb88] ;  /* 0x000b880001107983 */ /* 0x0001760000300a00 */
[----:B------:R-:W-:Y:S06]  /*135b0*/  @!UPT UIADD3 URZ, URZ, URZ, URZ ;  /* 0x0000003f3f3ff290 */ /* 0x000fec000fffe03f */
[----:B------:R-:W-:Y:S01]  /*135c0*/  STL.64 [R1+0x70], R12 ;  /* 0x0000700c01007387 */ /* 0x000fe20000100a00 */
[----:B------:R-:W-:Y:S02]  /*135d0*/  STL.64 [R1+0x78], R14 ;  /* 0x0000780e01007387 */ /* 0x000fe40000100a00 */
[----:B------:R-:W-:Y:S02]  /*135e0*/  STL [R1+0xc], R4 ;  /* 0x00000c0401007387 */ /* 0x000fe40000100800 */
[----:B------:R4:W-:Y:S01]  /*135f0*/  STL [R1+0x8], R5 ;  /* 0x0000080501007387 */ /* 0x0009e20000100800 */
[----:B------:R-:W-:Y:S01]  /*13600*/  STL [R1+0x4], R6 ;  /* 0x0000040601007387 */ /* 0x000fe20000100800 */
[----:B------:R1:W-:Y:S02]  /*13610*/  STL [R1], R7 ;  /* 0x0000000701007387 */ /* 0x0003e40000100800 */
[----:B----4-:R-:W-:-:S04]  /*13620*/  IMAD.WIDE R4, R23, 0x2, R8 ;  /* 0x0000000217047825 */ /* 0x010fc800078e0208 */
[----:B---3--:R-:W-:Y:S02]  /*13630*/  IMAD.WIDE R8, R23, 0x2, R2 ;  /* 0x0000000217087825 */ /* 0x008fe400078e0202 */
[----:B------:R-:W2:Y:S04]  /*13640*/  LDL.LU.64 R2, [R1+0xb80] ;  /* 0x000b800001027983 */ /* 0x000ea80000300a00 */
[----:B------:R-:W3:Y:S01]  /*13650*/  S2R R28, SR_TID.X ;  /* 0x00000000001c7919 */ /* 0x000ee20000002100 */
[----:B------:R-:W-:-:S04]  /*13660*/  IADD3 R22, R22, -0x1, RZ ;  /* 0xffffffff16167810 */ /* 0x000fc80007ffe0ff */
[----:B------:R-:W-:Y:S01]  /*13670*/  ISETP.NE.U32.AND P0, PT, R22, RZ, PT ;  /* 0x000000ff1600720c */ /* 0x000fe20003f05070 */
[----:B------:R4:W-:Y:S01]  /*13680*/  STL [R1+0xad4], R22 ;  /* 0x000ad41601007387 */ /* 0x0009e20000100800 */
[----:B-1----:R-:W-:-:S04]  /*13690*/  IMAD.WIDE R6, R23, 0x2, R24 ;  /* 0x0000000217067825 */ /* 0x002fc800078e0218 */
[----:B------:R-:W-:Y:S02]  /*136a0*/  IMAD.MOV.U32 R11, RZ, RZ, R14 ;  /* 0x000000ffff0b7224 */ /* 0x000fe400078e000e */
[----:B----4-:R-:W-:-:S04]  /*136b0*/  IMAD.MOV.U32 R22, RZ, RZ, c[0x0][0x188] ;  /* 0x00006200ff167624 */ /* 0x010fc800078e00ff */
[----:B------:R-:W-:Y:S01]  /*136c0*/  IMAD.SHL.U32 R12, R22, 0x20, RZ ;  /* 0x00000020160c7824 */ /* 0x000fe200078e00ff */
[----:B---3--:R-:W-:Y:S01]  /*136d0*/  LOP3.LUT R28, R28, 0x3f, RZ, 0xc0, !PT ;  /* 0x0000003f1c1c7812 */ /* 0x008fe200078ec0ff */
[----:B------:R-:W-:Y:S02]  /*136e0*/  IMAD.MOV.U32 R10, RZ, RZ, R15 ;  /* 0x000000ffff0a7224 */ /* 0x000fe400078e000f */
[----:B------:R-:W-:Y:S02]  /*136f0*/  IMAD.MOV.U32 R27, RZ, RZ, R4 ;  /* 0x000000ffff1b7224 */ /* 0x000fe400078e0004 */
[----:B------:R-:W-:Y:S02]  /*13700*/  IMAD.MOV.U32 R26, RZ, RZ, R5 ;  /* 0x000000ffff1a7224 */ /* 0x000fe400078e0005 */
[----:B------:R-:W-:Y:S02]  /*13710*/  IMAD.MOV.U32 R25, RZ, RZ, R6 ;  /* 0x000000ffff197224 */ /* 0x000fe400078e0006 */
[----:B------:R-:W-:-:S02]  /*13720*/  IMAD.SHL.U32 R28, R28, 0x2, RZ ;  /* 0x000000021c1c7824 */ /* 0x000fc400078e00ff */
[----:B------:R-:W-:Y:S02]  /*13730*/  IMAD.MOV.U32 R24, RZ, RZ, R7 ;  /* 0x000000ffff187224 */ /* 0x000fe400078e0007 */
[----:B------:R-:W-:Y:S02]  /*13740*/  IMAD.MOV.U32 R23, RZ, RZ, R8 ;  /* 0x000000ffff177224 */ /* 0x000fe400078e0008 */
[----:B------:R-:W-:Y:S01]  /*13750*/  IMAD.MOV.U32 R22, RZ, RZ, R9 ;  /* 0x000000ffff167224 */ /* 0x000fe200078e0009 */
[----:B------:R-:W-:Y:S01]  /*13760*/  IADD3 R0, R0, -0x20, RZ ;  /* 0xffffffe000007810 */ /* 0x000fe20007ffe0ff */
[----:B--2---:R-:W-:Y:S01]  /*13770*/  IMAD.WIDE R2, R12, 0x2, R2 ;  /* 0x000000020c027825 */ /* 0x004fe200078e0202 */
[----:B0-----:R-:W-:Y:S01]  /*13780*/  @!P0 CALL.REL.NOINC `(.L_x_1) ;  /* 0x0000001000008944 */ /* 0x001fe20003c00000 */
[----:B------:R-:W-:Y:S05]  /*13790*/  BRA `(.L_x_2) ;  /* 0xffff26a000007947 */ /* 0x000fea000383ffff */
.L_x_1:
[----:B-----5:R0:W-:Y:S04]  /*137a0*/  STL [R1+0xd34], R18 ;  /* 0x000d341201007387 */ /* 0x0201e80000100800 */
[----:B0-----:R-:W2:Y:S04]  /*137b0*/  LDL.LU R18, [R1+0x70] ;  /* 0x0000700001127983 */ /* 0x001ea80000300800 */
[----:B--2---:R0:W-:Y:S04]  /*137c0*/  STL [R1+0xd3c], R18 ;  /* 0x000d3c1201007387 */ /* 0x0041e80000100800 */
[----:B0-----:R-:W2:Y:S04]  /*137d0*/  LDL.LU R18, [R1+0x428] ;  /* 0x0004280001127983 */ /* 0x001ea80000300800 */
[----:B--2---:R0:W-:Y:S04]  /*137e0*/  STL [R1+0xd44], R18 ;  /* 0x000d441201007387 */ /* 0x0041e80000100800 */
[----:B0-----:R-:W2:Y:S04]  /*137f0*/  LDL.LU R18, [R1+0xd8] ;  /* 0x0000d80001127983 */ /* 0x001ea80000300800 */
[----:B--2---:R0:W-:Y:S04]  /*13800*/  STL [R1+0xd4c], R18 ;  /* 0x000d4c1201007387 */ /* 0x0041e80000100800 */
[----:B0-----:R-:W2:Y:S04]  /*13810*/  LDL.LU R18, [R1+0xb8] ;  /* 0x0000b80001127983 */ /* 0x001ea80000300800 */
[----:B--2---:R0:W-:Y:S04]  /*13820*/  STL [R1+0xd54], R18 ;  /* 0x000d541201007387 */ /* 0x0041e80000100800 */
[----:B------:R1:W-:Y:S01]  /*13830*/  STL [R1+0xd30], R19 ;  /* 0x000d301301007387 */ /* 0x0003e20000100800 */
[----:B0-----:R-:W-:-:S03]  /*13840*/  IMAD.MOV.U32 R18, RZ, RZ, R11 ;  /* 0x000000ffff127224 */ /* 0x001fc600078e000b */
[----:B-1----:R-:W2:Y:S04]  /*13850*/  LDL.LU R19, [R1+0xb4] ;  /* 0x0000b40001137983 */ /* 0x002ea80000300800 */
[----:B--2---:R0:W-:Y:S04]  /*13860*/  STL [R1+0xd38], R19 ;  /* 0x000d381301007387 */ /* 0x0041e80000100800 */
        /* <DEDUP_REMOVED lines=11> */
[----:B------:R0:W-:Y:S04]  /*13920*/  STL [R1+0xd28], R17 ;  /* 0x000d281101007387 */ /* 0x0001e80000100800 */
[----:B0-----:R-:W3:Y:S04]  /*13930*/  LDL.LU R17, [R1+0xd4] ;  /* 0x0000d40001117983 */ /* 0x001ee80000300800 */
[----:B------:R-:W4:Y:S04]  /*13940*/  LDL.LU R29, [R1+0x420] ;  /* 0x00042000011d7983 */ /* 0x000f280000300800 */
        /* <DEDUP_REMOVED lines=18> */
[----:B------:R-:W2:Y:S01]  /*13a70*/  LDL.LU R14, [R1+0x3ec] ;  /* 0x0003ec00010e7983 */ /* 0x000ea20000300800 */
[----:B------:R-:W-:-:S03]  /*13a80*/  F2FP.BF16.PACK_AB R18, R19, R18 ;  /* 0x000000121312723e */ /* 0x000fc600000010ff */
[----:B------:R-:W2:Y:S04]  /*13a90*/  LDL.LU R15, [R1+0x3e8] ;  /* 0x0003e800010f7983 */ /* 0x000ea80000300800 */
[----:B------:R-:W2:Y:S04]  /*13aa0*/  LDL.LU R10, [R1+0x8c] ;  /* 0x00008c00010a7983 */ /* 0x000ea80000300800 */
[----:B------:R-:W2:Y:S04]  /*13ab0*/  LDL.LU R11, [R1+0x88] ;  /* 0x00008800010b7983 */ /* 0x000ea80000300800 */
[----:B------:R0:W-:Y:S04]  /*13ac0*/  STL [R1+0xc4c], R21 ;  /* 0x000c4c1501007387 */ /* 0x0001e80000100800 */
[----:B0-----:R-:W4:Y:S04]  /*13ad0*/  LDL.LU R21, [R1+0x424] ;  /* 0x0004240001157983 */ /* 0x001f280000300800 */
[----:B------:R0:W-:Y:S04]  /*13ae0*/  STL [R1+0xc48], R20 ;  /* 0x000c481401007387 */ /* 0x0001e80000100800 */
[----:B0-----:R-:W3:Y:S04]  /*13af0*/  LDL.LU R20, [R1+0xd0] ;  /* 0x0000d00001147983 */ /* 0x001ee80000300800 */
[----:B------:R-:W2:Y:S04]  /*13b00*/  LDL.LU R19, [R1+0xd58] ;  /* 0x000d580001137983 */ /* 0x000ea80000300800 */
[----:B------:R0:W-:Y:S04]  /*13b10*/  STL [R1+0x4ac], R18 ;  /* 0x0004ac1201007387 */ /* 0x0001e80000100800 */
[----:B0-----:R-:W2:Y:S02]  /*13b20*/  LDL.LU R18, [R1+0xd54] ;  /* 0x000d540001127983 */ /* 0x001ea40000300800 */
[----:B--2---:R-:W-:-:S02]  /*13b30*/  F2FP.BF16.PACK_AB R18, R19, R18 ;  /* 0x000000121312723e */ /* 0x004fc400000010ff */
        /* <DEDUP_REMOVED lines=12> */
[----:B------:R-:W2:Y:S01]  /*13c00*/  LDL.LU R19, [R1+0xd38] ;  /* 0x000d380001137983 */ /* 0x000ea20000300800 */
[----:B---3--:R-:W-:-:S03]  /*13c10*/  F2FP.BF16.PACK_AB R20, R17, R20 ;  /* 0x000000141114723e */ /* 0x008fc600000010ff */
[----:B------:R0:W-:Y:S01]  /*13c20*/  STL [R1+0x49c], R18 ;  /* 0x00049c1201007387 */ /* 0x0001e20000100800 */
[----:B------:R-:W-:-:S03]  /*13c30*/  F2FP.BF16.PACK_AB R0, R0, R28 ;  /* 0x0000001c0000723e */ /* 0x000fc600000010ff */
[----:B0-----:R-:W3:Y:S01]  /*13c40*/  LDL.LU R18, [R1+0xd34] ;  /* 0x000d340001127983 */ /* 0x001ee20000300800 */
[----:B------:R-:W-:Y:S02]  /*13c50*/  F2FP.BF16.PACK_AB R3, R2, R3 ;  /* 0x000000030203723e */ /* 0x000fe400000010ff */
[----:B------:R-:W-:Y:S02]  /*13c60*/  F2FP.BF16.PACK_AB R2, R8, R9 ;  /* 0x000000090802723e */ /* 0x000fe400000010ff */
[----:B--2---:R-:W-:Y:S02]  /*13c70*/  F2FP.BF16.PACK_AB R16, R19, R16 ;  /* 0x000000101310723e */ /* 0x004fe400000010ff */
[----:B------:R-:W3:Y:S04]  /*13c80*/  LDL.LU R19, [R1+0xd30] ;  /* 0x000d300001137983 */ /* 0x000ee80000300800 */
[----:B------:R0:W-:Y:S04]  /*13c90*/  STL [R1+0x498], R16 ;  /* 0x0004981001007387 */ /* 0x0001e80000100800 */
[----:B0-----:R-:W2:Y:S04]  /*13ca0*/  LDL.LU R16, [R1+0xd2c] ;  /* 0x000d2c0001107983 */ /* 0x001ea80000300800 */
[----:B------:R-:W2:Y:S04]  /*13cb0*/  LDL.LU R17, [R1+0xd28] ;  /* 0x000d280001117983 */ /* 0x000ea80000300800 */
[----:B------:R4:W-:Y:S02]  /*13cc0*/  STL [R1+0x494], R20 ;  /* 0x0004941401007387 */ /* 0x0009e40000100800 */
[----:B----4-:R-:W-:-:S02]  /*13cd0*/  F2FP.BF16.PACK_AB R20, R21, R29 ;  /* 0x0000001d1514723e */ /* 0x010fc400000010ff */
[----:B------:R-:W-:-:S03]  /*13ce0*/  F2FP.BF16.PACK_AB R21, R27, R25 ;  /* 0x000000191b15723e */ /* 0x000fc600000010ff */
[----:B------:R0:W-:Y:S04]  /*13cf0*/  STL [R1+0x490], R20 ;  /* 0x0004901401007387 */ /* 0x0001e80000100800 */
[----:B------:R1:W-:Y:S04]  /*13d00*/  STL [R1+0x48c], R0 ;  /* 0x00048c0001007387 */ /* 0x0003e80000100800 */
[----:B------:R-:W-:Y:S01]  /*13d10*/  STL [R1+0x488], R21 ;  /* 0x0004881501007387 */ /* 0x000fe20000100800 */
[----:B0-----:R-:W-:Y:S02]  /*13d20*/  F2FP.BF16.PACK_AB R20, R23, R26 ;  /* 0x0000001a1714723e */ /* 0x001fe400000010ff */
[----:B-1----:R-:W-:-:S03]  /*13d30*/  F2FP.BF16.PACK_AB R0, R24, R22 ;  /* 0x000000161800723e */ /* 0x002fc600000010ff */
[----:B------:R-:W-:Y:S04]  /*13d40*/  STL [R1+0x484], R20 ;  /* 0x0004841401007387 */ /* 0x000fe80000100800 */
[----:B------:R0:W-:Y:S04]  /*13d50*/  STL [R1+0x480], R0 ;  /* 0x0004800001007387 */ /* 0x0001e80000100800 */
[----:B------:R1:W-:Y:S04]  /*13d60*/  STL [R1+0x47c], R3 ;  /* 0x00047c0301007387 */ /* 0x0003e80000100800 */
[----:B------:R4:W-:Y:S01]  /*13d70*/  STL [R1+0x478], R2 ;  /* 0x0004780201007387 */ /* 0x0009e20000100800 */
[----:B0-----:R-:W-:-:S02]  /*13d80*/  F2FP.BF16.PACK_AB R0, R6, R7 ;  /* 0x000000070600723e */ /* 0x001fc400000010ff */
[----:B-1----:R-:W-:-:S03]  /*13d90*/  F2FP.BF16.PACK_AB R3, R4, R5 ;  /* 0x000000050403723e */ /* 0x002fc600000010ff */
[----:B------:R0:W-:Y:S01]  /*13da0*/  STL [R1+0x474], R0 ;  /* 0x0004740001007387 */ /* 0x0001e20000100800 */
[----:B----4-:R-:W-:-:S03]  /*13db0*/  F2FP.BF16.PACK_AB R2, R12, R13 ;  /* 0x0000000d0c02723e */ /* 0x010fc600000010ff */
[----:B------:R1:W-:Y:S04]  /*13dc0*/  STL [R1+0x470], R3 ;  /* 0x0004700301007387 */ /* 0x0003e80000100800 */
[----:B------:R3:W-:Y:S01]  /*13dd0*/  STL [R1+0x42c], R2 ;  /* 0x00042c0201007387 */ /* 0x0007e20000100800 */
[----:B0-----:R-:W-:Y:S02]  /*13de0*/  F2FP.BF16.PACK_AB R0, R14, R15 ;  /* 0x0000000f0e00723e */ /* 0x001fe400000010ff */
[----:B-1----:R-:W-:-:S03]  /*13df0*/  F2FP.BF16.PACK_AB R3, R10, R11 ;  /* 0x0000000b0a03723e */ /* 0x002fc600000010ff */
[----:B------:R2:W-:Y:S04]  /*13e00*/  STL [R1+0x428], R0 ;  /* 0x0004280001007387 */ /* 0x0005e80000100800 */
[----:B------:R-:W-:Y:S04]  /*13e10*/  STL [R1+0x424], R3 ;  /* 0x0004240301007387 */ /* 0x000fe80000100800 */
[----:B------:R-:W4:Y:S01]  /*13e20*/  LDL.LU R20, [R1+0x210] ;  /* 0x0002100001147983 */ /* 0x000f220000300800 */
[----:B---3--:R-:W-:-:S05]  /*13e30*/  F2FP.BF16.PACK_AB R2, R19, R18 ;  /* 0x000000121302723e */ /* 0x008fca00000010ff */
[----:B------:R-:W-:Y:S01]  /*13e40*/  STL [R1+0x420], R2 ;  /* 0x0004200201007387 */ /* 0x000fe20000100800 */
[----:B--2---:R-:W-:-:S03]  /*13e50*/  F2FP.BF16.PACK_AB R0, R17, R16 ;  /* 0x000000101100723e */ /* 0x004fc600000010ff */
[----:B----4-:R0:W-:Y:S04]  /*13e60*/  STL [R1+0xca8], R20 ;  /* 0x000ca81401007387 */ /* 0x0101e80000100800 */
[----:B------:R-:W-:Y:S04]  /*13e70*/  STL [R1+0x3ec], R0 ;  /* 0x0003ec0001007387 */ /* 0x000fe80000100800 */
        /* <DEDUP_REMOVED lines=31> */
[----:B------:R-:W3:Y:S04]  /*14070*/  LDL.LU R21, [R1+0x224] ;  /* 0x0002240001157983 */ /* 0x000ee80000300800 */
[----:B---3--:R0:W-:Y:S04]  /*14080*/  STL [R1+0xca4], R21 ;  /* 0x000ca41501007387 */ /* 0x0081e80000100800 */
[----:B0-----:R-:W3:Y:S04]  /*14090*/  LDL.LU R21, [R1+0x214] ;  /* 0x0002140001157983 */ /* 0x001ee80000300800 */
        /* <DEDUP_REMOVED lines=31> */
[----:B0-----:R-:W2:Y:S04]  /*14290*/  LDL.LU R21, [R1+0x3e4] ;  /* 0x0003e40001157983 */ /* 0x001ea80000300800 */
[----:B------:R-:W3:Y:S04]  /*142a0*/  LDL.LU R29, [R1+0x220] ;  /* 0x00022000011d7983 */ /* 0x000ee80000300800 */
[----:B------:R-:W4:Y:S04]  /*142b0*/  LDL.LU R0, [R1+0x114] ;  /* 0x0001140001007983 */ /* 0x000f280000300800 */
[----:B------:R-:W4:Y:S04]  /*142c0*/  LDL.LU R28, [R1+0x110] ;  /* 0x00011000011c7983 */ /* 0x000f280000300800 */
        /* <DEDUP_REMOVED lines=23> */
[----:B------:R-:W3:Y:S01]  /*14440*/  LDL.LU R19, [R1+0x268] ;  /* 0x0002680001137983 */ /* 0x000ee20000300800 */
[----:B--2---:R-:W-:-:S03]  /*14450*/  F2FP.BF16.PACK_AB R20, R21, R20 ;  /* 0x000000141514723e */ /* 0x004fc600000010ff */
        /* <DEDUP_REMOVED lines=65> */
[----:B----4-:R-:W-:-:S03]  /*14870*/  F2FP.BF16.PACK_AB R0, R0, R28 ;  /* 0x0000001c0000723e */ /* 0x010fc600000010ff */
[----:B------:R2:W-:Y:S01]  /*14880*/  STL [R1+0x228], R20 ;  /* 0x0002281401007387 */ /* 0x0005e20000100800 */
[----:B---3--:R-:W-:Y:S02]  /*14890*/  F2FP.BF16.PACK_AB R3, R2, R3 ;  /* 0x000000030203723e */ /* 0x008fe400000010ff */
[----:B------:R-:W-:Y:S02]  /*148a0*/  F2FP.BF16.PACK_AB R2, R8, R9 ;  /* 0x000000090802723e */ /* 0x000fe400000010ff */
[----:B--2---:R-:W-:Y:S02]  /*148b0*/  F2FP.BF16.PACK_AB R20, R21, R29 ;  /* 0x0000001d1514723e */ /* 0x004fe400000010ff */
[----:B------:R-:W-:-:S03]  /*148c0*/  F2FP.BF16.PACK_AB R21, R27, R25 ;  /* 0x000000191b15723e */ /* 0x000fc600000010ff */
[----:B------:R0:W-:Y:S04]  /*148d0*/  STL [R1+0x224], R20 ;  /* 0x0002241401007387 */ /* 0x0001e80000100800 */
[----:B------:R1:W-:Y:S01]  /*148e0*/  STL [R1+0x220], R0 ;  /* 0x0002200001007387 */ /* 0x0003e20000100800 */
[----:B0-----:R-:W-:-:S03]  /*148f0*/  F2FP.BF16.PACK_AB R20, R23, R26 ;  /* 0x0000001a1714723e */ /* 0x001fc600000010ff */
[----:B------:R-:W-:Y:S01]  /*14900*/  STL [R1+0x21c], R21 ;  /* 0x00021c1501007387 */ /* 0x000fe20000100800 */
[----:B-1----:R-:W-:-:S03]  /*14910*/  F2FP.BF16.PACK_AB R0, R24, R22 ;  /* 0x000000161800723e */ /* 0x002fc600000010ff */
[----:B------:R-:W-:Y:S04]  /*14920*/  STL [R1+0x218], R20 ;  /* 0x0002181401007387 */ /* 0x000fe80000100800 */
[----:B------:R0:W-:Y:S04]  /*14930*/  STL [R1+0x214], R0 ;  /* 0x0002140001007387 */ /* 0x0001e80000100800 */
[----:B------:R1:W-:Y:S01]  /*14940*/  STL [R1+0x210], R3 ;  /* 0x0002100301007387 */ /* 0x0003e20000100800 */
[----:B0-----:R-:W-:-:S03]  /*14950*/  F2FP.BF16.PACK_AB R0, R6, R7 ;  /* 0x000000070600723e */ /* 0x001fc600000010ff */
[----:B------:R0:W-:Y:S01]  /*14960*/  STL [R1+0x20c], R2 ;  /* 0x00020c0201007387 */ /* 0x0001e20000100800 */
[----:B-1----:R-:W-:-:S03]  /*14970*/  F2FP.BF16.PACK_AB R3, R4, R5 ;  /* 0x000000050403723e */ /* 0x002fc600000010ff */
        /* <DEDUP_REMOVED lines=8> */
[----:B------:R-:W-:Y:S04]  /*14a00*/  STL [R1+0x118], R3 ;  /* 0x0001180301007387 */ /* 0x000fe80000100800 */
[----:B------:R-:W2:Y:S01]  /*14a10*/  LDL.LU R10, [R1+0x1a4] ;  /* 0x0001a400010a7983 */ /* 0x000ea20000300800 */
[----:B0-----:R-:W-:-:S03]  /*14a20*/  F2FP.BF16.PACK_AB R0, R18, R19 ;  /* 0x000000131200723e */ /* 0x001fc600000010ff */
[----:B------:R-:W-:Y:S04]  /*14a30*/  STL [R1+0x114], R2 ;  /* 0x0001140201007387 */ /* 0x000fe80000100800 */
[----:B------:R-:W2:Y:S04]  /*14a40*/  LDL.LU R11, [R1+0x1a0] ;  /* 0x0001a000010b7983 */ /* 0x000ea80000300800 */
[----:B------:R-:W-:Y:S04]  /*14a50*/  STL [R1+0x110], R0 ;  /* 0x0001100001007387 */ /* 0x000fe80000100800 */
        /* <DEDUP_REMOVED lines=13> */
[----:B------:R-:W4:Y:S04]  /*14b30*/  LDL.LU R17, [R1+0x2d8] ;  /* 0x0002d80001117983 */ /* 0x000f280000300800 */
[----:B----4-:R0:W-:Y:S04]  /*14b40*/  STL [R1+0xc78], R17 ;  /* 0x000c781101007387 */ /* 0x0101e80000100800 */
[----:B0-----:R-:W4:Y:S04]  /*14b50*/  LDL.LU R17, [R1+0x2cc] ;  /* 0x0002cc0001117983 */ /* 0x001f280000300800 */
        /* <DEDUP_REMOVED lines=9> */
[----:B0-----:R-:W3:Y:S04]  /*14bf0*/  LDL.LU R17, [R1+0x244] ;  /* 0x0002440001117983 */ /* 0x001ee80000300800 */
[----:B------:R-:W4:Y:S04]  /*14c00*/  LDL.LU R18, [R1+0x1b4] ;  /* 0x0001b40001127983 */ /* 0x000f280000300800 */
[----:B------:R-:W4:Y:S04]  /*14c10*/  LDL.LU R19, [R1+0x1b0] ;  /* 0x0001b00001137983 */ /* 0x000f280000300800 */
[----:B------:R-:W2:Y:S04]  /*14c20*/  LDL.LU R20, [R1+0x458] ;  /* 0x0004580001147983 */ /* 0x000ea80000300800 */
        /* <DEDUP_REMOVED lines=16> */
[----:B0-----:R-:W2:Y:S01]  /*14d30*/  LDL.LU R21, [R1+0x2c4] ;  /* 0x0002c40001157983 */ /* 0x001ea20000300800 */
[----:B------:R-:W-:-:S02]  /*14d40*/  F2FP.BF16.PACK_AB R11, R10, R11 ;  /* 0x0000000b0a0b723e */ /* 0x000fc400000010ff */
[----:B---3--:R-:W-:Y:S01]  /*14d50*/  F2FP.BF16.PACK_AB R16, R17, R16 ;  /* 0x000000101110723e */ /* 0x008fe200000010ff */
[----:B--2---:R0:W-:Y:S04]  /*14d60*/  STL [R1+0xc70], R21 ;  /* 0x000c701501007387 */ /* 0x0041e80000100800 */
[----:B0-----:R-:W2:Y:S04]  /*14d70*/  LDL.LU R21, [R1+0x2b4] ;  /* 0x0002b40001157983 */ /* 0x001ea80000300800 */
[----:B------:R-:W3:Y:S04]  /*14d80*/  LDL.LU R29, [R1+0x448] ;  /* 0x00044800011d7983 */ /* 0x000ee80000300800 */
        /* <DEDUP_REMOVED lines=21> */
[----:B------:R0:W-:Y:S04]  /*14ee0*/  STL [R1+0x10c], R11 ;  /* 0x00010c0b01007387 */ /* 0x0001e80000100800 */
[----:B0-----:R-:W2:Y:S04]  /*14ef0*/  LDL.LU R11, [R1+0x320] ;  /* 0x00032000010b7983 */ /* 0x001ea80000300800 */
        /* <DEDUP_REMOVED lines=22> */
[----:B0-----:R-:W2:Y:S01]  /*15060*/  LDL.LU R16, [R1+0xc74] ;  /* 0x000c740001107983 */ /* 0x001ea20000300800 */
[----:B----4-:R-:W-:Y:S02]  /*15070*/  F2FP.BF16.PACK_AB R18, R18, R19 ;  /* 0x000000131212723e */ /* 0x010fe400000010ff */
[----:B------:R-:W-:-:S02]  /*15080*/  F2FP.BF16.PACK_AB R20, R21, R20 ;  /* 0x000000141514723e */ /* 0x000fc400000010ff */
[----:B--2---:R-:W-:Y:S02]  /*15090*/  F2FP.BF16.PACK_AB R17, R16, R17 ;  /* 0x000000111011723e */ /* 0x004fe400000010ff */
[----:B------:R-:W2:Y:S04]  /*150a0*/  LDL.LU R16, [R1+0x334] ;  /* 0x0003340001107983 */ /* 0x000ea80000300800 */
[----:B------:R0:W-:Y:S04]  /*150b0*/  STL [R1+0xd0], R17 ;  /* 0x0000d01101007387 */ /* 0x0001e80000100800 */
[----:B0-----:R-:W2:Y:S04]  /*150c0*/  LDL.LU R17, [R1+0x330] ;  /* 0x0003300001117983 */ /* 0x001ea80000300800 */
[----:B------:R0:W-:Y:S04]  /*150d0*/  STL [R1+0xbc], R18 ;  /* 0x0000bc1201007387 */ /* 0x0001e80000100800 */
[----:B0-----:R-:W4:Y:S04]  /*150e0*/  LDL.LU R18, [R1+0x344] ;  /* 0x0003440001127983 */ /* 0x001f280000300800 */
[----:B------:R-:W4:Y:S04]  /*150f0*/  LDL.LU R19, [R1+0x340] ;  /* 0x0003400001137983 */ /* 0x000f280000300800 */
        /* <DEDUP_REMOVED lines=16> */
[----:B------:R-:W3:Y:S01]  /*15200*/  LDL.LU R21, [R1+0xc50] ;  /* 0x000c500001157983 */ /* 0x000ee20000300800 */
[----:B------:R-:W-:-:S03]  /*15210*/  F2FP.BF16.PACK_AB R0, R0, R28 ;  /* 0x0000001c0000723e */ /* 0x000fc600000010ff */
[----:B------:R3:W-:Y:S01]  /*15220*/  STL [R1+0x98], R20 ;  /* 0x0000981401007387 */ /* 0x0007e20000100800 */
[----:B------:R-:W-:Y:S02]  /*15230*/  F2FP.BF16.PACK_AB R3, R2, R3 ;  /* 0x000000030203723e */ /* 0x000fe400000010ff */
[----:B------:R-:W-:Y:S02]  /*15240*/  F2FP.BF16.PACK_AB R2, R8, R9 ;  /* 0x000000090802723e */ /* 0x000fe400000010ff */
[----:B---3--:R-:W-:Y:S02]  /*15250*/  F2FP.BF16.PACK_AB R20, R21, R29 ;  /* 0x0000001d1514723e */ /* 0x008fe400000010ff */
        /* <DEDUP_REMOVED lines=13> */
[----:B--2---:R-:W-:-:S03]  /*15330*/  F2FP.BF16.PACK_AB R2, R12, R13 ;  /* 0x0000000d0c02723e */ /* 0x004fc600000010ff */
[----:B------:R-:W-:Y:S04]  /*15340*/  STL [R1+0x74], R3 ;  /* 0x0000740301007387 */ /* 0x000fe80000100800 */
[----:B------:R-:W2:Y:S04]  /*15350*/  LDL.LU R21, [R1+0xac] ;  /* 0x0000ac0001157983 */ /* 0x000ea80000300800 */
[----:B------:R-:W-:Y:S01]  /*15360*/  STL [R1+0x70], R2 ;  /* 0x0000700201007387 */ /* 0x000fe20000100800 */
[----:B0-----:R-:W-:-:S03]  /*15370*/  F2FP.BF16.PACK_AB R0, R14, R15 ;  /* 0x0000000f0e00723e */ /* 0x001fc600000010ff */
[----:B------:R-:W2:Y:S04]  /*15380*/  LDL.LU R27, [R1+0xa8] ;  /* 0x0000a800011b7983 */ /* 0x000ea80000300800 */
[----:B------:R0:W-:Y:S04]  /*15390*/  STL [R1+0x6c], R0 ;  /* 0x00006c0001007387 */ /* 0x0001e80000100800 */
[----:B------:R-:W3:Y:S04]  /*153a0*/  LDL.LU R20, [R1+0xcc] ;  /* 0x0000cc0001147983 */ /* 0x000ee80000300800 */
[----:B------:R-:W3:Y:S01]  /*153b0*/  LDL.LU R26, [R1+0xc8] ;  /* 0x0000c800011a7983 */ /* 0x000ee20000300800 */
[----:B0-----:R-:W-:-:S05]  /*153c0*/  F2FP.BF16.PACK_AB R0, R10, R11 ;  /* 0x0000000b0a00723e */ /* 0x001fca00000010ff */
[----:B------:R0:W-:Y:S01]  /*153d0*/  STL [R1+0x68], R0 ;  /* 0x0000680001007387 */ /* 0x0001e20000100800 */
[----:B------:R-:W-:-:S03]  /*153e0*/  F2FP.BF16.PACK_AB R3, R16, R17 ;  /* 0x000000111003723e */ /* 0x000fc600000010ff */
[----:B------:R-:W3:Y:S04]  /*153f0*/  LDL.LU R25, [R1+0xe8] ;  /* 0x0000e80001197983 */ /* 0x000ee80000300800 */
[----:B------:R-:W3:Y:S04]  /*15400*/  LDL.LU R29, [R1+0xfc] ;  /* 0x0000fc00011d7983 */ /* 0x000ee80000300800 */
[----:B------:R-:W3:Y:S01]  /*15410*/  LDL.LU R24, [R1+0xf8] ;  /* 0x0000f80001187983 */ /* 0x000ee20000300800 */
[----:B----4-:R-:W-:-:S03]  /*15420*/  F2FP.BF16.PACK_AB R4, R18, R19 ;  /* 0x000000131204723e */ /* 0x010fc600000010ff */
[----:B0-----:R-:W4:Y:S04]  /*15430*/  LDL.LU R0, [R1+0xa4] ;  /* 0x0000a40001007983 */ /* 0x001f280000300800 */
[----:B------:R-:W4:Y:S04]  /*15440*/  LDL.LU R23, [R1+0xa0] ;  /* 0x0000a00001177983 */ /* 0x000f280000300800 */
[----:B------:R-:W4:Y:S04]  /*15450*/  LDL.LU R28, [R1+0xc4] ;  /* 0x0000c400011c7983 */ /* 0x000f280000300800 */
[----:B------:R-:W4:Y:S04]  /*15460*/  LDL.LU R22, [R1+0xc0] ;  /* 0x0000c00001167983 */ /* 0x000f280000300800 */
[----:B------:R-:W4:Y:S04]  /*15470*/  LDL.LU R2, [R1+0xe4] ;  /* 0x0000e40001027983 */ /* 0x000f280000300800 */
[----:B------:R0:W-:Y:S04]  /*15480*/  STL [R1+0x64], R3 ;  /* 0x0000640301007387 */ /* 0x0001e80000100800 */
[----:B0-----:R-:W4:Y:S04]  /*15490*/  LDL.LU R3, [R1+0xf4] ;  /* 0x0000f40001037983 */ /* 0x001f280000300800 */
[----:B------:R-:W4:Y:S04]  /*154a0*/  LDL.LU R8, [R1+0x38c] ;  /* 0x00038c0001087983 */ /* 0x000f280000300800 */
[----:B------:R0:W-:Y:S04]  /*154b0*/  STL [R1+0x60], R4 ;  /* 0x0000600401007387 */ /* 0x0001e80000100800 */
[----:B------:R-:W4:Y:S04]  /*154c0*/  LDL.LU R19, [R1+0x388] ;  /* 0x0003880001137983 */ /* 0x000f280000300800 */
[----:B------:R-:W4:Y:S04]  /*154d0*/  LDL.LU R9, [R1+0x39c] ;  /* 0x00039c0001097983 */ /* 0x000f280000300800 */
[----:B------:R-:W4:Y:S04]  /*154e0*/  LDL.LU R18, [R1+0x398] ;  /* 0x0003980001127983 */ /* 0x000f280000300800 */
[----:B------:R-:W4:Y:S04]  /*154f0*/  LDL.LU R6, [R1+0x3ac] ;  /* 0x0003ac0001067983 */ /* 0x000f280000300800 */
[----:B------:R-:W4:Y:S04]  /*15500*/  LDL.LU R17, [R1+0x3a8] ;  /* 0x0003a80001117983 */ /* 0x000f280000300800 */
[----:B------:R-:W4:Y:S04]  /*15510*/  LDL.LU R7, [R1+0x3bc] ;  /* 0x0003bc0001077983 */ /* 0x000f280000300800 */
[----:B------:R-:W4:Y:S04]  /*15520*/  LDL.LU R16, [R1+0x3b8] ;  /* 0x0003b80001107983 */ /* 0x000f280000300800 */
[----:B0-----:R-:W4:Y:S04]  /*15530*/  LDL.LU R4, [R1+0x384] ;  /* 0x0003840001047983 */ /* 0x001f280000300800 */
[----:B------:R-:W4:Y:S04]  /*15540*/  LDL.LU R15, [R1+0x380] ;  /* 0x00038000010f7983 */ /* 0x000f280000300800 */
[----:B------:R-:W4:Y:S04]  /*15550*/  LDL.LU R5, [R1+0x394] ;  /* 0x0003940001057983 */ /* 0x000f280000300800 */
[----:B------:R-:W4:Y:S04]  /*15560*/  LDL.LU R14, [R1+0x390] ;  /* 0x00039000010e7983 */ /* 0x000f280000300800 */
[----:B------:R-:W4:Y:S04]  /*15570*/  LDL.LU R12, [R1+0x3a4] ;  /* 0x0003a400010c7983 */ /* 0x000f280000300800 */
[----:B------:R-:W4:Y:S04]  /*15580*/  LDL.LU R13, [R1+0x3a0] ;  /* 0x0003a000010d7983 */ /* 0x000f280000300800 */
[----:B------:R-:W4:Y:S04]  /*15590*/  LDL.LU R10, [R1+0x3b4] ;  /* 0x0003b400010a7983 */ /* 0x000f280000300800 */
[----:B------:R-:W4:Y:S01]  /*155a0*/  LDL.LU R11, [R1+0x3b0] ;  /* 0x0003b000010b7983 */ /* 0x000f220000300800 */
[----:B--2---:R-:W-:-:S03]  /*155b0*/  F2FP.BF16.PACK_AB R27, R21, R27 ;  /* 0x0000001b151b723e */ /* 0x004fc600000010ff */
[----:B------:R-:W2:Y:S04]  /*155c0*/  LDL.LU R21, [R1+0xc4c] ;  /* 0x000c4c0001157983 */ /* 0x000ea80000300800 */
[----:B------:R0:W-:Y:S01]  /*155d0*/  STL [R1+0xb7c], R27 ;  /* 0x000b7c1b01007387 */ /* 0x0001e20000100800 */
[----:B---3--:R-:W-:-:S03]  /*155e0*/  F2FP.BF16.PACK_AB R26, R20, R26 ;  /* 0x0000001a141a723e */ /* 0x008fc600000010ff */
[----:B0-----:R-:W3:Y:S04]  /*155f0*/  LDL.LU R27, [R1+0xec] ;  /* 0x0000ec00011b7983 */ /* 0x001ee80000300800 */
[----:B------:R-:W3:Y:S04]  /*15600*/  LDL.LU R20, [R1+0xc48] ;  /* 0x000c480001147983 */ /* 0x000ee80000300800 */
[----:B------:R-:W-:Y:S01]  /*15610*/  STL [R1+0xb80], R26 ;  /* 0x000b801a01007387 */ /* 0x000fe20000100800 */
[----:B------:R-:W-:Y:S02]  /*15620*/  F2FP.BF16.PACK_AB R24, R29, R24 ;  /* 0x000000181d18723e */ /* 0x000fe400000010ff */
[----:B----4-:R-:W-:-:S02]  /*15630*/  F2FP.BF16.PACK_AB R23, R0, R23 ;  /* 0x000000170017723e */ /* 0x010fc400000010ff */
[----:B------:R-:W-:Y:S02]  /*15640*/  F2FP.BF16.PACK_AB R22, R28, R22 ;  /* 0x000000161c16723e */ /* 0x000fe400000010ff */
[----:B------:R-:W-:Y:S02]  /*15650*/  F2FP.BF16.PACK_AB R19, R8, R19 ;  /* 0x000000130813723e */ /* 0x000fe400000010ff */
[----:B------:R-:W-:Y:S02]  /*15660*/  F2FP.BF16.PACK_AB R18, R9, R18 ;  /* 0x000000120912723e */ /* 0x000fe400000010ff */
[----:B------:R-:W-:Y:S02]  /*15670*/  F2FP.BF16.PACK_AB R17, R6, R17 ;  /* 0x000000110611723e */ /* 0x000fe400000010ff */
[----:B------:R-:W-:Y:S02]  /*15680*/  F2FP.BF16.PACK_AB R16, R7, R16 ;  /* 0x000000100710723e */ /* 0x000fe400000010ff */
[----:B------:R-:W-:-:S02]  /*15690*/  F2FP.BF16.PACK_AB R15, R4, R15 ;  /* 0x0000000f040f723e */ /* 0x000fc400000010ff */
[----:B------:R-:W-:Y:S02]  /*156a0*/  F2FP.BF16.PACK_AB R14, R5, R14 ;  /* 0x0000000e050e723e */ /* 0x000fe400000010ff */
[----:B------:R-:W-:Y:S02]  /*156b0*/  F2FP.BF16.PACK_AB R13, R12, R13 ;  /* 0x0000000d0c0d723e */ /* 0x000fe400000010ff */
[----:B------:R-:W-:Y:S02]  /*156c0*/  F2FP.BF16.PACK_AB R12, R10, R11 ;  /* 0x0000000b0a0c723e */ /* 0x000fe400000010ff */
[----:B--2---:R-:W-:Y:S02]  /*156d0*/  F2FP.BF16.PACK_AB R21, R2, R21 ;  /* 0x000000150215723e */ /* 0x004fe400000010ff */
[----:B---3--:R-:W-:Y:S02]  /*156e0*/  F2FP.BF16.PACK_AB R25, R27, R25 ;  /* 0x000000191b19723e */ /* 0x008fe400000010ff */
[----:B------:R-:W-:-:S03]  /*156f0*/  F2FP.BF16.PACK_AB R20, R3, R20 ;  /* 0x000000140314723e */ /* 0x000fc600000010ff */
        /* <DEDUP_REMOVED lines=13> */
[----:B------:R-:W2:Y:S04]  /*157d0*/  LDL.LU R11, [R1+0x128] ;  /* 0x00012800010b7983 */ /* 0x000ea80000300800 */
[----:B------:R-:W3:Y:S04]  /*157e0*/  LDL.LU R10, [R1+0x138] ;  /* 0x00013800010a7983 */ /* 0x000ee80000300800 */
[----:B---3--:R0:W-:Y:S04]  /*157f0*/  STL [R1+0xc44], R10 ;  /* 0x000c440a01007387 */ /* 0x0081e80000100800 */
[----:B0-----:R-:W2:Y:S04]  /*15800*/  LDL.LU R10, [R1+0x12c] ;  /* 0x00012c00010a7983 */ /* 0x001ea80000300800 */
[----:B------:R-:W3:Y:S04]  /*15810*/  LDL.LU R9, [R1+0x148] ;  /* 0x0001480001097983 */ /* 0x000ee80000300800 */
[----:B---3--:R0:W-:Y:S04]  /*15820*/  STL [R1+0xc40], R9 ;  /* 0x000c400901007387 */ /* 0x0081e80000100800 */
[----:B0-----:R-:W3:Y:S04]  /*15830*/  LDL.LU R9, [R1+0x13c] ;  /* 0x00013c0001097983 */ /* 0x001ee80000300800 */
[----:B------:R-:W4:Y:S04]  /*15840*/  LDL.LU R8, [R1+0x158] ;  /* 0x0001580001087983 */ /* 0x000f280000300800 */
[----:B----4-:R0:W-:Y:S04]  /*15850*/  STL [R1+0xc3c], R8 ;  /* 0x000c3c0801007387 */ /* 0x0101e80000100800 */
[----:B0-----:R-:W4:Y:S04]  /*15860*/  LDL.LU R8, [R1+0x14c] ;  /* 0x00014c0001087983 */ /* 0x001f280000300800 */
[----:B------:R-:W2:Y:S04]  /*15870*/  LDL.LU R7, [R1+0x120] ;  /* 0x0001200001077983 */ /* 0x000ea80000300800 */
[----:B--2---:R0:W-:Y:S04]  /*15880*/  STL [R1+0xc38], R7 ;  /* 0x000c380701007387 */ /* 0x0041e80000100800 */
[----:B0-----:R-:W2:Y:S04]  /*15890*/  LDL.LU R7, [R1+0x15c] ;  /* 0x00015c0001077983 */ /* 0x001ea80000300800 */
        /* <DEDUP_REMOVED lines=9> */
[----:B------:R0:W-:Y:S04]  /*15930*/  STL [R1+0xbb8], R12 ;  /* 0x000bb80c01007387 */ /* 0x0001e80000100800 */
        /* <DEDUP_REMOVED lines=56> */
[----:B------:R-:W-:-:S03]  /*15cc0*/  F2FP.BF16.PACK_AB R11, R10, R11 ;  /* 0x0000000b0a0b723e */ /* 0x000fc600000010ff */
[----:B--2---:R0:W-:Y:S04]  /*15cd0*/  STL [R1+0xc24], R13 ;  /* 0x000c240d01007387 */ /* 0x0041e80000100800 */
        /* <DEDUP_REMOVED lines=20> */
[----:B------:R-:W3:Y:S02]  /*15e20*/  LDL.LU R10, [R1+0xc44] ;  /* 0x000c4400010a7983 */ /* 0x000ee40000300800 */
[----:B---3--:R-:W-:-:S02]  /*15e30*/  F2FP.BF16.PACK_AB R10, R9, R10 ;  /* 0x0000000a090a723e */ /* 0x008fc400000010ff */
[----:B------:R-:W4:Y:S02]  /*15e40*/  LDL.LU R9, [R1+0xc40] ;  /* 0x000c400001097983 */ /* 0x000f240000300800 */
[----:B----4-:R-:W-:Y:S02]  /*15e50*/  F2FP.BF16.PACK_AB R9, R8, R9 ;  /* 0x000000090809723e */ /* 0x010fe400000010ff */
[----:B------:R-:W3:Y:S02]  /*15e60*/  LDL.LU R8, [R1+0xc3c] ;  /* 0x000c3c0001087983 */ /* 0x000ee40000300800 */
[----:B---3--:R-:W-:Y:S02]  /*15e70*/  F2FP.BF16.PACK_AB R8, R7, R8 ;  /* 0x000000080708723e */ /* 0x008fe400000010ff */
[----:B------:R-:W3:Y:S02]  /*15e80*/  LDL.LU R7, [R1+0xc38] ;  /* 0x000c380001077983 */ /* 0x000ee40000300800 */
[----:B---3--:R-:W-:-:S02]  /*15e90*/  F2FP.BF16.PACK_AB R7, R6, R7 ;  /* 0x000000070607723e */ /* 0x008fc400000010ff */
[----:B------:R-:W3:Y:S02]  /*15ea0*/  LDL.LU R6, [R1+0xc34] ;  /* 0x000c340001067983 */ /* 0x000ee40000300800 */
[----:B---3--:R-:W-:Y:S02]  /*15eb0*/  F2FP.BF16.PACK_AB R6, R5, R6 ;  /* 0x000000060506723e */ /* 0x008fe400000010ff */
[----:B------:R-:W3:Y:S02]  /*15ec0*/  LDL.LU R5, [R1+0xc30] ;  /* 0x000c300001057983 */ /* 0x000ee40000300800 */
[----:B---3--:R-:W-:Y:S02]  /*15ed0*/  F2FP.BF16.PACK_AB R5, R4, R5 ;  /* 0x000000050405723e */ /* 0x008fe400000010ff */
[----:B------:R-:W3:Y:S02]  /*15ee0*/  LDL.LU R4, [R1+0xc2c] ;  /* 0x000c2c0001047983 */ /* 0x000ee40000300800 */
[----:B---3--:R-:W-:-:S02]  /*15ef0*/  F2FP.BF16.PACK_AB R4, R12, R4 ;  /* 0x000000040c04723e */ /* 0x008fc400000010ff */
[----:B------:R-:W2:Y:S02]  /*15f00*/  LDL.LU R12, [R1+0xc28] ;  /* 0x000c2800010c7983 */ /* 0x000ea40000300800 */
[----:B--2---:R-:W-:Y:S02]  /*15f10*/  F2FP.BF16.PACK_AB R12, R13, R12 ;  /* 0x0000000c0d0c723e */ /* 0x004fe400000010ff */
        /* <DEDUP_REMOVED lines=13> */
[----:B------:R0:W-:Y:S04]  /*15ff0*/  STL [R1], R12 ;  /* 0x0000000c01007387 */ /* 0x0001e80000100800 */
        /* <DEDUP_REMOVED lines=39> */
[----:B------:R-:W-:-:S03]  /*16270*/  F2FP.BF16.PACK_AB R16, R15, R16 ;  /* 0x000000100f10723e */ /* 0x000fc600000010ff */
[----:B------:R0:W-:Y:S01]  /*16280*/  STL [R1+0x38], R12 ;  /* 0x0000380c01007387 */ /* 0x0001e20000100800 */
[----:B------:R-:W-:Y:S02]  /*16290*/  F2FP.BF16.PACK_AB R18, R17, R18 ;  /* 0x000000121112723e */ /* 0x000fe400000010ff */
[----:B------:R-:W-:Y:S01]  /*162a0*/  F2FP.BF16.PACK_AB R20, R19, R20 ;  /* 0x000000141314723e */ /* 0x000fe200000010ff */
[----:B0-----:R0:W5:Y:S01]  /*162b0*/  LDL.LU R12, [R1+0xbb8] ;  /* 0x000bb800010c7983 */ /* 0x0011620000300800 */
[----:B------:R-:W-:Y:S02]  /*162c0*/  F2FP.BF16.PACK_AB R22, R21, R22 ;  /* 0x000000161516723e */ /* 0x000fe400000010ff */
[----:B------:R-:W-:Y:S02]  /*162d0*/  F2FP.BF16.PACK_AB R24, R23, R24 ;  /* 0x000000181718723e */ /* 0x000fe400000010ff */
[----:B------:R-:W-:Y:S02]  /*162e0*/  F2FP.BF16.PACK_AB R26, R25, R26 ;  /* 0x0000001a191a723e */ /* 0x000fe400000010ff */
[----:B------:R-:W-:-:S02]  /*162f0*/  F2FP.BF16.PACK_AB R29, R27, R29 ;  /* 0x0000001d1b1d723e */ /* 0x000fc400000010ff */
[----:B------:R-:W-:Y:S02]  /*16300*/  F2FP.BF16.PACK_AB R28, R0, R28 ;  /* 0x0000001c001c723e */ /* 0x000fe400000010ff */
[----:B------:R-:W-:Y:S02]  /*16310*/  F2FP.BF16.PACK_AB R0, R2, R3 ;  /* 0x000000030200723e */ /* 0x000fe400000010ff */
[----:B--2---:R-:W-:Y:S02]  /*16320*/  F2FP.BF16.PACK_AB R14, R13, R14 ;  /* 0x0000000e0d0e723e */ /* 0x004fe400000010ff */
[----:B------:R0:W5:Y:S04]  /*16330*/  LDL.LU R13, [R1+0xbb4] ;  /* 0x000bb400010d7983 */ /* 0x0001680000300800 */
[----:B------:R1:W-:Y:S04]  /*16340*/  STL [R1+0x34], R14 ;  /* 0x0000340e01007387 */ /* 0x0003e80000100800 */
[----:B-1----:R0:W5:Y:S04]  /*16350*/  LDL.LU R14, [R1+0xbb0] ;  /* 0x000bb000010e7983 */ /* 0x0021680000300800 */
        /* <DEDUP_REMOVED lines=20> */
[----:B------:R0:W-:Y:S04]  /*164a0*/  STL [R1+0x50], R0 ;  /* 0x0000500001007387 */ /* 0x0001e80000100800 */
[----:B------:R0:W-:Y:S02]  /*164b0*/  STL [R1+0x54], R28 ;  /* 0x0000541c01007387 */ /* 0x0001e40000100800 */
.L_x_0:
[----:B------:R-:W-:Y:S04]  /*164c0*/  STL.64 [R1+0xd48], R6 ;  /* 0x000d480601007387 */ /* 0x000fe80000100a00 */
[----:B------:R-:W-:Y:S04]  /*164d0*/  STL.64 [R1+0xd40], R4 ;  /* 0x000d400401007387 */ /* 0x000fe80000100a00 */
[----:B------:R-:W-:Y:S04]  /*164e0*/  STL.64 [R1+0xd38], R10 ;  /* 0x000d380a01007387 */ /* 0x000fe80000100a00 */
[----:B------:R2:W-:Y:S04]  /*164f0*/  STL.64 [R1+0xd30], R8 ;  /* 0x000d300801007387 */ /* 0x0005e80000100a00 */
[----:B--2---:R-:W2:Y:S04]  /*16500*/  LDL.LU R8, [R1+0x20] ;  /* 0x0000200001087983 */ /* 0x004ea80000300800 */
[----:B------:R-:W2:Y:S04]  /*16510*/  LDL.LU R9, [R1+0x24] ;  /* 0x0000240001097983 */ /* 0x000ea80000300800 */
[----:B------:R-:W3:Y:S04]  /*16520*/  LDL.LU R10, [R1+0x28] ;  /* 0x00002800010a7983 */ /* 0x000ee80000300800 */
[----:B------:R-:W3:Y:S04]  /*16530*/  LDL.LU R11, [R1+0x2c] ;  /* 0x00002c00010b7983 */ /* 0x000ee80000300800 */
[----:B01----:R-:W0:Y:S04]  /*16540*/  S2R R29, SR_TID.X ;  /* 0x00000000001d7919 */ /* 0x003e280000002100 */
[----:B------:R-:W-:Y:S06]  /*16550*/  BAR.SYNC.DEFER_BLOCKING 0x0 ;  /* 0x0000000000007b1d */ /* 0x000fec0000010000 */
[----:B---3--:R-:W-:Y:S04]  /*16560*/  STL.64 [R1+0xd58], R10 ;  /* 0x000d580a01007387 */ /* 0x008fe80000100a00 */
[----:B--2---:R-:W-:Y:S04]  /*16570*/  STL.64 [R1+0xd50], R8 ;  /* 0x000d500801007387 */ /* 0x004fe80000100a00 */
[----:B-----5:R-:W-:Y:S04]  /*16580*/  STL.64 [R1+0xd28], R14 ;  /* 0x000d280e01007387 */ /* 0x020fe80000100a00 */
[----:B------:R1:W-:Y:S04]  /*16590*/  STL.64 [R1+0xd20], R12 ;  /* 0x000d200c01007387 */ /* 0x0003e80000100a00 */
        /* <DEDUP_REMOVED lines=8> */
[----:B------:R-:W4:Y:S04]  /*16620*/  LDL.LU R8, [R1+0x50] ;  /* 0x0000500001087983 */ /* 0x000f280000300800 */
[----:B------:R-:W4:Y:S04]  /*16630*/  LDL.LU R9, [R1+0x54] ;  /* 0x0000540001097983 */ /* 0x000f280000300800 */
[----:B------:R-:W4:Y:S04]  /*16640*/  LDL.LU R10, [R1+0x58] ;  /* 0x00005800010a7983 */ /* 0x000f280000300800 */
[----:B------:R-:W4:Y:S04]  /*16650*/  LDL.LU R11, [R1+0x5c] ;  /* 0x00005c00010b7983 */ /* 0x000f280000300800 */
[----:B------:R-:W-:Y:S04]  /*16660*/  STL.64 [R1+0xd18], R18 ;  /* 0x000d181201007387 */ /* 0x000fe80000100a00 */
[----:B------:R-:W-:Y:S04]  /*16670*/  STL.64 [R1+0xd10], R16 ;  /* 0x000d101001007387 */ /* 0x000fe80000100a00 */
[----:B------:R-:W-:Y:S04]  /*16680*/  STL.64 [R1+0xd08], R22 ;  /* 0x000d081601007387 */ /* 0x000fe80000100a00 */
[----:B------:R1:W-:Y:S04]  /*16690*/  STL.64 [R1+0xd00], R20 ;  /* 0x000d001401007387 */ /* 0x0003e80000100a00 */
[----:B-1----:R-:W2:Y:S04]  /*166a0*/  LDL.LU R20, [R1] ;  /* 0x0000000001147983 */ /* 0x002ea80000300800 */
[----:B------:R-:W2:Y:S04]  /*166b0*/  LDL.LU R21, [R1+0x4] ;  /* 0x0000040001157983 */ /* 0x000ea80000300800 */
[----:B------:R-:W2:Y:S04]  /*166c0*/  LDL.LU R22, [R1+0x8] ;  /* 0x0000080001167983 */ /* 0x000ea80000300800 */
[----:B------:R-:W2:Y:S04]  /*166d0*/  LDL.LU R23, [R1+0xc] ;  /* 0x00000c0001177983 */ /* 0x000ea80000300800 */
[----:B------:R-:W2:Y:S04]  /*166e0*/  LDL.LU R16, [R1+0x10] ;  /* 0x0000100001107983 */ /* 0x000ea80000300800 */
[----:B------:R-:W2:Y:S04]  /*166f0*/  LDL.LU R17, [R1+0x14] ;  /* 0x0000140001117983 */ /* 0x000ea80000300800 */
[----:B------:R-:W2:Y:S04]  /*16700*/  LDL.LU R18, [R1+0x18] ;  /* 0x0000180001127983 */ /* 0x000ea80000300800 */
[----:B------:R-:W2:Y:S04]  /*16710*/  LDL.LU R19, [R1+0x1c] ;  /* 0x00001c0001137983 */ /* 0x000ea80000300800 */
[----:B------:R1:W-:Y:S04]  /*16720*/  STL.64 [R1+0xcf8], R26 ;  /* 0x000cf81a01007387 */ /* 0x0003e80000100a00 */
[----:B------:R0:W-:Y:S04]  /*16730*/  STL.64 [R1+0xcf0], R24 ;  /* 0x000cf01801007387 */ /* 0x0001e80000100a00 */
[----:B-1----:R-:W1:Y:S01]  /*16740*/  S2R R27, SR_TID.X ;  /* 0x00000000001b7919 */ /* 0x002e620000002100 */
[----:B0-----:R-:W-:-:S03]  /*16750*/  LOP3.LUT R26, R29, 0x20, RZ, 0xc0, !PT ;  /* 0x000000201d1a7812 */ /* 0x001fc600078ec0ff */
[----:B------:R-:W2:Y:S01]  /*16760*/  LDL R25, [R1+0xac8] ;  /* 0x000ac80001197983 */ /* 0x000ea20000100800 */
[----:B------:R-:W-:Y:S01]  /*16770*/  LOP3.LUT R29, R29, 0x3f, RZ, 0xc0, !PT ;  /* 0x0000003f1d1d7812 */ /* 0x000fe200078ec0ff */
[C---:B-1----:R-:W-:Y:S02]  /*16780*/  IMAD.SHL.U32 R0, R27.reuse, 0x80, RZ ;  /* 0x000000801b007824 */ /* 0x042fe400078e00ff */
[C---:B------:R-:W-:Y:S02]  /*16790*/  IMAD.SHL.U32 R3, R27.reuse, 0x20, RZ ;  /* 0x000000201b037824 */ /* 0x040fe400078e00ff */
[C---:B------:R-:W-:Y:S01]  /*167a0*/  IMAD.SHL.U32 R2, R27.reuse, 0x4, RZ ;  /* 0x000000041b027824 */ /* 0x040fe200078e00ff */
[----:B------:R-:W-:Y:S01]  /*167b0*/  LOP3.LUT R0, R0, 0xc00, RZ, 0xc0, !PT ;  /* 0x00000c0000007812 */ /* 0x000fe200078ec0ff */
[----:B------:R-:W-:-:S03]  /*167c0*/  IMAD.SHL.U32 R28, R27, 0x200, RZ ;  /* 0x000002001b1c7824 */ /* 0x000fc600078e00ff */
[----:B------:R-:W-:Y:S02]  /*167d0*/  LOP3.LUT R0, R0, 0x60, R3, 0xf8, !PT ;  /* 0x0000006000007812 */ /* 0x000fe400078ef803 */
[----:B------:R-:W-:Y:S02]  /*167e0*/  LOP3.LUT R28, R28, 0xc00, RZ, 0xc0, !PT ;  /* 0x00000c001c1c7812 */ /* 0x000fe400078ec0ff */
[----:B------:R-:W-:-:S05]  /*167f0*/  LOP3.LUT R0, R0, 0x70, R2, 0x78, !PT ;  /* 0x0000007000007812 */ /* 0x000fca00078e7802 */
[----:B------:R-:W-:-:S05]  /*16800*/  IMAD R0, R26, 0x8, R0 ;  /* 0x000000081a007824 */ /* 0x000fca00078e0200 */
[----:B----4-:R0:W-:Y:S04]  /*16810*/  STS.128 [R0], R8 ;  /* 0x0000000800007388 */ /* 0x0101e80000000c00 */
[----:B0-----:R-:W4:Y:S04]  /*16820*/  LDL.LU.64 R10, [R1+0xd58] ;  /* 0x000d5800010a7983 */ /* 0x001f280000300a00 */
[----:B------:R-:W4:Y:S04]  /*16830*/  LDL.LU.64 R8, [R1+0xd50] ;  /* 0x000d500001087983 */ /* 0x000f280000300a00 */
[----:B---3--:R0:W-:Y:S04]  /*16840*/  STS.128 [R0+0x80], R4 ;  /* 0x0000800400007388 */ /* 0x0081e80000000c00 */
[----:B--2---:R-:W-:Y:S04]  /*16850*/  STS.128 [R0+0x200], R12 ;  /* 0x0002000c00007388 */ /* 0x004fe80000000c00 */
[----:B0-----:R-:W2:Y:S04]  /*16860*/  LDL.LU.64 R6, [R1+0xd48] ;  /* 0x000d480001067983 */ /* 0x001ea80000300a00 */
[----:B------:R-:W2:Y:S01]  /*16870*/  LDL.LU.64 R4, [R1+0xd40] ;  /* 0x000d400001047983 */ /* 0x000ea20000300a00 */
[----:B------:R-:W-:-:S02]  /*16880*/  IADD3 R2, R25, 0x1, RZ ;  /* 0x0000000119027810 */ /* 0x000fc40007ffe0ff */
[----:B------:R-:W-:Y:S02]  /*16890*/  IADD3 R3, R25, 0x2, RZ ;  /* 0x0000000219037810 */ /* 0x000fe40007ffe0ff */
[----:B------:R-:W-:Y:S01]  /*168a0*/  ISETP.GE.AND P0, PT, R2, c[0x0][0x17c], PT ;  /* 0x00005f0002007a0c */ /* 0x000fe20003f06270 */
[----:B------:R-:W-:Y:S01]  /*168b0*/  IMAD R2, R29, 0x10, R28 ;  /* 0x000000101d027824 */ /* 0x000fe200078e021c */
[----:B------:R-:W-:Y:S01]  /*168c0*/  ISETP.GE.AND P3, PT, R3, c[0x0][0x17c], PT ;  /* 0x00005f0003007a0c */ /* 0x000fe20003f66270 */
[----:B----4-:R-:W-:Y:S04]  /*168d0*/  STS.128 [R0+0x280], R8 ;  /* 0x0002800800007388 */ /* 0x010fe80000000c00 */
[----:B------:R-:W-:Y:S06]  /*168e0*/  BAR.SYNC.DEFER_BLOCKING 0x0 ;  /* 0x0000000000007b1d */ /* 0x000fec0000010000 */
[----:B------:R-:W0:Y:S04]  /*168f0*/  LDS.128 R8, [R2] ;  /* 0x0000000002087984 */ /* 0x000e280000000c00 */
[----:B0-----:R-:W-:Y:S01]  /*16900*/  STL [R1+0x34], R9 ;  /* 0x0000340901007387 */ /* 0x001fe20000100800 */
[----:B------:R-:W-:-:S03]  /*16910*/  IMAD.MOV.U32 R28, RZ, RZ, R8 ;  /* 0x000000ffff1c7224 */ /* 0x000fc600078e0008 */
[----:B------:R0:W-:Y:S04]  /*16920*/  STL.64 [R1+0x38], R10 ;  /* 0x0000380a01007387 */ /* 0x0001e80000100a00 */
[----:B0-----:R-:W3:Y:S04]  /*16930*/  LDL.LU.64 R10, [R1+0xd38] ;  /* 0x000d3800010a7983 */ /* 0x001ee80000300a00 */
[----:B------:R-:W3:Y:S01]  /*16940*/  LDL.LU.64 R8, [R1+0xd30] ;  /* 0x000d300001087983 */ /* 0x000ee20000300a00 */
[----:B------:R-:W-:-:S06]  /*16950*/  LOP3.LUT R12, R2, 0x20, RZ, 0x3c, !PT ;  /* 0x00000020020c7812 */ /* 0x000fcc00078e3cff */
[----:B------:R-:W0:Y:S01]  /*16960*/  LDS.128 R12, [R12] ;  /* 0x000000000c0c7984 */ /* 0x000e220000000c00 */
[----:B------:R-:W-:-:S03]  /*16970*/  LOP3.LUT R3, R2, 0x40, RZ, 0x3c, !PT ;  /* 0x0000004002037812 */ /* 0x000fc600078e3cff */
[----:B0-----:R-:W-:Y:S04]  /*16980*/  STL.64 [R1+0xe0], R12 ;  /* 0x0000e00c01007387 */ /* 0x001fe80000100a00 */
[----:B------:R-:W-:Y:S04]  /*16990*/  STL.64 [R1+0xe8], R14 ;  /* 0x0000e80e01007387 */ /* 0x000fe80000100a00 */
[----:B------:R0:W1:Y:S01]  /*169a0*/  LDS.128 R12, [R3] ;  /* 0x00000000030c7984 */ /* 0x0000620000000c00 */
[----:B------:R-:W-:-:S03]  /*169b0*/  LOP3.LUT R29, R2, 0x60, RZ, 0x3c, !PT ;  /* 0x00000060021d7812 */ /* 0x000fc600078e3cff */
[----:B0-----:R-:W0:Y:S04]  /*169c0*/  S2R R3, SR_TID.X ;  /* 0x0000000000037919 */ /* 0x001e280000002100 */
[----:B-1----:R-:W-:Y:S04]  /*169d0*/  STL.64 [R1+0x120], R12 ;  /* 0x0001200c01007387 */ /* 0x002fe80000100a00 */
[----:B------:R-:W-:Y:S04]  /*169e0*/  STL.64 [R1+0x128], R14 ;  /* 0x0001280e01007387 */ /* 0x000fe80000100a00 */
[----:B------:R-:W1:Y:S04]  /*169f0*/  LDS.128 R12, [R29] ;  /* 0x000000001d0c7984 */ /* 0x000e680000000c00 */
[----:B------:R-:W-:Y:S01]  /*16a00*/  BAR.SYNC.DEFER_BLOCKING 0x0 ;  /* 0x0000000000007b1d */ /* 0x000fe20000010000 */
[----:B------:R-:W-:-:S05]  /*16a10*/  LOP3.LUT R24, R27, 0x3f, RZ, 0xc0, !PT ;  /* 0x0000003f1b187812 */ /* 0x000fca00078ec0ff */
[----:B------:R-:W-:Y:S04]  /*16a20*/  STS.128 [R0], R16 ;  /* 0x0000001000007388 */ /* 0x000fe80000000c00 */
[----:B------:R-:W-:Y:S04]  /*16a30*/  STS.128 [R0+0x80], R20 ;  /* 0x0000801400007388 */ /* 0x000fe80000000c00 */
[----:B--2---:R0:W-:Y:S02]  /*16a40*/  STS.128 [R0+0x200], R4 ;  /* 0x0002000400007388 */ /* 0x0041e40000000c00 */
[----:B0-----:R-:W-:-:S02]  /*16a50*/  IMAD.SHL.U32 R5, R3, 0x200, RZ ;  /* 0x0000020003057824 */ /* 0x001fc400078e00ff */
[----:B------:R-:W-:-:S03]  /*16a60*/  IMAD.SHL.U32 R4, R3, 0x200, RZ ;  /* 0x0000020003047824 */ /* 0x000fc600078e00ff */
[----:B------:R-:W-:Y:S02]  /*16a70*/  LOP3.LUT R5, R5, 0xc00, RZ, 0xc0, !PT ;  /* 0x00000c0005057812 */ /* 0x000fe400078ec0ff */
[----:B------:R-:W-:-:S03]  /*16a80*/  LOP3.LUT R4, R4, 0xc00, RZ, 0xc0, !PT ;  /* 0x00000c0004047812 */ /* 0x000fc600078ec0ff */
[C---:B------:R-:W-:Y:S02]  /*16a90*/  IMAD R5, R24.reuse, 0x10, R5 ;  /* 0x0000001018057824 */ /* 0x040fe400078e0205 */
[----:B------:R-:W-:Y:S01]  /*16aa0*/  IMAD R4, R24, 0x10, R4 ;  /* 0x0000001018047824 */ /* 0x000fe200078e0204 */
[----:B-1----:R-:W-:Y:S04]  /*16ab0*/  STL.64 [R1+0x140], R12 ;  /* 0x0001400c01007387 */ /* 0x002fe80000100a00 */
[----:B------:R0:W-:Y:S01]  /*16ac0*/  STL.64 [R1+0x148], R14 ;  /* 0x0001480e01007387 */ /* 0x0001e20000100a00 */
[----:B------:R-:W-:-:S03]  /*16ad0*/  LOP3.LUT R4, R4, 0x20, RZ, 0x3c, !PT ;  /* 0x0000002004047812 */ /* 0x000fc600078e3cff */
[----:B0-----:R-:W2:Y:S04]  /*16ae0*/  LDL.LU.64 R14, [R1+0xd28] ;  /* 0x000d2800010e7983 */ /* 0x001ea80000300a00 */
[----:B------:R-:W2:Y:S04]  /*16af0*/  LDL.LU.64 R12, [R1+0xd20] ;  /* 0x000d2000010c7983 */ /* 0x000ea80000300a00 */
[----:B------:R-:W4:Y:S04]  /*16b00*/  LDL.LU.64 R18, [R1+0xd18] ;  /* 0x000d180001127983 */ /* 0x000f280000300a00 */
[----:B------:R-:W4:Y:S04]  /*16b10*/  LDL.LU.64 R16, [R1+0xd10] ;  /* 0x000d100001107983 */ /* 0x000f280000300a00 */
[----:B------:R-:W2:Y:S04]  /*16b20*/  LDL.LU.64 R22, [R1+0xd08] ;  /* 0x000d080001167983 */ /* 0x000ea80000300a00 */
[----:B------:R-:W2:Y:S04]  /*16b30*/  LDL.LU.64 R20, [R1+0xd00] ;  /* 0x000d000001147983 */ /* 0x000ea80000300a00 */
[----:B---3--:R0:W-:Y:S04]  /*16b40*/  STS.128 [R0+0x280], R8 ;  /* 0x0002800800007388 */ /* 0x0081e80000000c00 */
[----:B------:R-:W-:Y:S06]  /*16b50*/  BAR.SYNC.DEFER_BLOCKING 0x0 ;  /* 0x0000000000007b1d */ /* 0x000fec0000010000 */
[----:B0-----:R-:W3:Y:S04]  /*16b60*/  LDL.LU R8, [R1+0x90] ;  /* 0x0000900001087983 */ /* 0x001ee80000300800 */
[----:B------:R-:W3:Y:S04]  /*16b70*/  LDL.LU R9, [R1+0x94] ;  /* 0x0000940001097983 */ /* 0x000ee80000300800 */
[----:B------:R-:W3:Y:S04]  /*16b80*/  LDL.LU R10, [R1+0x98] ;  /* 0x00009800010a7983 */ /* 0x000ee80000300800 */
[----:B------:R-:W0:Y:S04]  /*16b90*/  LDS.128 R24, [R2] ;  /* 0x0000000002187984 */ /* 0x000e280000000c00 */
[----:B------:R-:W3:Y:S04]  /*16ba0*/  LDL.LU R11, [R1+0x9c] ;  /* 0x00009c00010b7983 */ /* 0x000ee80000300800 */
[----:B0-----:R-:W-:Y:S04]  /*16bb0*/  STL.64 [R1+0x20], R24 ;  /* 0x0000201801007387 */ /* 0x001fe80000100a00 */
[----:B------:R-:W-:Y:S04]  /*16bc0*/  STL.64 [R1+0x28], R26 ;  /* 0x0000281a01007387 */ /* 0x000fe80000100a00 */
[----:B------:R-:W0:Y:S01]  /*16bd0*/  LDS.128 R24, [R4] ;  /* 0x0000000004187984 */ /* 0x000e220000000c00 */
[----:B------:R-:W-:-:S03]  /*16be0*/  LOP3.LUT R5, R5, 0x40, RZ, 0x3c, !PT ;  /* 0x0000004005057812 */ /* 0x000fc600078e3cff */
[----:B0-----:R-:W-:Y:S04]  /*16bf0*/  STL.64 [R1+0xc0], R24 ;  /* 0x0000c01801007387 */ /* 0x001fe80000100a00 */
[----:B------:R-:W-:Y:S04]  /*16c00*/  STL.64 [R1+0xc8], R26 ;  /* 0x0000c81a01007387 */ /* 0x000fe80000100a00 */
[----:B------:R-:W0:Y:S04]  /*16c10*/  LDS.128 R24, [R5] ;  /* 0x0000000005187984 */ /* 0x000e280000000c00 */
[----:B0-----:R-:W-:Y:S04]  /*16c20*/  STL.64 [R1+0xf0], R24 ;  /* 0x0000f01801007387 */ /* 0x001fe80000100a00 */
[----:B------:R-:W-:Y:S04]  /*16c30*/  STL.64 [R1+0xf8], R26 ;  /* 0x0000f81a01007387 */ /* 0x000fe80000100a00 */
[----:B------:R-:W0:Y:S04]  /*16c40*/  LDS.128 R24, [R29] ;  /* 0x000000001d187984 */ /* 0x000e280000000c00 */
[----:B------:R-:W-:Y:S06]  /*16c50*/  BAR.SYNC.DEFER_BLOCKING 0x0 ;  /* 0x0000000000007b1d */ /* 0x000fec0000010000 */
[----:B0-----:R-:W-:Y:S01]  /*16c60*/  STL.64 [R1+0x150], R24 ;  /* 0x0001501801007387 */ /* 0x001fe20000100a00 */
[----:B------:R-:W-:-:S03]  /*16c70*/  IMAD.MOV.U32 R7, RZ, RZ, R27 ;  /* 0x000000ffff077224 */ /* 0x000fc600078e001b */
[----:B------:R0:W-:Y:S04]  /*16c80*/  STL [R1+0x158], R26 ;  /* 0x0001581a01007387 */ /* 0x0001e80000100800 */
[----:B0-----:R-:W3:Y:S04]  /*16c90*/  LDL.LU.64 R26, [R1+0xcf8] ;  /* 0x000cf800011a7983 */ /* 0x001ee80000300a00 */
[----:B------:R-:W3:Y:S04]  /*16ca0*/  LDL.LU.64 R24, [R1+0xcf0] ;  /* 0x000cf00001187983 */ /* 0x000ee80000300a00 */
[----:B--2---:R0:W-:Y:S04]  /*16cb0*/  STS.128 [R0], R12 ;  /* 0x0000000c00007388 */ /* 0x0041e80000000c00 */
[----:B----4-:R1:W-:Y:S04]  /*16cc0*/  STS.128 [R0+0x80], R16 ;  /* 0x0000801000007388 */ /* 0x0103e80000000c00 */
[----:B------:R2:W-:Y:S04]  /*16cd0*/  STS.128 [R0+0x200], R20 ;  /* 0x0002001400007388 */ /* 0x0005e80000000c00 */
[----:B0-----:R-:W4:Y:S04]  /*16ce0*/  LDL.LU R12, [R1+0x80] ;  /* 0x00008000010c7983 */ /* 0x001f280000300800 */
[----:B------:R-:W4:Y:S04]  /*16cf0*/  LDL.LU R13, [R1+0x84] ;  /* 0x00008400010d7983 */ /* 0x000f280000300800 */
[----:B------:R-:W4:Y:S04]  /*16d00*/  LDL.LU R14, [R1+0x88] ;  /* 0x00008800010e7983 */ /* 0x000f280000300800 */
[----:B------:R-:W4:Y:S04]  /*16d10*/  LDL.LU R15, [R1+0x8c] ;  /* 0x00008c00010f7983 */ /* 0x000f280000300800 */
[----:B-1----:R-:W4:Y:S04]  /*16d20*/  LDL.LU R16, [R1+0x70] ;  /* 0x0000700001107983 */ /* 0x002f280000300800 */
[----:B------:R-:W4:Y:S04]  /*16d30*/  LDL.LU R17, [R1+0x74] ;  /* 0x0000740001117983 */ /* 0x000f280000300800 */
[----:B------:R-:W4:Y:S04]  /*16d40*/  LDL.LU R18, [R1+0x78] ;  /* 0x0000780001127983 */ /* 0x000f280000300800 */
[----:B------:R-:W4:Y:S04]  /*16d50*/  LDL.LU R19, [R1+0x7c] ;  /* 0x00007c0001137983 */ /* 0x000f280000300800 */
[----:B--2---:R-:W2:Y:S04]  /*16d60*/  LDL.LU R20, [R1+0x60] ;  /* 0x0000600001147983 */ /* 0x004ea80000300800 */
[----:B------:R-:W2:Y:S04]  /*16d70*/  LDL.LU R21, [R1+0x64] ;  /* 0x0000640001157983 */ /* 0x000ea80000300800 */
[----:B------:R-:W2:Y:S04]  /*16d80*/  LDL.LU R22, [R1+0x68] ;  /* 0x0000680001167983 */ /* 0x000ea80000300800 */
[----:B------:R-:W2:Y:S04]  /*16d90*/  LDL.LU R23, [R1+0x6c] ;  /* 0x00006c0001177983 */ /* 0x000ea80000300800 */
[----:B---3--:R-:W-:Y:S04]  /*16da0*/  STS.128 [R0+0x280], R24 ;  /* 0x0002801800007388 */ /* 0x008fe80000000c00 */
[----:B------:R-:W-:Y:S06]  /*16db0*/  BAR.SYNC.DEFER_BLOCKING 0x0 ;  /* 0x0000000000007b1d */ /* 0x000fec0000010000 */
[----:B------:R-:W0:Y:S04]  /*16dc0*/  LDS.128 R24, [R2] ;  /* 0x0000000002187984 */ /* 0x000e280000000c00 */
[----:B0-----:R-:W-:Y:S04]  /*16dd0*/  STL.64 [R1+0x10], R24 ;  /* 0x0000101801007387 */ /* 0x001fe80000100a00 */
[----:B------:R-:W-:Y:S04]  /*16de0*/  STL.64 [R1+0x18], R26 ;  /* 0x0000181a01007387 */ /* 0x000fe80000100a00 */
[----:B------:R-:W0:Y:S04]  /*16df0*/  LDS.128 R24, [R4] ;  /* 0x0000000004187984 */ /* 0x000e280000000c00 */
[----:B0-----:R-:W-:Y:S04]  /*16e00*/  STL.64 [R1+0x40], R24 ;  /* 0x0000401801007387 */ /* 0x001fe80000100a00 */
[----:B------:R-:W-:Y:S04]  /*16e10*/  STL.64 [R1+0x48], R26 ;  /* 0x0000481a01007387 */ /* 0x000fe80000100a00 */
[----:B------:R-:W0:Y:S04]  /*16e20*/  LDS.128 R24, [R5] ;  /* 0x0000000005187984 */ /* 0x000e280000000c00 */
[----:B0-----:R-:W-:Y:S04]  /*16e30*/  STL.64 [R1+0x50], R24 ;  /* 0x0000501801007387 */ /* 0x001fe80000100a00 */
[----:B------:R-:W-:Y:S04]  /*16e40*/  STL.64 [R1+0x58], R26 ;  /* 0x0000581a01007387 */ /* 0x000fe80000100a00 */
[----:B------:R-:W0:Y:S04]  /*16e50*/  LDS.128 R24, [R29] ;  /* 0x000000001d187984 */ /* 0x000e280000000c00 */
[----:B------:R-:W-:Y:S06]  /*16e60*/  BAR.SYNC.DEFER_BLOCKING 0x0 ;  /* 0x0000000000007b1d */ /* 0x000fec0000010000 */
[----:B--2---:R1:W-:Y:S04]  /*16e70*/  STS.128 [R0], R20 ;  /* 0x0000001400007388 */ /* 0x0043e80000000c00 */
[----:B0-----:R0:W-:Y:S04]  /*16e80*/  STL.64 [R1+0x130], R24 ;  /* 0x0001301801007387 */ /* 0x0011e80000100a00 */
[----:B------:R2:W-:Y:S04]  /*16e90*/  STL.64 [R1+0x138], R26 ;  /* 0x0001381a01007387 */ /* 0x0005e80000100a00 */
[----:B-1----:R-:W3:Y:S04]  /*16ea0*/  LDL.LU R20, [R1+0x2e0] ;  /* 0x0002e00001147983 */ /* 0x002ee80000300800 */
[----:B------:R-:W3:Y:S04]  /*16eb0*/  LDL.LU R21, [R1+0x2e4] ;  /* 0x0002e40001157983 */ /* 0x000ee80000300800 */
[----:B------:R-:W2:Y:S04]  /*16ec0*/  LDL.LU R22, [R1+0x2e8] ;  /* 0x0002e80001167983 */ /* 0x000ea80000300800 */
[----:B------:R-:W2:Y:S04]  /*16ed0*/  LDL.LU R23, [R1+0x2ec] ;  /* 0x0002ec0001177983 */ /* 0x000ea80000300800 */
[----:B--2---:R-:W-:Y:S04]  /*16ee0*/  STL.64 [R1+0xc98], R22 ;  /* 0x000c981601007387 */ /* 0x004fe80000100a00 */
[----:B---3--:R-:W-:Y:S04]  /*16ef0*/  STL.64 [R1+0xc90], R20 ;  /* 0x000c901401007387 */ /* 0x008fe80000100a00 */
        /* <DEDUP_REMOVED lines=22> */
[----:B----4-:R-:W-:Y:S04]  /*17060*/  STS.128 [R0+0x80], R16 ;  /* 0x0000801000007388 */ /* 0x010fe80000000c00 */
[----:B------:R-:W-:Y:S04]  /*17070*/  STS.128 [R0+0x200], R12 ;  /* 0x0002000c00007388 */ /* 0x000fe80000000c00 */
[----:B------:R-:W-:Y:S04]  /*17080*/  STS.128 [R0+0x280], R8 ;  /* 0x0002800800007388 */ /* 0x000fe80000000c00 */
[----:B------:R-:W-:Y:S06]  /*17090*/  BAR.SYNC.DEFER_BLOCKING 0x0 ;  /* 0x0000000000007b1d */ /* 0x000fec0000010000 */
[----:B------:R-:W0:Y:S04]  /*170a0*/  LDS.128 R16, [R2] ;  /* 0x0000000002107984 */ /* 0x000e280000000c00 */
[----:B------:R-:W1:Y:S04]  /*170b0*/  LDS.128 R8, [R4] ;  /* 0x0000000004087984 */ /* 0x000e680000000c00 */
[----:B------:R-:W4:Y:S04]  /*170c0*/  LDS.128 R12, [R5] ;  /* 0x00000000050c7984 */ /* 0x000f280000000c00 */
[----:B---3--:R-:W-:Y:S04]  /*170d0*/  STL.64 [R1+0xcd8], R26 ;  /* 0x000cd81a01007387 */ /* 0x008fe80000100a00 */
[----:B--2---:R2:W-:Y:S04]  /*170e0*/  STL.64 [R1+0xcd0], R24 ;  /* 0x000cd01801007387 */ /* 0x0045e80000100a00 */
[----:B--2---:R-:W2:Y:S04]  /*170f0*/  LDL.LU R24, [R1+0xb0] ;  /* 0x0000b00001187983 */ /* 0x004ea80000300800 */
[----:B------:R-:W2:Y:S04]  /*17100*/  LDL.LU R25, [R1+0xb4] ;  /* 0x0000b40001197983 */ /* 0x000ea80000300800 */
[----:B------:R-:W3:Y:S04]  /*17110*/  LDL.LU R26, [R1+0xb8] ;  /* 0x0000b800011a7983 */ /* 0x000ee80000300800 */
[----:B------:R-:W3:Y:S04]  /*17120*/  LDL.LU R27, [R1+0xbc] ;  /* 0x0000bc00011b7983 */ /* 0x000ee80000300800 */
[----:B---3--:R-:W-:Y:S04]  /*17130*/  STL.64 [R1+0xce8], R26 ;  /* 0x000ce81a01007387 */ /* 0x008fe80000100a00 */
[----:B--2---:R-:W-:Y:S04]  /*17140*/  STL.64 [R1+0xce0], R24 ;  /* 0x000ce01801007387 */ /* 0x004fe80000100a00 */
[----:B------:R-:W2:Y:S04]  /*17150*/  LDS.128 R24, [R29] ;  /* 0x000000001d187984 */ /* 0x000ea80000000c00 */
[----:B------:R-:W3:Y:S04]  /*17160*/  LDL.LU R20, [R1+0x200] ;  /* 0x0002000001147983 */ /* 0x000ee80000300800 */
[----:B------:R-:W3:Y:S04]  /*17170*/  LDL.LU R21, [R1+0x204] ;  /* 0x0002040001157983 */ /* 0x000ee80000300800 */
[----:B------:R-:W3:Y:S04]  /*17180*/  LDL.LU R22, [R1+0x208] ;  /* 0x0002080001167983 */ /* 0x000ee80000300800 */
[----:B------:R-:W3:Y:S04]  /*17190*/  LDL.LU R23, [R1+0x20c] ;  /* 0x00020c0001177983 */ /* 0x000ee80000300800 */
[----:B0-----:R0:W-:Y:S04]  /*171a0*/  STL [R1+0xc2c], R16 ;  /* 0x000c2c1001007387 */ /* 0x0011e80000100800 */
[----:B------:R0:W-:Y:S04]  /*171b0*/  STL [R1+0xc18], R17 ;  /* 0x000c181101007387 */ /* 0x0001e80000100800 */
[----:B------:R1:W-:Y:S04]  /*171c0*/  STL [R1+0xc10], R18 ;  /* 0x000c101201007387 */ /* 0x0003e80000100800 */
[----:B------:R1:W-:Y:S04]  /*171d0*/  STL [R1+0xc00], R19 ;  /* 0x000c001301007387 */ /* 0x0003e80000100800 */
[----:B0-----:R-:W3:Y:S04]  /*171e0*/  LDL.LU R16, [R1+0x210] ;  /* 0x0002100001107983 */ /* 0x001ee80000300800 */
[----:B------:R-:W3:Y:S04]  /*171f0*/  LDL.LU R17, [R1+0x214] ;  /* 0x0002140001117983 */ /* 0x000ee80000300800 */
[----:B-1----:R-:W3:Y:S04]  /*17200*/  LDL.LU R18, [R1+0x218] ;  /* 0x0002180001127983 */ /* 0x002ee80000300800 */
[----:B------:R-:W3:Y:S04]  /*17210*/  LDL.LU R19, [R1+0x21c] ;  /* 0x00021c0001137983 */ /* 0x000ee80000300800 */
[----:B------:R-:W-:Y:S04]  /*17220*/  STL [R1+0xc24], R8 ;  /* 0x000c240801007387 */ /* 0x000fe80000100800 */
[----:B------:R-:W-:Y:S04]  /*17230*/  STL [R1+0xc1c], R9 ;  /* 0x000c1c0901007387 */ /* 0x000fe80000100800 */
[----:B------:R-:W-:Y:S04]  /*17240*/  STL [R1+0xc28], R9 ;  /* 0x000c280901007387 */ /* 0x000fe80000100800 */
[----:B------:R0:W-:Y:S04]  /*17250*/  STL [R1+0xc0c], R10 ;  /* 0x000c0c0a01007387 */ /* 0x0001e80000100800 */
[----:B------:R-:W-:Y:S06]  /*17260*/  BAR.SYNC.DEFER_BLOCKING 0x0 ;  /* 0x0000000000007b1d */ /* 0x000fec0000010000 */
[----:B0-----:R-:W3:Y:S04]  /*17270*/  LDL R10, [R1+0xac8] ;  /* 0x000ac800010a7983 */ /* 0x001ee80000100800 */
[----:B------:R-:W-:Y:S04]  /*17280*/  STL [R1+0xc04], R11 ;  /* 0x000c040b01007387 */ /* 0x000fe80000100800 */
[----:B----4-:R-:W-:Y:S04]  /*17290*/  STL [R1+0xc20], R12 ;  /* 0x000c200c01007387 */ /* 0x010fe80000100800 */
[----:B------:R-:W-:Y:S04]  /*172a0*/  STL [R1+0xc14], R13 ;  /* 0x000c140d01007387 */ /* 0x000fe80000100800 */
[----:B------:R-:W-:Y:S04]  /*172b0*/  STL [R1+0xc08], R14 ;  /* 0x000c080e01007387 */ /* 0x000fe80000100800 */
[----:B------:R0:W-:Y:S04]  /*172c0*/  STL [R1+0xbfc], R15 ;  /* 0x000bfc0f01007387 */ /* 0x0001e80000100800 */
[----:B0-----:R-:W4:Y:S04]  /*172d0*/  LDL R15, [R1+0xacc] ;  /* 0x000acc00010f7983 */ /* 0x001f280000100800 */
[----:B--2---:R-:W-:Y:S04]  /*172e0*/  STL.64 [R1+0x60], R24 ;  /* 0x0000601801007387 */ /* 0x004fe80000100a00 */
[----:B------:R0:W-:Y:S04]  /*172f0*/  STL.64 [R1+0x68], R26 ;  /* 0x0000681a01007387 */ /* 0x0001e80000100a00 */
[----:B0-----:R-:W2:Y:S04]  /*17300*/  LDL.LU.64 R26, [R1+0xce8] ;  /* 0x000ce800011a7983 */ /* 0x001ea80000300a00 */
[----:B------:R-:W2:Y:S04]  /*17310*/  LDL.LU.64 R24, [R1+0xce0] ;  /* 0x000ce00001187983 */ /* 0x000ea80000300a00 */
[----:B--2---:R0:W-:Y:S04]  /*17320*/  STS.128 [R0], R24 ;  /* 0x0000001800007388 */ /* 0x0041e80000000c00 */
[----:B0-----:R-:W2:Y:S04]  /*17330*/  LDL.LU.64 R26, [R1+0xcd8] ;  /* 0x000cd800011a7983 */ /* 0x001ea80000300a00 */
[----:B------:R-:W2:Y:S04]  /*17340*/  LDL.LU.64 R24, [R1+0xcd0] ;  /* 0x000cd00001187983 */ /* 0x000ea80000300a00 */
[----:B--2---:R0:W-:Y:S04]  /*17350*/  STS.128 [R0+0x80], R24 ;  /* 0x0000801800007388 */ /* 0x0041e80000000c00 */
[----:B0-----:R-:W2:Y:S04]  /*17360*/  LDL.LU.64 R26, [R1+0xcc8] ;  /* 0x000cc800011a7983 */ /* 0x001ea80000300a00 */
[----:B------:R-:W2:Y:S04]  /*17370*/  LDL.LU.64 R24, [R1+0xcc0] ;  /* 0x000cc00001187983 */ /* 0x000ea80000300a00 */
[----:B--2---:R0:W-:Y:S04]  /*17380*/  STS.128 [R0+0x200], R24 ;  /* 0x0002001800007388 */ /* 0x0041e80000000c00 */
[----:B0-----:R-:W2:Y:S04]  /*17390*/  LDL.LU.64 R26, [R1+0xcb8] ;  /* 0x000cb800011a7983 */ /* 0x001ea80000300a00 */
[----:B------:R-:W2:Y:S01]  /*173a0*/  LDL.LU.64 R24, [R1+0xcb0] ;  /* 0x000cb00001187983 */ /* 0x000ea20000300a00 */
[C---:B------:R-:W-:Y:S01]  /*173b0*/  IMAD.SHL.U32 R9, R3.reuse, 0x200, RZ ;  /* 0x0000020003097824 */ /* 0x040fe200078e00ff */
[----:B------:R-:W-:-:S04]  /*173c0*/  LOP3.LUT R2, R3, 0x3f, RZ, 0xc0, !PT ;  /* 0x0000003f03027812 */ /* 0x000fc800078ec0ff */
[----:B------:R-:W-:-:S05]  /*173d0*/  LOP3.LUT R9, R9, 0xc00, RZ, 0xc0, !PT ;  /* 0x00000c0009097812 */ /* 0x000fca00078ec0ff */
[----:B------:R-:W-:Y:S01]  /*173e0*/  IMAD R9, R2, 0x10, R9 ;  /* 0x0000001002097824 */ /* 0x000fe200078e0209 */
[----:B--2---:R-:W-:Y:S04]  /*173f0*/  STS.128 [R0+0x280], R24 ;  /* 0x0002801800007388 */ /* 0x004fe80000000c00 */
        /* <DEDUP_REMOVED lines=12> */
[----:B0-----:R-:W-:Y:S04]  /*174c0*/  STL.64 [R1+0x1a0], R24 ;  /* 0x0001a01801007387 */ /* 0x001fe80000100a00 */
[----:B------:R0:W-:Y:S04]  /*174d0*/  STL.64 [R1+0x1a8], R26 ;  /* 0x0001a81a01007387 */ /* 0x0001e80000100a00 */
[----:B0-----:R-:W2:Y:S04]  /*174e0*/  LDL.LU.64 R26, [R1+0xca8] ;  /* 0x000ca800011a7983 */ /* 0x001ea80000300a00 */
[----:B------:R-:W2:Y:S04]  /*174f0*/  LDL.LU.64 R24, [R1+0xca0] ;  /* 0x000ca00001187983 */ /* 0x000ea80000300a00 */
[----:B---3--:R0:W-:Y:S04]  /*17500*/  STS.128 [R0], R20 ;  /* 0x0000001400007388 */ /* 0x0081e80000000c00 */
[----:B0-----:R-:W3:Y:S04]  /*17510*/  LDL.LU.64 R22, [R1+0xc98] ;  /* 0x000c980001167983 */ /* 0x001ee80000300a00 */
[----:B------:R-:W3:Y:S04]  /*17520*/  LDL.LU.64 R20, [R1+0xc90] ;  /* 0x000c900001147983 */ /* 0x000ee80000300a00 */
[----:B--2---:R0:W-:Y:S04]  /*17530*/  STS.128 [R0+0x200], R24 ;  /* 0x0002001800007388 */ /* 0x0041e80000000c00 */
[----:B0-----:R-:W2:Y:S04]  /*17540*/  LDL.LU R24, [R1+0x470] ;  /* 0x0004700001187983 */ /* 0x001ea80000300800 */
[----:B------:R-:W2:Y:S04]  /*17550*/  LDL.LU R25, [R1+0x474] ;  /* 0x0004740001197983 */ /* 0x000ea80000300800 */
[----:B------:R-:W2:Y:S04]  /*17560*/  LDL.LU R26, [R1+0x478] ;  /* 0x00047800011a7983 */ /* 0x000ea80000300800 */
[----:B------:R-:W2:Y:S04]  /*17570*/  LDL.LU R27, [R1+0x47c] ;  /* 0x00047c00011b7983 */ /* 0x000ea80000300800 */
[----:B--2---:R-:W-:Y:S04]  /*17580*/  STL.64 [R1+0xc48], R26 ;  /* 0x000c481a01007387 */ /* 0x004fe80000100a00 */
[----:B------:R0:W-:Y:S04]  /*17590*/  STL.64 [R1+0xc40], R24 ;  /* 0x000c401801007387 */ /* 0x0001e80000100a00 */
        /* <DEDUP_REMOVED lines=16> */
[----:B------:R-:W-:Y:S04]  /*176a0*/  STS.128 [R0+0x80], R16 ;  /* 0x0000801000007388 */ /* 0x000fe80000000c00 */
[----:B---3--:R-:W-:Y:S04]  /*176b0*/  STS.128 [R0+0x280], R20 ;  /* 0x0002801400007388 */ /* 0x008fe80000000c00 */
[----:B------:R-:W-:Y:S06]  /*176c0*/  BAR.SYNC.DEFER_BLOCKING 0x0 ;  /* 0x0000000000007b1d */ /* 0x000fec0000010000 */
[----:B------:R-:W0:Y:S04]  /*176d0*/  LDS.128 R20, [R9] ;  /* 0x0000000009147984 */ /* 0x000e280000000c00 */
[----:B------:R-:W-:Y:S04]  /*176e0*/  LDS.128 R16, [R5] ;  /* 0x0000000005107984 */ /* 0x000fe80000000c00 */
[----:B--2---:R-:W-:Y:S04]  /*176f0*/  STL.64 [R1+0xc78], R26 ;  /* 0x000c781a01007387 */ /* 0x004fe80000100a00 */
[----:B------:R1:W-:Y:S04]  /*17700*/  STL.64 [R1+0xc70], R24 ;  /* 0x000c701801007387 */ /* 0x0003e80000100a00 */
[----:B-1----:R-:W2:Y:S04]  /*17710*/  LDL.LU R24, [R1+0x2f0] ;  /* 0x0002f00001187983 */ /* 0x002ea80000300800 */
[----:B------:R-:W2:Y:S04]  /*17720*/  LDL.LU R25, [R1+0x2f4] ;  /* 0x0002f40001197983 */ /* 0x000ea80000300800 */
[----:B------:R-:W3:Y:S04]  /*17730*/  LDL.LU R26, [R1+0x2f8] ;  /* 0x0002f800011a7983 */ /* 0x000ee80000300800 */
[----:B------:R-:W3:Y:S04]  /*17740*/  LDL.LU R27, [R1+0x2fc] ;  /* 0x0002fc00011b7983 */ /* 0x000ee80000300800 */
[----:B---3--:R-:W-:Y:S04]  /*17750*/  STL.64 [R1+0xc88], R26 ;  /* 0x000c881a01007387 */ /* 0x008fe80000100a00 */
[----:B--2---:R-:W-:Y:S04]  /*17760*/  STL.64 [R1+0xc80], R24 ;  /* 0x000c801801007387 */ /* 0x004fe80000100a00 */
[----:B------:R-:W1:Y:S04]  /*17770*/  LDS.128 R24, [R4] ;  /* 0x0000000004187984 */ /* 0x000e680000000c00 */
[----:B0-----:R0:W-:Y:S04]  /*17780*/  STL.64 [R1+0x80], R20 ;  /* 0x0000801401007387 */ /* 0x0011e80000100a00 */
[----:B------:R2:W-:Y:S04]  /*17790*/  STL.64 [R1+0x88], R22 ;  /* 0x0000881601007387 */ /* 0x0005e80000100a00 */
[----:B0-----:R-:W3:Y:S04]  /*177a0*/  LDL.LU R20, [R1+0x480] ;  /* 0x0004800001147983 */ /* 0x001ee80000300800 */
[----:B-1----:R-:W-:Y:S04]  /*177b0*/  STL.64 [R1+0xd0], R24 ;  /* 0x0000d01801007387 */ /* 0x002fe80000100a00 */
[----:B------:R-:W-:Y:S04]  /*177c0*/  STL.64 [R1+0xd8], R26 ;  /* 0x0000d81a01007387 */ /* 0x000fe80000100a00 */
[----:B------:R-:W0:Y:S04]  /*177d0*/  LDS.128 R24, [R29] ;  /* 0x000000001d187984 */ /* 0x000e280000000c00 */
[----:B------:R1:W-:Y:S04]  /*177e0*/  STL.64 [R1+0x180], R16 ;  /* 0x0001801001007387 */ /* 0x0003e80000100a00 */
[----:B------:R1:W-:Y:S04]  /*177f0*/  STL.64 [R1+0x188], R18 ;  /* 0x0001881201007387 */ /* 0x0003e80000100a00 */
[----:B------:R-:W3:Y:S04]  /*17800*/  LDL.LU R21, [R1+0x484] ;  /* 0x0004840001157983 */ /* 0x000ee80000300800 */
[----:B--2---:R-:W3:Y:S04]  /*17810*/  LDL.LU R22, [R1+0x488] ;  /* 0x0004880001167983 */ /* 0x004ee80000300800 */
[----:B------:R-:W3:Y:S04]  /*17820*/  LDL.LU R23, [R1+0x48c] ;  /* 0x00048c0001177983 */ /* 0x000ee80000300800 */
[----:B-1----:R-:W2:Y:S04]  /*17830*/  LDL.LU R16, [R1+0x490] ;  /* 0x0004900001107983 */ /* 0x002ea80000300800 */
[----:B------:R-:W2:Y:S04]  /*17840*/  LDL.LU R17, [R1+0x494] ;  /* 0x0004940001117983 */ /* 0x000ea80000300800 */
[----:B------:R-:W2:Y:S04]  /*17850*/  LDL.LU R18, [R1+0x498] ;  /* 0x0004980001127983 */ /* 0x000ea80000300800 */
[----:B------:R-:W2:Y:S04]  /*17860*/  LDL.LU R19, [R1+0x49c] ;  /* 0x00049c0001137983 */ /* 0x000ea80000300800 */
[----:B0-----:R-:W-:Y:S04]  /*17870*/  STL.64 [R1+0x170], R24 ;  /* 0x0001701801007387 */ /* 0x001fe80000100a00 */
[----:B------:R0:W-:Y:S04]  /*17880*/  STL.64 [R1+0x178], R26 ;  /* 0x0001781a01007387 */ /* 0x0001e80000100a00 */
[----:B------:R-:W-:Y:S06]  /*17890*/  BAR.SYNC.DEFER_BLOCKING 0x0 ;  /* 0x0000000000007b1d */ /* 0x000fec0000010000 */
        /* <DEDUP_REMOVED lines=10> */
[----:B------:R-:W2:Y:S04]  /*17940*/  LDL.LU.64 R24, [R1+0xc50] ;  /* 0x000c500001187983 */ /* 0x000ea80000300a00 */
        /* <DEDUP_REMOVED lines=11> */
[----:B------:R-:W0:Y:S01]  /*17a00*/  LDS.128 R24, [R29] ;  /* 0x000000001d187984 */ /* 0x000e220000000c00 */
[----:B----4-:R-:W-:-:S03]  /*17a10*/  IMAD R6, R15, c[0x0][0x194], RZ ;  /* 0x000065000f067a24 */ /* 0x010fc600078e02ff */
[----:B------:R-:W-:Y:S06]  /*17a20*/  BAR.SYNC.DEFER_BLOCKING 0x0 ;  /* 0x0000000000007b1d */ /* 0x000fec0000010000 */
[----:B0-----:R-:W-:Y:S04]  /*17a30*/  STL.64 [R1+0x110], R24 ;  /* 0x0001101801007387 */ /* 0x001fe80000100a00 */
[----:B------:R0:W-:Y:S04]  /*17a40*/  STL.64 [R1+0x118], R26 ;  /* 0x0001181a01007387 */ /* 0x0001e80000100a00 */
[----:B0-----:R-:W2:Y:S04]  /*17a50*/  LDL.LU.64 R26, [R1+0xc48] ;  /* 0x000c4800011a7983 */ /* 0x001ea80000300a00 */
[----:B------:R-:W2:Y:S04]  /*17a60*/  LDL.LU.64 R24, [R1+0xc40] ;  /* 0x000c400001187983 */ /* 0x000ea80000300a00 */
[----:B------:R-:W4:Y:S04]  /*17a70*/  LDL R13, [R1+0xb38] ;  /* 0x000b3800010d7983 */ /* 0x000f280000100800 */
[----:B------:R-:W2:Y:S04]  /*17a80*/  LDL R11, [R1+0xadc] ;  /* 0x000adc00010b7983 */ /* 0x000ea80000100800 */
[----:B------:R-:W-:Y:S01]  /*17a90*/  STL.64 [R1+0xc38], R14 ;  /* 0x000c380e01007387 */ /* 0x000fe20000100a00 */
[----:B------:R-:W-:-:S03]  /*17aa0*/  ISETP.GE.AND P1, PT, R15, c[0x0][0x178], PT ;  /* 0x00005e000f007a0c */ /* 0x000fc60003f26270 */
[----:B----4-:R0:W-:Y:S04]  /*17ab0*/  STL.64 [R1+0xc30], R12 ;  /* 0x000c300c01007387 */ /* 0x0101e80000100a00 */
[----:B0-----:R-:W4:Y:S04]  /*17ac0*/  LDL.LU R12, [R1+0x4a0] ;  /* 0x0004a000010c7983 */ /* 0x001f280000300800 */
[----:B------:R-:W4:Y:S04]  /*17ad0*/  LDL.LU R13, [R1+0x4a4] ;  /* 0x0004a400010d7983 */ /* 0x000f280000300800 */
[----:B------:R-:W4:Y:S04]  /*17ae0*/  LDL.LU R14, [R1+0x4a8] ;  /* 0x0004a800010e7983 */ /* 0x000f280000300800 */
[----:B------:R-:W4:Y:S04]  /*17af0*/  LDL.LU R15, [R1+0x4ac] ;  /* 0x0004ac00010f7983 */ /* 0x000f280000300800 */
[----:B------:R-:W4:Y:S04]  /*17b00*/  LDL.LU R9, [R1+0x20] ;  /* 0x0000200001097983 */ /* 0x000f280000300800 */
[----:B--2---:R0:W-:Y:S04]  /*17b10*/  STS.128 [R0], R24 ;  /* 0x0000001800007388 */ /* 0x0041e80000000c00 */
[----:B---3--:R1:W-:Y:S04]  /*17b20*/  STS.128 [R0+0x80], R20 ;  /* 0x0000801400007388 */ /* 0x0083e80000000c00 */
[----:B------:R2:W-:Y:S01]  /*17b30*/  STS.128 [R0+0x200], R16 ;  /* 0x0002001000007388 */ /* 0x0005e20000000c00 */
[----:B------:R-:W-:-:S02]  /*17b40*/  LEA R2, P2, R6, c[0x0][0x170], 0x1 ;  /* 0x00005c0006027a11 */ /* 0x000fc400078408ff */
[----:B------:R-:W-:Y:S02]  /*17b50*/  ISETP.LT.AND P1, PT, R10, c[0x0][0x17c], !P1 ;  /* 0x00005f000a007a0c */ /* 0x000fe40004f21270 */
[----:B------:R-:W-:Y:S01]  /*17b60*/  LEA.HI.X.SX32 R3, R6, c[0x0][0x174], 0x1, P2 ;  /* 0x00005d0006037a11 */ /* 0x000fe200010f0eff */
[----:B0-----:R-:W-:Y:S02]  /*17b70*/  IMAD R26, R10, c[0x0][0x198], RZ ;  /* 0x000066000a1a7a24 */ /* 0x001fe400078e02ff */
[----:B-1----:R-:W-:Y:S02]  /*17b80*/  IMAD.MOV.U32 R21, RZ, RZ, c[0x0][0x194] ;  /* 0x00006500ff157624 */ /* 0x002fe400078e00ff */
[----:B------:R-:W-:Y:S01]  /*17b90*/  IMAD.WIDE R4, R26, 0x2, R2 ;  /* 0x000000021a047825 */ /* 0x000fe200078e0202 */
[----:B--2---:R-:W2:Y:S03]  /*17ba0*/  LDL R17, [R1+0xb0c] ;  /* 0x000b0c0001117983 */ /* 0x004ea60000100800 */
[----:B------:R-:W-:Y:S01]  /*17bb0*/  IMAD.MOV.U32 R19, RZ, RZ, R7 ;  /* 0x000000ffff137224 */ /* 0x000fe200078e0007 */
[----:B------:R-:W-:Y:S01]  /*17bc0*/  IADD3 R16, R10, 0x3, RZ ;  /* 0x000000030a107810 */ /* 0x000fe20007ffe0ff */
[----:B----4-:R0:W-:Y:S04]  /*17bd0*/  STS.128 [R0+0x280], R12 ;  /* 0x0002800c00007388 */ /* 0x0101e80000000c00 */
[----:B------:R-:W-:Y:S01]  /*17be0*/  BAR.SYNC.DEFER_BLOCKING 0x0 ;  /* 0x0000000000007b1d */ /* 0x000fe20000010000 */
[----:B0-----:R-:W-:-:S05]  /*17bf0*/  IMAD R0, R21, 0x40, R6 ;  /* 0x0000004015007824 */ /* 0x001fca00078e0206 */
[----:B------:R-:W3:Y:S01]  /*17c00*/  LDL.LU.64 R14, [R1+0xc38] ;  /* 0x000c3800010e7983 */ /* 0x000ee20000300a00 */
[----:B------:R-:W-:-:S03]  /*17c10*/  IMAD R7, R21, 0x40, R0 ;  /* 0x0000004015077824 */ /* 0x000fc600078e0200 */
[----:B------:R-:W4:Y:S04]  /*17c20*/  LDL.LU.64 R12, [R1+0xc30] ;  /* 0x000c3000010c7983 */ /* 0x000f280000300a00 */
[----:B------:R0:W-:Y:S01]  /*17c30*/  @P1 STG.E.U16 [R4.64], R28 ;  /* 0x0000001c04001986 */ /* 0x0001e2000c101504 */
[----:B------:R-:W-:Y:S01]  /*17c40*/  ISETP.GE.AND P1, PT, R10, c[0x0][0x17c], PT ;  /* 0x00005f000a007a0c */ /* 0x000fe20003f26270 */
[----:B------:R-:W-:Y:S02]  /*17c50*/  IMAD R21, R21, 0x40, R7 ;  /* 0x0000004015157824 */ /* 0x000fe400078e0207 */
[----:B------:R-:W2:Y:S01]  /*17c60*/  LDL.LU R18, [R1+0xe0] ;  /* 0x0000e00001127983 */ /* 0x000ea20000300800 */
[----:B------:R-:W-:Y:S02]  /*17c70*/  ISETP.LT.AND P4, PT, R11, c[0x0][0x178], !P1 ;  /* 0x00005e000b007a0c */ /* 0x000fe40004f81270 */
[----:B0-----:R-:W-:-:S04]  /*17c80*/  LEA R4, P2, R0, c[0x0][0x170], 0x1 ;  /* 0x00005c0000047a11 */ /* 0x001fc800078408ff */
[----:B------:R-:W-:Y:S02]  /*17c90*/  LEA.HI.X.SX32 R5, R0, c[0x0][0x174], 0x1, P2 ;  /* 0x00005d0000057a11 */ /* 0x000fe400010f0eff */
[----:B------:R-:W-:-:S03]  /*17ca0*/  LEA R20, P2, R21, c[0x0][0x170], 0x1 ;  /* 0x00005c0015147a11 */ /* 0x000fc600078408ff */
[----:B------:R-:W-:Y:S01]  /*17cb0*/  IMAD.WIDE R22, R26, 0x2, R4 ;  /* 0x000000021a167825 */ /* 0x000fe200078e0204 */
[----:B------:R-:W-:Y:S02]  /*17cc0*/  LEA.HI.X.SX32 R21, R21, c[0x0][0x174], 0x1, P2 ;  /* 0x00005d0015157a11 */ /* 0x000fe400010f0eff */
[----:B------:R-:W-:Y:S02]  /*17cd0*/  ISETP.GE.AND P2, PT, R16, c[0x0][0x17c], PT ;  /* 0x00005f0010007a0c */ /* 0x000fe40003f46270 */
[----:B------:R-:W2:Y:S04]  /*17ce0*/  LDL.LU R16, [R1+0xc2c] ;  /* 0x000c2c0001107983 */ /* 0x000ea80000300800 */
[----:B------:R0:W-:Y:S04]  /*17cf0*/  @P4 STG.E.U16 [R22.64], R9 ;  /* 0x0000000916004986 */ /* 0x0001e8000c101504 */
[----:B0-----:R-:W2:Y:S01]  /*17d00*/  LDL.LU R23, [R1+0x10] ;  /* 0x0000100001177983 */ /* 0x001ea20000300800 */
[----:B------:R-:W-:-:S04]  /*17d10*/  LEA R6, P6, R7, c[0x0][0x170], 0x1 ;  /* 0x00005c0007067a11 */ /* 0x000fc800078c08ff */
[----:B------:R-:W-:Y:S02]  /*17d20*/  LEA.HI.X.SX32 R7, R7, c[0x0][0x174], 0x1, P6 ;  /* 0x00005d0007077a11 */ /* 0x000fe400030f0eff */
[----:B------:R-:W-:-:S03]  /*17d30*/  IADD3 R0, R26, c[0x0][0x198], RZ ;  /* 0x000066001a007a10 */ /* 0x000fc60007ffe0ff */
[----:B------:R-:W-:-:S04]  /*17d40*/  IMAD.WIDE R24, R26, 0x2, R6 ;  /* 0x000000021a187825 */ /* 0x000fc800078e0206 */
[----:B------:R-:W-:Y:S01]  /*17d50*/  IMAD.WIDE R26, R26, 0x2, R20 ;  /* 0x000000021a1a7825 */ /* 0x000fe200078e0214 */
[----:B------:R-:W-:Y:S02]  /*17d60*/  PRMT R8, R9, 0x7632, R8 ;  /* 0x0000763209087816 */ /* 0x000fe40000000008 */
[----:B---3--:R-:W-:Y:S02]  /*17d70*/  ISETP.LT.AND P6, PT, R15, c[0x0][0x178], !P0 ;  /* 0x00005e000f007a0c */ /* 0x008fe400047c1270 */
[----:B----4-:R-:W-:Y:S02]  /*17d80*/  ISETP.LT.AND P5, PT, R13, c[0x0][0x178], !P1 ;  /* 0x00005e000d007a0c */ /* 0x010fe40004fa1270 */
[----:B--2---:R-:W-:Y:S02]  /*17d90*/  ISETP.LT.AND P1, PT, R17, c[0x0][0x178], !P1 ;  /* 0x00005e0011007a0c */ /* 0x004fe40004f21270 */
[----:B------:R-:W-:Y:S01]  /*17da0*/  PRMT R12, R28, 0x7632, R12 ;  /* 0x000076321c0c7816 */ /* 0x000fe2000000000c */
[----:B------:R-:W-:-:S08]  /*17db0*/  IMAD.WIDE R28, R0, 0x2, R2 ;  /* 0x00000002001c7825 */ /* 0x000fd000078e0202 */
[----:B------:R-:W-:Y:S04]  /*17dc0*/  @P5 STG.E.U16 [R24.64], R23 ;  /* 0x0000001718005986 */ /* 0x000fe8000c101504 */
[----:B------:R-:W-:Y:S04]  /*17dd0*/  @P1 STG.E.U16 [R26.64], R16 ;  /* 0x000000101a001986 */ /* 0x000fe8000c101504 */
[----:B------:R0:W-:Y:S04]  /*17de0*/  @P6 STG.E.U16 [R28.64], R12 ;  /* 0x0000000c1c006986 */ /* 0x0001e8000c101504 */
[----:B0-----:R-:W2:Y:S04]  /*17df0*/  LDL.LU R12, [R1+0xc0] ;  /* 0x0000c000010c7983 */ /* 0x001ea80000300800 */
[----:B------:R-:W3:Y:S01]  /*17e00*/  LDL.LU R9, [R1+0xc28] ;  /* 0x000c280001097983 */ /* 0x000ee20000300800 */
[----:B------:R-:W-:Y:S01]  /*17e10*/  ISETP.LT.AND P4, PT, R11, c[0x0][0x178], !P0 ;  /* 0x00005e000b007a0c */ /* 0x000fe20004781270 */
[----:B------:R-:W-:Y:S01]  /*17e20*/  IMAD.WIDE R24, R0, 0x2, R6 ;  /* 0x0000000200187825 */ /* 0x000fe200078e0206 */
[----:B------:R-:W-:-:S02]  /*17e30*/  ISETP.LT.AND P5, PT, R13, c[0x0][0x178], !P0 ;  /* 0x00005e000d007a0c */ /* 0x000fc400047a1270 */
[----:B------:R-:W-:Y:S01]  /*17e40*/  PRMT R14, R23, 0x7632, R14 ;  /* 0x00007632170e7816 */ /* 0x000fe2000000000e */
[----:B------:R-:W-:Y:S01]  /*17e50*/  IMAD.WIDE R22, R0, 0x2, R4 ;  /* 0x0000000200167825 */ /* 0x000fe200078e0204 */
[----:B------:R-:W-:Y:S02]  /*17e60*/  PRMT R29, R16, 0x7632, R29 ;  /* 0x00007632101d7816 */ /* 0x000fe4000000001d */
[----:B------:R-:W-:Y:S01]  /*17e70*/  ISETP.LT.AND P6, PT, R17, c[0x0][0x178], !P0 ;  /* 0x00005e0011007a0c */ /* 0x000fe200047c1270 */
[C---:B------:R-:W-:Y:S01]  /*17e80*/  IMAD.WIDE R26, R0.reuse, 0x2, R20 ;  /* 0x00000002001a7825 */ /* 0x040fe200078e0214 */
[----:B------:R-:W-:Y:S02]  /*17e90*/  IADD3 R16, R0, c[0x0][0x198], RZ ;  /* 0x0000660000107a10 */ /* 0x000fe40007ffe0ff */
[----:B------:R-:W-:Y:S02]  /*17ea0*/  ISETP.LT.AND P0, PT, R15, c[0x0][0x178], !P3 ;  /* 0x00005e000f007a0c */ /* 0x000fe40005f01270 */
[----:B------:R-:W-:-:S02]  /*17eb0*/  PRMT R0, R8, 0x7610, R0 ;  /* 0x0000761008007816 */ /* 0x000fc40000000000 */
[----:B------:R-:W4:Y:S04]  /*17ec0*/  LDL.LU R8, [R1+0xc24] ;  /* 0x000c240001087983 */ /* 0x000f280000300800 */
[----:B------:R0:W-:Y:S01]  /*17ed0*/  @P4 STG.E.U16 [R22.64], R0 ;  /* 0x0000000016004986 */ /* 0x0001e2000c101504 */
[----:B------:R-:W-:-:S03]  /*17ee0*/  ISETP.LT.AND P4, PT, R11, c[0x0][0x178], !P3 ;  /* 0x00005e000b007a0c */ /* 0x000fc60005f81270 */
[----:B------:R-:W-:Y:S04]  /*17ef0*/  @P5 STG.E.U16 [R24.64], R14 ;  /* 0x0000000e18005986 */ /* 0x000fe8000c101504 */
[----:B------:R-:W-:Y:S01]  /*17f00*/  @P6 STG.E.U16 [R26.64], R29 ;  /* 0x0000001d1a006986 */ /* 0x000fe2000c101504 */
[----:B0-----:R-:W-:-:S05]  /*17f10*/  IMAD.WIDE R22, R16, 0x2, R2 ;  /* 0x0000000210167825 */ /* 0x001fca00078e0202 */
[----:B------:R0:W-:Y:S02]  /*17f20*/  @P0 STG.E.U16 [R22.64], R18 ;  /* 0x0000001216000986 */ /* 0x0001e4000c101504 */
[----:B0-----:R-:W-:-:S05]  /*17f30*/  IMAD.WIDE R22, R16, 0x2, R4 ;  /* 0x0000000210167825 */ /* 0x001fca00078e0204 */
[----:B--2---:R0:W-:Y:S01]  /*17f40*/  @P4 STG.E.U16 [R22.64], R12 ;  /* 0x0000000c16004986 */ /* 0x0041e2000c101504 */
[----:B---3--:R-:W-:-:S03]  /*17f50*/  PRMT R9, R18, 0x7632, R9 ;  /* 0x0000763212097816 */ /* 0x008fc60000000009 */
[----:B------:R-:W2:Y:S04]  /*17f60*/  LDL.LU R18, [R1+0x120] ;  /* 0x0001200001127983 */ /* 0x000ea80000300800 */
[----:B0-----:R-:W3:Y:S01]  /*17f70*/  LDL.LU R23, [R1+0x40] ;  /* 0x0000400001177983 */ /* 0x001ee20000300800 */
[----:B------:R-:W-:Y:S02]  /*17f80*/  ISETP.LT.AND P5, PT, R13, c[0x0][0x178], !P3 ;  /* 0x00005e000d007a0c */ /* 0x000fe40005fa1270 */
[----:B------:R-:W-:Y:S02]  /*17f90*/  ISETP.LT.AND P3, PT, R17, c[0x0][0x178], !P3 ;  /* 0x00005e0011007a0c */ /* 0x000fe40005f61270 */
[----:B------:R-:W-:Y:S02]  /*17fa0*/  ISETP.LT.AND P6, PT, R15, c[0x0][0x178], !P2 ;  /* 0x00005e000f007a0c */ /* 0x000fe400057c1270 */
[----:B------:R-:W-:-:S02]  /*17fb0*/  IADD3 R28, R10, 0x4, RZ ;  /* 0x000000040a1c7810 */ /* 0x000fc40007ffe0ff */
[C---:B------:R-:W-:Y:S01]  /*17fc0*/  IADD3 R0, R16.reuse, c[0x0][0x198], RZ ;  /* 0x0000660010007a10 */ /* 0x040fe20007ffe0ff */
[----:B------:R-:W-:Y:S01]  /*17fd0*/  IMAD.WIDE R24, R16, 0x2, R6 ;  /* 0x0000000210187825 */ /* 0x000fe200078e0206 */
[----:B------:R-:W-:-:S03]  /*17fe0*/  ISETP.GE.AND P1, PT, R28, c[0x0][0x17c], PT ;  /* 0x00005f001c007a0c */ /* 0x000fc60003f26270 */
[----:B------:R-:W-:-:S04]  /*17ff0*/  IMAD.WIDE R26, R16, 0x2, R20 ;  /* 0x00000002101a7825 */ /* 0x000fc800078e0214 */
[----:B------:R-:W-:Y:S01]  /*18000*/  IMAD.WIDE R28, R0, 0x2, R2 ;  /* 0x00000002001c7825 */ /* 0x000fe200078e0202 */
[----:B------:R-:W-:Y:S02]  /*18010*/  ISETP.LT.AND P4, PT, R11, c[0x0][0x178], !P2 ;  /* 0x00005e000b007a0c */ /* 0x000fe40005781270 */
[----:B----4-:R-:W-:Y:S02]  /*18020*/  PRMT R16, R8, 0x7632, R16 ;  /* 0x0000763208107816 */ /* 0x010fe40000000010 */
[----:B------:R-:W-:-:S04]  /*18030*/  IADD3 R14, R10, 0x5, RZ ;  /* 0x000000050a0e7810 */ /* 0x000fc80007ffe0ff */
[----:B------:R-:W-:Y:S02]  /*18040*/  ISETP.GE.AND P0, PT, R14, c[0x0][0x17c], PT ;  /* 0x00005f000e007a0c */ /* 0x000fe40003f06270 */
[----:B------:R-:W4:Y:S04]  /*18050*/  LDL.LU R14, [R1+0xf0] ;  /* 0x0000f000010e7983 */ /* 0x000f280000300800 */
[----:B---3--:R0:W-:Y:S01]  /*18060*/  @P5 STG.E.U16 [R24.64], R23 ;  /* 0x0000001718005986 */ /* 0x0081e2000c101504 */
[----:B------:R-:W-:-:S03]  /*18070*/  ISETP.LT.AND P5, PT, R13, c[0x0][0x178], !P2 ;  /* 0x00005e000d007a0c */ /* 0x000fc600057a1270 */
[----:B------:R1:W-:Y:S04]  /*18080*/  @P3 STG.E.U16 [R26.64], R8 ;  /* 0x000000081a003986 */ /* 0x0003e8000c101504 */
[----:B------:R3:W-:Y:S01]  /*18090*/  @P6 STG.E.U16 [R28.64], R9 ;  /* 0x000000091c006986 */ /* 0x0007e2000c101504 */
[----:B------:R-:W-:Y:S02]  /*180a0*/  ISETP.LT.AND P6, PT, R17, c[0x0][0x178], !P2 ;  /* 0x00005e0011007a0c */ /* 0x000fe400057c1270 */
[----:B------:R-:W-:Y:S01]  /*180b0*/  ISETP.LT.AND P2, PT, R15, c[0x0][0x178], !P1 ;  /* 0x00005e000f007a0c */ /* 0x000fe20004f41270 */
[----:B0-----:R-:W-:-:S04]  /*180c0*/  IMAD.WIDE R24, R0, 0x2, R6 ;  /* 0x0000000200187825 */ /* 0x001fc800078e0206 */
[----:B-1----:R-:W-:Y:S01]  /*180d0*/  IMAD.WIDE R26, R0, 0x2, R4 ;  /* 0x00000002001a7825 */ /* 0x002fe200078e0204 */
[----:B---3--:R-:W-:Y:S01]  /*180e0*/  PRMT R29, R12, 0x7632, R29 ;  /* 0x000076320c1d7816 */ /* 0x008fe2000000001d */
[----:B------:R-:W3:Y:S01]  /*180f0*/  LDL.LU R9, [R1+0x50] ;  /* 0x0000500001097983 */ /* 0x000ee20000300800 */
[----:B------:R-:W-:Y:S01]  /*18100*/  PRMT R28, R23, 0x7632, R28 ;  /* 0x00007632171c7816 */ /* 0x000fe2000000001c */
[C---:B------:R-:W-:Y:S01]  /*18110*/  IMAD.WIDE R22, R0.reuse, 0x2, R20 ;  /* 0x0000000200167825 */ /* 0x040fe200078e0214 */
[----:B------:R-:W-:Y:S01]  /*18120*/  IADD3 R0, R0, c[0x0][0x198], RZ ;  /* 0x0000660000007a10 */ /* 0x000fe20007ffe0ff */
[----:B------:R-:W-:Y:S04]  /*18130*/  @P4 STG.E.U16 [R26.64], R29 ;  /* 0x0000001d1a004986 */ /* 0x000fe8000c101504 */
[----:B------:R-:W-:Y:S01]  /*18140*/  @P5 STG.E.U16 [R24.64], R28 ;  /* 0x0000001c18005986 */ /* 0x000fe2000c101504 */
[----:B------:R-:W-:-:S03]  /*18150*/  IADD3 R8, R10, 0x6, RZ ;  /* 0x000000060a087810 */ /* 0x000fc60007ffe0ff */
[----:B------:R0:W-:Y:S01]  /*18160*/  @P6 STG.E.U16 [R22.64], R16 ;  /* 0x0000001016006986 */ /* 0x0001e2000c101504 */
[----:B------:R-:W-:-:S03]  /*18170*/  ISETP.GE.AND P3, PT, R8, c[0x0][0x17c], PT ;  /* 0x00005f0008007a0c */ /* 0x000fc60003f66270 */
[----:B------:R-:W3:Y:S01]  /*18180*/  LDL.LU R12, [R1+0xc20] ;  /* 0x000c2000010c7983 */ /* 0x000ee20000300800 */
[C---:B------:R-:W-:Y:S01]  /*18190*/  IADD3 R8, R0.reuse, c[0x0][0x198], RZ ;  /* 0x0000660000087a10 */ /* 0x040fe20007ffe0ff */
[----:B0-----:R-:W-:Y:S01]  /*181a0*/  IMAD.WIDE R22, R0, 0x2, R2 ;  /* 0x0000000200167825 */ /* 0x001fe200078e0202 */
[----:B--2---:R-:W-:-:S04]  /*181b0*/  PRMT R16, R18, 0x7632, R16 ;  /* 0x0000763212107816 */ /* 0x004fc80000000010 */
[----:B------:R0:W-:Y:S01]  /*181c0*/  @P2 STG.E.U16 [R22.64], R18 ;  /* 0x0000001216002986 */ /* 0x0001e2000c101504 */
[----:B------:R-:W-:-:S04]  /*181d0*/  IMAD.WIDE R24, R0, 0x2, R4 ;  /* 0x0000000200187825 */ /* 0x000fc800078e0204 */
[C---:B------:R-:W-:Y:S01]  /*181e0*/  IMAD.WIDE R26, R0.reuse, 0x2, R20 ;  /* 0x00000002001a7825 */ /* 0x040fe200078e0214 */
[----:B0-----:R-:W2:Y:S03]  /*181f0*/  LDL.LU R18, [R1+0x140] ;  /* 0x0001400001127983 */ /* 0x001ea60000300800 */
[----:B------:R-:W-:Y:S01]  /*18200*/  IMAD.WIDE R22, R0, 0x2, R6 ;  /* 0x0000000200167825 */ /* 0x000fe200078e0206 */
[----:B------:R0:W-:Y:S04]  /*18210*/  STL.S16 [R1], R16 ;  /* 0x0000001001007387 */ /* 0x0001e80000100600 */
[----:B------:R-:W2:Y:S01]  /*18220*/  LDL.LU.S16 R0, [R1] ;  /* 0x0000000001007983 */ /* 0x000ea20000300600 */
[----:B------:R-:W-:-:S02]  /*18230*/  ISETP.LT.AND P4, PT, R11, c[0x0][0x178], !P1 ;  /* 0x00005e000b007a0c */ /* 0x000fc40004f81270 */
[----:B------:R-:W-:Y:S02]  /*18240*/  ISETP.LT.AND P5, PT, R13, c[0x0][0x178], !P1 ;  /* 0x00005e000d007a0c */ /* 0x000fe40004fa1270 */
[----:B------:R-:W-:Y:S02]  /*18250*/  ISETP.LT.AND P1, PT, R17, c[0x0][0x178], !P1 ;  /* 0x00005e0011007a0c */ /* 0x000fe40004f21270 */
[----:B------:R-:W-:Y:S01]  /*18260*/  ISETP.LT.AND P6, PT, R15, c[0x0][0x178], !P0 ;  /* 0x00005e000f007a0c */ /* 0x000fe200047c1270 */
[----:B------:R-:W-:-:S06]  /*18270*/  IMAD.WIDE R28, R8, 0x2, R2 ;  /* 0x00000002081c7825 */ /* 0x000fcc00078e0202 */
[----:B----4-:R1:W-:Y:S01]  /*18280*/  @P4 STG.E.U16 [R24.64], R14 ;  /* 0x0000000e18004986 */ /* 0x0103e2000c101504 */
[----:B------:R-:W-:Y:S02]  /*18290*/  ISETP.LT.AND P4, PT, R11, c[0x0][0x178], !P0 ;  /* 0x00005e000b007a0c */ /* 0x000fe40004781270 */
[----:B0-----:R-:W-:-:S04]  /*182a0*/  IADD3 R16, R10, 0x7, RZ ;  /* 0x000000070a107810 */ /* 0x001fc80007ffe0ff */
[----:B------:R-:W-:Y:S01]  /*182b0*/  ISETP.GE.AND P2, PT, R16, c[0x0][0x17c], PT ;  /* 0x00005f0010007a0c */ /* 0x000fe20003f46270 */
[----:B-1----:R-:W-:Y:S01]  /*182c0*/  IMAD.WIDE R24, R8, 0x2, R6 ;  /* 0x0000000208187825 */ /* 0x002fe200078e0206 */
[----:B---3--:R0:W-:Y:S01]  /*182d0*/  @P5 STG.E.U16 [R22.64], R9 ;  /* 0x0000000916005986 */ /* 0x0081e2000c101504 */
[----:B------:R-:W-:-:S03]  /*182e0*/  ISETP.LT.AND P5, PT, R13, c[0x0][0x178], !P0 ;  /* 0x00005e000d007a0c */ /* 0x000fc600047a1270 */
[----:B------:R1:W-:Y:S01]  /*182f0*/  @P1 STG.E.U16 [R26.64], R12 ;  /* 0x0000000c1a001986 */ /* 0x0003e2000c101504 */
[----:B------:R-:W-:Y:S01]  /*18300*/  PRMT R16, R12, 0x7632, R16 ;  /* 0x000076320c107816 */ /* 0x000fe20000000010 */
[----:B0-----:R-:W-:-:S04]  /*18310*/  IMAD.WIDE R22, R8, 0x2, R20 ;  /* 0x0000000208167825 */ /* 0x001fc800078e0214 */
[----:B-1----:R-:W-:Y:S01]  /*18320*/  IMAD.WIDE R26, R8, 0x2, R4 ;  /* 0x00000002081a7825 */ /* 0x002fe200078e0204 */
[----:B------:R-:W-:-:S04]  /*18330*/  IADD3 R12, R10, 0x8, RZ ;  /* 0x000000080a0c7810 */ /* 0x000fc80007ffe0ff */
[----:B------:R-:W-:Y:S01]  /*18340*/  ISETP.GE.AND P1, PT, R12, c[0x0][0x17c], PT ;  /* 0x00005f000c007a0c */ /* 0x000fe20003f26270 */
[----:B--2---:R0:W-:Y:S01]  /*18350*/  @P6 STG.E.U16 [R28.64], R0 ;  /* 0x000000001c006986 */ /* 0x0041e2000c101504 */
[----:B------:R-:W-:Y:S02]  /*18360*/  ISETP.LT.AND P6, PT, R17, c[0x0][0x178], !P0 ;  /* 0x00005e0011007a0c */ /* 0x000fe400047c1270 */
[----:B------:R-:W-:Y:S02]  /*18370*/  ISETP.LT.AND P0, PT, R15, c[0x0][0x178], !P3 ;  /* 0x00005e000f007a0c */ /* 0x000fe40005f01270 */
[----:B0-----:R-:W-:Y:S02]  /*18380*/  PRMT R29, R14, 0x7632, R29 ;  /* 0x000076320e1d7816 */ /* 0x001fe4000000001d */
[----:B------:R-:W-:Y:S02]  /*18390*/  PRMT R28, R9, 0x7632, R28 ;  /* 0x00007632091c7816 */ /* 0x000fe4000000001c */
[----:B------:R-:W-:Y:S01]  /*183a0*/  IADD3 R0, R8, c[0x0][0x198], RZ ;  /* 0x0000660008007a10 */ /* 0x000fe20007ffe0ff */
[----:B------:R0:W-:Y:S04]  /*183b0*/  @P4 STG.E.U16 [R26.64], R29 ;  /* 0x0000001d1a004986 */ /* 0x0001e8000c101504 */
[----:B------:R-:W-:Y:S01]  /*183c0*/  @P5 STG.E.U16 [R24.64], R28 ;  /* 0x0000001c18005986 */ /* 0x000fe2000c101504 */
[----:B------:R-:W-:-:S03]  /*183d0*/  IADD3 R12, R10, 0x9, RZ ;  /* 0x000000090a0c7810 */ /* 0x000fc60007ffe0ff */
[----:B------:R1:W-:Y:S01]  /*183e0*/  @P6 STG.E.U16 [R22.64], R16 ;  /* 0x0000001016006986 */ /* 0x0003e2000c101504 */
[----:B------:R-:W-:-:S03]  /*183f0*/  IADD3 R8, R0, c[0x0][0x198], RZ ;  /* 0x0000660000087a10 */ /* 0x000fc60007ffe0ff */
[----:B------:R-:W2:Y:S01]  /*18400*/  LDL.LU R9, [R1+0x150] ;  /* 0x0001500001097983 */ /* 0x000ea20000300800 */
[----:B0-----:R-:W-:-:S03]  /*18410*/  IMAD.WIDE R26, R0, 0x2, R20 ;  /* 0x00000002001a7825 */ /* 0x001fc600078e0214 */
[----:B------:R-:W3:Y:S01]  /*18420*/  LDL.LU R14, [R1+0x34] ;  /* 0x00003400010e7983 */ /* 0x000ee20000300800 */
[----:B-1----:R-:W-:Y:S01]  /*18430*/  IMAD.WIDE R22, R0, 0x2, R2 ;  /* 0x0000000200167825 */ /* 0x002fe200078e0202 */
[----:B------:R-:W-:-:S03]  /*18440*/  PRMT R16, R18, 0x7632, R16 ;  /* 0x0000763212107816 */ /* 0x000fc60000000010 */
[----:B------:R-:W-:Y:S01]  /*18450*/  IMAD.WIDE R24, R0, 0x2, R4 ;  /* 0x0000000200187825 */ /* 0x000fe200078e0204 */
[----:B------:R0:W-:Y:S01]  /*18460*/  @P0 STG.E.U16 [R22.64], R18 ;  /* 0x0000001216000986 */ /* 0x0001e2000c101504 */
[----:B------:R-:W-:-:S03]  /*18470*/  ISETP.GE.AND P0, PT, R12, c[0x0][0x17c], PT ;  /* 0x00005f000c007a0c */ /* 0x000fc60003f06270 */
[----:B0-----:R-:W4:Y:S01]  /*18480*/  LDL.LU R18, [R1+0x24] ;  /* 0x0000240001127983 */ /* 0x001f220000300800 */
[----:B------:R-:W-:-:S03]  /*18490*/  IMAD.WIDE R22, R0, 0x2, R6 ;  /* 0x0000000200167825 */ /* 0x000fc600078e0206 */
[----:B------:R-:W3:Y:S04]  /*184a0*/  LDL.LU R0, [R1+0x60] ;  /* 0x0000600001007983 */ /* 0x000ee80000300800 */
[----:B------:R-:W3:Y:S01]  /*184b0*/  LDL.LU R12, [R1+0x130] ;  /* 0x00013000010c7983 */ /* 0x000ee20000300800 */
[----:B------:R-:W-:Y:S02]  /*184c0*/  ISETP.LT.AND P4, PT, R11, c[0x0][0x178], !P3 ;  /* 0x00005e000b007a0c */ /* 0x000fe40005f81270 */
[----:B------:R-:W-:Y:S02]  /*184d0*/  ISETP.LT.AND P5, PT, R13, c[0x0][0x178], !P3 ;  /* 0x00005e000d007a0c */ /* 0x000fe40005fa1270 */
[----:B------:R-:W-:Y:S02]  /*184e0*/  ISETP.LT.AND P3, PT, R17, c[0x0][0x178], !P3 ;  /* 0x00005e0011007a0c */ /* 0x000fe40005f61270 */
[----:B------:R-:W-:Y:S01]  /*184f0*/  ISETP.LT.AND P6, PT, R15, c[0x0][0x178], !P2 ;  /* 0x00005e000f007a0c */ /* 0x000fe200057c1270 */
[----:B------:R-:W-:-:S06]  /*18500*/  IMAD.WIDE R28, R8, 0x2, R2 ;  /* 0x00000002081c7825 */ /* 0x000fcc00078e0202 */
[----:B--2---:R0:W-:Y:S01]  /*18510*/  @P4 STG.E.U16 [R24.64], R9 ;  /* 0x0000000918004986 */ /* 0x0041e2000c101504 */
[----:B------:R-:W-:Y:S01]  /*18520*/  ISETP.LT.AND P4, PT, R11, c[0x0][0x178], !P2 ;  /* 0x00005e000b007a0c */ /* 0x000fe20005781270 */
[----:B0-----:R-:W-:Y:S02]  /*18530*/  IMAD.WIDE R24, R8, 0x2, R6 ;  /* 0x0000000208187825 */ /* 0x001fe400078e0206 */
[----:B---3--:R0:W-:Y:S01]  /*18540*/  @P5 STG.E.U16 [R22.64], R12 ;  /* 0x0000000c16005986 */ /* 0x0081e2000c101504 */
[----:B------:R-:W-:-:S03]  /*18550*/  ISETP.LT.AND P5, PT, R13, c[0x0][0x178], !P2 ;  /* 0x00005e000d007a0c */ /* 0x000fc600057a1270 */
[----:B------:R-:W-:Y:S04]  /*18560*/  @P3 STG.E.U16 [R26.64], R0 ;  /* 0x000000001a003986 */ /* 0x000fe8000c101504 */
[----:B------:R1:W-:Y:S01]  /*18570*/  @P6 STG.E.U16 [R28.64], R16 ;  /* 0x000000101c006986 */ /* 0x0003e2000c101504 */
[----:B------:R-:W-:Y:S02]  /*18580*/  ISETP.LT.AND P6, PT, R17, c[0x0][0x178], !P2 ;  /* 0x00005e0011007a0c */ /* 0x000fe400057c1270 */
[----:B------:R-:W-:Y:S01]  /*18590*/  ISETP.LT.AND P2, PT, R15, c[0x0][0x178], !P1 ;  /* 0x00005e000f007a0c */ /* 0x000fe20004f41270 */
[----:B0-----:R-:W-:Y:S01]  /*185a0*/  IMAD.WIDE R22, R8, 0x2, R4 ;  /* 0x0000000208167825 */ /* 0x001fe200078e0204 */
[----:B-1----:R-:W-:Y:S02]  /*185b0*/  PRMT R29, R9, 0x7632, R29 ;  /* 0x00007632091d7816 */ /* 0x002fe4000000001d */
[----:B------:R-:W-:Y:S01]  /*185c0*/  PRMT R16, R0, 0x7632, R16 ;  /* 0x0000763200107816 */ /* 0x000fe20000000010 */
[C---:B------:R-:W-:Y:S01]  /*185d0*/  IMAD.WIDE R26, R8.reuse, 0x2, R20 ;  /* 0x00000002081a7825 */ /* 0x040fe200078e0214 */
[----:B------:R-:W-:Y:S01]  /*185e0*/  IADD3 R0, R8, c[0x0][0x198], RZ ;  /* 0x0000660008007a10 */ /* 0x000fe20007ffe0ff */
[----:B------:R0:W-:Y:S01]  /*185f0*/  @P4 STG.E.U16 [R22.64], R29 ;  /* 0x0000001d16004986 */ /* 0x0001e2000c101504 */
[----:B------:R-:W-:-:S02]  /*18600*/  PRMT R28, R12, 0x7632, R28 ;  /* 0x000076320c1c7816 */ /* 0x000fc4000000001c */
[----:B------:R-:W-:Y:S01]  /*18610*/  ISETP.LT.AND P4, PT, R11, c[0x0][0x178], !P1 ;  /* 0x00005e000b007a0c */ /* 0x000fe20004f81270 */
[----:B------:R-:W2:Y:S04]  /*18620*/  LDL.LU R9, [R1+0xc1c] ;  /* 0x000c1c0001097983 */ /* 0x000ea80000300800 */
[----:B------:R-:W-:Y:S01]  /*18630*/  @P5 STG.E.U16 [R24.64], R28 ;  /* 0x0000001c18005986 */ /* 0x000fe2000c101504 */
[----:B0-----:R-:W-:-:S03]  /*18640*/  IMAD.WIDE R22, R0, 0x2, R2 ;  /* 0x0000000200167825 */ /* 0x001fc600078e0202 */
[----:B------:R0:W-:Y:S01]  /*18650*/  @P6 STG.E.U16 [R26.64], R16 ;  /* 0x000000101a006986 */ /* 0x0001e2000c101504 */
[----:B------:R-:W-:-:S03]  /*18660*/  ISETP.LT.AND P5, PT, R13, c[0x0][0x178], !P1 ;  /* 0x00005e000d007a0c */ /* 0x000fc60004fa1270 */
[----:B------:R1:W-:Y:S01]  /*18670*/  @P2 STG.E.U16 [R22.64], R14 ;  /* 0x0000000e16002986 */ /* 0x0003e2000c101504 */
[----:B------:R-:W-:-:S03]  /*18680*/  ISETP.LT.AND P1, PT, R17, c[0x0][0x178], !P1 ;  /* 0x00005e0011007a0c */ /* 0x000fc60004f21270 */
[----:B------:R-:W3:Y:S01]  /*18690*/  LDL.LU R17, [R1+0xc18] ;  /* 0x000c180001117983 */ /* 0x000ee20000300800 */
[----:B0-----:R-:W-:Y:S01]  /*186a0*/  PRMT R16, R14, 0x7632, R16 ;  /* 0x000076320e107816 */ /* 0x001fe20000000010 */
[----:B-1----:R-:W-:Y:S02]  /*186b0*/  IMAD.WIDE R22, R0, 0x2, R4 ;  /* 0x0000000200167825 */ /* 0x002fe400078e0204 */
[----:B------:R-:W2:Y:S04]  /*186c0*/  LDL.LU R14, [R1+0xe4] ;  /* 0x0000e400010e7983 */ /* 0x000ea80000300800 */
[----:B----4-:R0:W-:Y:S04]  /*186d0*/  @P4 STG.E.U16 [R22.64], R18 ;  /* 0x0000001216004986 */ /* 0x0101e8000c101504 */
[----:B0-----:R-:W4:Y:S01]  /*186e0*/  LDL.LU R23, [R1+0x14] ;  /* 0x0000140001177983 */ /* 0x001f220000300800 */
[----:B------:R-:W-:-:S02]  /*186f0*/  ISETP.LT.AND P6, PT, R15, c[0x0][0x178], !P0 ;  /* 0x00005e000f007a0c */ /* 0x000fc400047c1270 */
[C---:B------:R-:W-:Y:S01]  /*18700*/  IADD3 R8, R0.reuse, c[0x0][0x198], RZ ;  /* 0x0000660000087a10 */ /* 0x040fe20007ffe0ff */
[----:B------:R-:W-:-:S04]  /*18710*/  IMAD.WIDE R24, R0, 0x2, R6 ;  /* 0x0000000200187825 */ /* 0x000fc800078e0206 */
[----:B------:R-:W-:-:S04]  /*18720*/  IMAD.WIDE R26, R0, 0x2, R20 ;  /* 0x00000002001a7825 */ /* 0x000fc800078e0214 */
[----:B------:R-:W-:Y:S01]  /*18730*/  IMAD.WIDE R28, R8, 0x2, R2 ;  /* 0x00000002081c7825 */ /* 0x000fe200078e0202 */
[----:B----4-:R-:W-:Y:S04]  /*18740*/  @P5 STG.E.U16 [R24.64], R23 ;  /* 0x0000001718005986 */ /* 0x010fe8000c101504 */
[----:B---3--:R-:W-:Y:S04]  /*18750*/  @P1 STG.E.U16 [R26.64], R17 ;  /* 0x000000111a001986 */ /* 0x008fe8000c101504 */
[----:B------:R0:W-:Y:S04]  /*18760*/  @P6 STG.E.U16 [R28.64], R16 ;  /* 0x000000101c006986 */ /* 0x0001e8000c101504 */
[----:B0-----:R-:W3:Y:S01]  /*18770*/  LDL R29, [R1+0xb0c] ;  /* 0x000b0c00011d7983 */ /* 0x001ee20000100800 */
[----:B------:R-:W-:-:S02]  /*18780*/  IADD3 R12, R10, 0xa, RZ ;  /* 0x0000000a0a0c7810 */ /* 0x000fc40007ffe0ff */
[----:B------:R-:W-:Y:S02]  /*18790*/  ISETP.LT.AND P4, PT, R11, c[0x0][0x178], !P0 ;  /* 0x00005e000b007a0c */ /* 0x000fe40004781270 */
[----:B------:R-:W-:Y:S02]  /*187a0*/  ISETP.GE.AND P3, PT, R12, c[0x0][0x17c], PT ;  /* 0x00005f000c007a0c */ /* 0x000fe40003f66270 */
[----:B------:R-:W-:Y:S02]  /*187b0*/  IADD3 R12, R10, 0xb, RZ ;  /* 0x0000000b0a0c7810 */ /* 0x000fe40007ffe0ff */
[----:B------:R-:W-:Y:S02]  /*187c0*/  ISETP.LT.AND P5, PT, R13, c[0x0][0x178], !P0 ;  /* 0x00005e000d007a0c */ /* 0x000fe400047a1270 */
[----:B------:R-:W-:Y:S01]  /*187d0*/  ISETP.GE.AND P2, PT, R12, c[0x0][0x17c], PT ;  /* 0x00005f000c007a0c */ /* 0x000fe20003f46270 */
[----:B------:R-:W-:Y:S01]  /*187e0*/  IMAD.WIDE R24, R8, 0x2, R20 ;  /* 0x0000000208187825 */ /* 0x000fe200078e0214 */
[----:B------:R-:W-:-:S02]  /*187f0*/  PRMT R12, R23, 0x7632, R12 ;  /* 0x00007632170c7816 */ /* 0x000fc4000000000c */
[----:B------:R-:W-:Y:S01]  /*18800*/  PRMT R26, R17, 0x7632, R26 ;  /* 0x00007632111a7816 */ /* 0x000fe2000000001a */
[----:B------:R-:W-:Y:S01]  /*18810*/  IMAD.WIDE R16, R8, 0x2, R4 ;  /* 0x0000000208107825 */ /* 0x000fe200078e0204 */
[----:B------:R-:W-:Y:S02]  /*18820*/  PRMT R0, R18, 0x7632, R0 ;  /* 0x0000763212007816 */ /* 0x000fe40000000000 */
[----:B------:R-:W4:Y:S01]  /*18830*/  LDL.LU R18, [R1+0xc4] ;  /* 0x0000c40001127983 */ /* 0x000f220000300800 */
[C---:B------:R-:W-:Y:S01]  /*18840*/  IMAD.WIDE R22, R8.reuse, 0x2, R6 ;  /* 0x0000000208167825 */ /* 0x040fe200078e0206 */
[----:B------:R-:W-:Y:S02]  /*18850*/  IADD3 R8, R8, c[0x0][0x198], RZ ;  /* 0x0000660008087a10 */ /* 0x000fe40007ffe0ff */
[----:B------:R0:W-:Y:S01]  /*18860*/  @P4 STG.E.U16 [R16.64], R0 ;  /* 0x0000000010004986 */ /* 0x0001e2000c101504 */
[----:B------:R-:W-:-:S03]  /*18870*/  IADD3 R27, R10, 0xc, RZ ;  /* 0x0000000c0a1b7810 */ /* 0x000fc60007ffe0ff */
[----:B------:R1:W-:Y:S01]  /*18880*/  @P5 STG.E.U16 [R22.64], R12 ;  /* 0x0000000c16005986 */ /* 0x0003e2000c101504 */
[----:B------:R-:W-:-:S03]  /*18890*/  IADD3 R28, R10, 0xd, RZ ;  /* 0x0000000d0a1c7810 */ /* 0x000fc60007ffe0ff */
[----:B------:R-:W4:Y:S01]  /*188a0*/  LDL.LU R10, [R1+0x124] ;  /* 0x00012400010a7983 */ /* 0x000f220000300800 */
[C---:B0-----:R-:W-:Y:S01]  /*188b0*/  IMAD.WIDE R16, R8.reuse, 0x2, R2 ;  /* 0x0000000208107825 */ /* 0x041fe200078e0202 */
[----:B-1----:R-:W-:-:S03]  /*188c0*/  IADD3 R12, R8, c[0x0][0x198], RZ ;  /* 0x00006600080c7a10 */ /* 0x002fc60007ffe0ff */
[----:B------:R-:W-:Y:S01]  /*188d0*/  IMAD.WIDE R22, R8, 0x2, R4 ;  /* 0x0000000208167825 */ /* 0x000fe200078e0204 */
[----:B---3--:R-:W-:Y:S02]  /*188e0*/  ISETP.LT.AND P6, PT, R29, c[0x0][0x178], !P0 ;  /* 0x00005e001d007a0c */ /* 0x008fe400047c1270 */
[----:B------:R-:W-:-:S11]  /*188f0*/  ISETP.LT.AND P0, PT, R15, c[0x0][0x178], !P3 ;  /* 0x00005e000f007a0c */ /* 0x000fd60005f01270 */
[----:B------:R0:W-:Y:S04]  /*18900*/  @P6 STG.E.U16 [R24.64], R26 ;  /* 0x0000001a18006986 */ /* 0x0001e8000c101504 */
[----:B--2---:R1:W-:Y:S01]  /*18910*/  @P0 STG.E.U16 [R16.64], R14 ;  /* 0x0000000e10000986 */ /* 0x0043e2000c101504 */
[----:B0-----:R-:W-:-:S04]  /*18920*/  IMAD.WIDE R24, R8, 0x2, R20 ;  /* 0x0000000208187825 */ /* 0x001fc800078e0214 */
[----:B-1----:R-:W-:Y:S02]  /*18930*/  IMAD.WIDE R16, R8, 0x2, R6 ;  /* 0x0000000208107825 */ /* 0x002fe400078e0206 */
[----:B------:R-:W2:Y:S01]  /*18940*/  LDL.LU R8, [R1+0x44] ;  /* 0x0000440001087983 */ /* 0x000ea20000300800 */
[----:B------:R-:W-:-:S03]  /*18950*/  ISETP.GE.AND P0, PT, R28, c[0x0][0x17c], PT ;  /* 0x00005f001c007a0c */ /* 0x000fc60003f06270 */
[----:B------:R-:W3:Y:S01]  /*18960*/  LDL R28, [R1+0xac8] ;  /* 0x000ac800011c7983 */ /* 0x000ee20000100800 */
[----:B------:R-:W-:Y:S02]  /*18970*/  ISETP.LT.AND P4, PT, R11, c[0x0][0x178], !P3 ;  /* 0x00005e000b007a0c */ /* 0x000fe40005f81270 */
[----:B------:R-:W-:Y:S02]  /*18980*/  ISETP.LT.AND P5, PT, R13, c[0x0][0x178], !P3 ;  /* 0x00005e000d007a0c */ /* 0x000fe40005fa1270 */
[----:B------:R-:W-:Y:S02]  /*18990*/  ISETP.LT.AND P3, PT, R29, c[0x0][0x178], !P3 ;  /* 0x00005e001d007a0c */ /* 0x000fe40005f61270 */
[----:B------:R-:W-:Y:S02]  /*189a0*/  ISETP.LT.AND P6, PT, R15, c[0x0][0x178], !P2 ;  /* 0x00005e000f007a0c */ /* 0x000fe400057c1270 */
[----:B------:R-:W-:Y:S01]  /*189b0*/  ISETP.GE.AND P1, PT, R27, c[0x0][0x17c], PT ;  /* 0x00005f001b007a0c */ /* 0x000fe20003f26270 */
[----:B------:R-:W-:Y:S01]  /*189c0*/  IMAD.WIDE R26, R12, 0x2, R2 ;  /* 0x000000020c1a7825 */ /* 0x000fe200078e0202 */
[----:B------:R-:W-:-:S02]  /*189d0*/  PRMT R0, R14, 0x7632, R0 ;  /* 0x000076320e007816 */ /* 0x000fc40000000000 */
[----:B------:R-:W3:Y:S04]  /*189e0*/  LDL.LU R14, [R1+0xf4] ;  /* 0x0000f400010e7983 */ /* 0x000ee80000300800 */
[----:B----4-:R0:W-:Y:S01]  /*189f0*/  @P4 STG.E.U16 [R22.64], R18 ;  /* 0x0000001216004986 */ /* 0x0101e2000c101504 */
[----:B------:R-:W-:Y:S01]  /*18a00*/  ISETP.LT.AND P4, PT, R11, c[0x0][0x178], !P2 ;  /* 0x00005e000b007a0c */ /* 0x000fe20005781270 */
[----:B0-----:R-:W-:Y:S02]  /*18a10*/  IMAD.WIDE R22, R12, 0x2, R20 ;  /* 0x000000020c167825 */ /* 0x001fe400078e0214 */
[----:B--2---:R0:W-:Y:S01]  /*18a20*/  @P5 STG.E.U16 [R16.64], R8 ;  /* 0x0000000810005986 */ /* 0x0041e2000c101504 */
[----:B------:R-:W-:-:S03]  /*18a30*/  ISETP.LT.AND P5, PT, R13, c[0x0][0x178], !P2 ;  /* 0x00005e000d007a0c */ /* 0x000fc600057a1270 */
[----:B------:R1:W-:Y:S04]  /*18a40*/  @P3 STG.E.U16 [R24.64], R9 ;  /* 0x0000000918003986 */ /* 0x0003e8000c101504 */
[----:B------:R2:W-:Y:S01]  /*18a50*/  @P6 STG.E.U16 [R26.64], R0 ;  /* 0x000000001a006986 */ /* 0x0005e2000c101504 */
[----:B------:R-:W-:Y:S02]  /*18a60*/  ISETP.LT.AND P6, PT, R29, c[0x0][0x178], !P2 ;  /* 0x00005e001d007a0c */ /* 0x000fe400057c1270 */
[----:B------:R-:W-:Y:S01]  /*18a70*/  ISETP.LT.AND P2, PT, R15, c[0x0][0x178], !P1 ;  /* 0x00005e000f007a0c */ /* 0x000fe20004f41270 */
[----:B0-----:R-:W-:Y:S01]  /*18a80*/  IMAD.WIDE R16, R12, 0x2, R6 ;  /* 0x000000020c107825 */ /* 0x001fe200078e0206 */
[----:B-1----:R-:W-:Y:S02]  /*18a90*/  PRMT R24, R8, 0x7632, R24 ;  /* 0x0000763208187816 */ /* 0x002fe40000000018 */
[----:B------:R-:W-:Y:S01]  /*18aa0*/  PRMT R25, R9, 0x7632, R25 ;  /* 0x0000763209197816 */ /* 0x000fe20000000019 */
[----:B------:R-:W-:Y:S01]  /*18ab0*/  IMAD.WIDE R8, R12, 0x2, R4 ;  /* 0x000000020c087825 */ /* 0x000fe200078e0204 */
[----:B--2---:R-:W-:-:S02]  /*18ac0*/  PRMT R0, R18, 0x7632, R0 ;  /* 0x0000763212007816 */ /* 0x004fc40000000000 */
[----:B------:R-:W-:Y:S01]  /*18ad0*/  IADD3 R12, R12, c[0x0][0x198], RZ ;  /* 0x000066000c0c7a10 */ /* 0x000fe20007ffe0ff */
[----:B------:R-:W2:Y:S01]  /*18ae0*/  LDL.LU R18, [R1+0x54] ;  /* 0x0000540001127983 */ /* 0x000ea20000300800 */
[----:B---3--:R-:W-:-:S03]  /*18af0*/  IADD3 R27, R28, 0xf, RZ ;  /* 0x0000000f1c1b7810 */ /* 0x008fc60007ffe0ff */
[----:B------:R0:W-:Y:S04]  /*18b00*/  @P4 STG.E.U16 [R8.64], R0 ;  /* 0x0000000008004986 */ /* 0x0001e8000c101504 */
[----:B------:R-:W-:Y:S01]  /*18b10*/  @P5 STG.E.U16 [R16.64], R24 ;  /* 0x0000001810005986 */ /* 0x000fe2000c101504 */
[----:B------:R-:W-:-:S03]  /*18b20*/  ISETP.LT.AND P5, PT, R13, c[0x0][0x178], !P1 ;  /* 0x00005e000d007a0c */ /* 0x000fc60004fa1270 */
[----:B------:R-:W-:Y:S01]  /*18b30*/  @P6 STG.E.U16 [R22.64], R25 ;  /* 0x0000001916006986 */ /* 0x000fe2000c101504 */
[----:B0-----:R-:W-:-:S03]  /*18b40*/  IMAD.WIDE R8, R12, 0x2, R2 ;  /* 0x000000020c087825 */ /* 0x001fc600078e0202 */
[----:B------:R-:W3:Y:S01]  /*18b50*/  LDL.LU R13, [R1+0xc14] ;  /* 0x000c1400010d7983 */ /* 0x000ee20000300800 */
[----:B------:R-:W-:-:S03]  /*18b60*/  PRMT R0, R10, 0x7632, R0 ;  /* 0x000076320a007816 */ /* 0x000fc60000000000 */
[----:B------:R0:W-:Y:S01]  /*18b70*/  @P2 STG.E.U16 [R8.64], R10 ;  /* 0x0000000a08002986 */ /* 0x0001e2000c101504 */
[----:B------:R-:W-:-:S03]  /*18b80*/  ISETP.GE.AND P2, PT, R27, c[0x0][0x17c], PT ;  /* 0x00005f001b007a0c */ /* 0x000fc60003f46270 */
[----:B0-----:R-:W4:Y:S04]  /*18b90*/  LDL.LU R10, [R1+0x144] ;  /* 0x00014400010a7983 */ /* 0x001f280000300800 */
[----:B------:R-:W4:Y:S01]  /*18ba0*/  LDL R27, [R1+0xb38] ;  /* 0x000b3800011b7983 */ /* 0x000f220000100800 */
[----:B------:R-:W-:Y:S02]  /*18bb0*/  ISETP.LT.AND P4, PT, R11, c[0x0][0x178], !P1 ;  /* 0x00005e000b007a0c */ /* 0x000fe40004f81270 */
[----:B------:R-:W-:Y:S02]  /*18bc0*/  IADD3 R26, R28, 0xe, RZ ;  /* 0x0000000e1c1a7810 */ /* 0x000fe40007ffe0ff */
[----:B------:R-:W-:Y:S02]  /*18bd0*/  ISETP.LT.AND P1, PT, R29, c[0x0][0x178], !P1 ;  /* 0x00005e001d007a0c */ /* 0x000fe40004f21270 */
[----:B------:R-:W-:Y:S01]  /*18be0*/  ISETP.LT.AND P6, PT, R15, c[0x0][0x178], !P0 ;  /* 0x00005e000f007a0c */ /* 0x000fe200047c1270 */
[----:B------:R-:W-:Y:S01]  /*18bf0*/  IMAD.WIDE R16, R12, 0x2, R4 ;  /* 0x000000020c107825 */ /* 0x000fe200078e0204 */
[----:B------:R-:W-:-:S02]  /*18c00*/  ISETP.GE.AND P3, PT, R26, c[0x0][0x17c], PT ;  /* 0x00005f001a007a0c */ /* 0x000fc40003f66270 */
[C---:B------:R-:W-:Y:S01]  /*18c10*/  IADD3 R26, R12.reuse, c[0x0][0x198], RZ ;  /* 0x000066000c1a7a10 */ /* 0x040fe20007ffe0ff */
[C---:B------:R-:W-:Y:S02]  /*18c20*/  IMAD.WIDE R8, R12.reuse, 0x2, R6 ;  /* 0x000000020c087825 */ /* 0x040fe400078e0206 */
[----:B------:R0:W-:Y:S02]  /*18c30*/  @P4 STG.E.U16 [R16.64], R14 ;  /* 0x0000000e10004986 */ /* 0x0001e4000c101504 */
[----:B------:R-:W-:Y:S01]  /*18c40*/  IMAD.WIDE R22, R12, 0x2, R20 ;  /* 0x000000020c167825 */ /* 0x000fe200078e0214 */
[----:B------:R-:W-:-:S03]  /*18c50*/  ISETP.LT.AND P4, PT, R11, c[0x0][0x178], !P0 ;  /* 0x00005e000b007a0c */ /* 0x000fc60004781270 */
[----:B------:R-:W-:-:S04]  /*18c60*/  IMAD.WIDE R24, R26, 0x2, R2 ;  /* 0x000000021a187825 */ /* 0x000fc800078e0202 */
[C---:B0-----:R-:W-:Y:S01]  /*18c70*/  IMAD.WIDE R16, R26.reuse, 0x2, R20 ;  /* 0x000000021a107825 */ /* 0x041fe200078e0214 */
[----:B--2---:R0:W-:Y:S03]  /*18c80*/  @P5 STG.E.U16 [R8.64], R18 ;  /* 0x0000001208005986 */ /* 0x0041e6000c101504 */
[----:B0-----:R-:W-:Y:S01]  /*18c90*/  IMAD.WIDE R8, R26, 0x2, R4 ;  /* 0x000000021a087825 */ /* 0x001fe200078e0204 */
[----:B---3--:R0:W-:Y:S04]  /*18ca0*/  @P1 STG.E.U16 [R22.64], R13 ;  /* 0x0000000d16001986 */ /* 0x0081e8000c101504 */
[----:B------:R1:W-:Y:S01]  /*18cb0*/  @P6 STG.E.U16 [R24.64], R0 ;  /* 0x0000000018006986 */ /* 0x0003e2000c101504 */
[----:B------:R-:W-:-:S02]  /*18cc0*/  ISETP.LT.AND P6, PT, R29, c[0x0][0x178], !P0 ;  /* 0x00005e001d007a0c */ /* 0x000fc400047c1270 */
[----:B0-----:R-:W-:Y:S01]  /*18cd0*/  PRMT R23, R13, 0x7632, R23 ;  /* 0x000076320d177816 */ /* 0x001fe20000000017 */
[C---:B------:R-:W-:Y:S01]  /*18ce0*/  IMAD.WIDE R12, R26.reuse, 0x2, R6 ;  /* 0x000000021a0c7825 */ /* 0x040fe200078e0206 */
[----:B------:R-:W-:Y:S02]  /*18cf0*/  IADD3 R26, R26, c[0x0][0x198], RZ ;  /* 0x000066001a1a7a10 */ /* 0x000fe40007ffe0ff */
[----:B-1----:R-:W-:Y:S02]  /*18d00*/  PRMT R0, R14, 0x7632, R0 ;  /* 0x000076320e007816 */ /* 0x002fe40000000000 */
[----:B----4-:R-:W-:Y:S02]  /*18d10*/  ISETP.LT.AND P5, PT, R27, c[0x0][0x178], !P0 ;  /* 0x00005e001b007a0c */ /* 0x010fe400047a1270 */
[----:B------:R-:W-:Y:S01]  /*18d20*/  ISETP.LT.AND P0, PT, R15, c[0x0][0x178], !P3 ;  /* 0x00005e000f007a0c */ /* 0x000fe20005f01270 */
[----:B------:R0:W-:Y:S01]  /*18d30*/  @P4 STG.E.U16 [R8.64], R0 ;  /* 0x0000000008004986 */ /* 0x0001e2000c101504 */
[----:B------:R-:W-:-:S02]  /*18d40*/  PRMT R22, R18, 0x7632, R22 ;  /* 0x0000763212167816 */ /* 0x000fc40000000016 */
[C---:B------:R-:W-:Y:S01]  /*18d50*/  IADD3 R24, R28.reuse, 0x10, RZ ;  /* 0x000000101c187810 */ /* 0x040fe20007ffe0ff */
[----:B------:R-:W2:Y:S01]  /*18d60*/  LDL.LU R18, [R1+0x154] ;  /* 0x0001540001127983 */ /* 0x000ea20000300800 */
[----:B------:R-:W-:Y:S02]  /*18d70*/  IADD3 R25, R28, 0x11, RZ ;  /* 0x000000111c197810 */ /* 0x000fe40007ffe0ff */
[----:B------:R-:W-:Y:S01]  /*18d80*/  ISETP.GE.AND P1, PT, R24, c[0x0][0x17c], PT ;  /* 0x00005f0018007a0c */ /* 0x000fe20003f26270 */
[----:B------:R-:W3:Y:S01]  /*18d90*/  LDL.LU R14, [R1+0x38] ;  /* 0x00003800010e7983 */ /* 0x000ee20000300800 */
[----:B0-----:R-:W-:-:S03]  /*18da0*/  IMAD.WIDE R8, R26, 0x2, R2 ;  /* 0x000000021a087825 */ /* 0x001fc600078e0202 */
[----:B------:R0:W-:Y:S01]  /*18db0*/  @P5 STG.E.U16 [R12.64], R22 ;  /* 0x000000160c005986 */ /* 0x0001e2000c101504 */
[----:B------:R-:W-:-:S03]  /*18dc0*/  PRMT R24, R10, 0x7632, R24 ;  /* 0x000076320a187816 */ /* 0x000fc60000000018 */
[----:B------:R1:W-:Y:S01]  /*18dd0*/  @P6 STG.E.U16 [R16.64], R23 ;  /* 0x0000001710006986 */ /* 0x0003e2000c101504 */
[----:B------:R-:W-:-:S03]  /*18de0*/  IADD3 R0, R26, c[0x0][0x198], RZ ;  /* 0x000066001a007a10 */ /* 0x000fc60007ffe0ff */
[----:B------:R4:W-:Y:S01]  /*18df0*/  @P0 STG.E.U16 [R8.64], R10 ;  /* 0x0000000a08000986 */ /* 0x0009e2000c101504 */
[----:B------:R-:W-:Y:S01]  /*18e00*/  ISETP.GE.AND P0, PT, R25, c[0x0][0x17c], PT ;  /* 0x00005f0019007a0c */ /* 0x000fe20003f06270 */
[----:B0-----:R-:W-:-:S04]  /*18e10*/  IMAD.WIDE R12, R26, 0x2, R4 ;  /* 0x000000021a0c7825 */ /* 0x001fc800078e0204 */
[C---:B-1----:R-:W-:Y:S01]  /*18e20*/  IMAD.WIDE R16, R26.reuse, 0x2, R20 ;  /* 0x000000021a107825 */ /* 0x042fe200078e0214 */
[----:B----4-:R-:W4:Y:S03]  /*18e30*/  LDL.LU R10, [R1+0x28] ;  /* 0x00002800010a7983 */ /* 0x010f260000300800 */
[----:B------:R-:W-:Y:S02]  /*18e40*/  IMAD.WIDE R8, R26, 0x2, R6 ;  /* 0x000000021a087825 */ /* 0x000fe400078e0206 */
[----:B------:R-:W3:Y:S04]  /*18e50*/  LDL.LU R26, [R1+0x64] ;  /* 0x00006400011a7983 */ /* 0x000ee80000300800 */
[----:B------:R-:W3:Y:S01]  /*18e60*/  LDL.LU R25, [R1+0x134] ;  /* 0x0001340001197983 */ /* 0x000ee20000300800 */
[----:B------:R-:W-:-:S02]  /*18e70*/  ISETP.LT.AND P4, PT, R11, c[0x0][0x178], !P3 ;  /* 0x00005e000b007a0c */ /* 0x000fc40005f81270 */
        /* <DEDUP_REMOVED lines=11> */
[----:B------:R-:W-:Y:S01]  /*18f30*/  ISETP.LT.AND P6, PT, R29, c[0x0][0x178], !P2 ;  /* 0x00005e001d007a0c */ /* 0x000fe200057c1270 */
[----:B0-----:R-:W-:Y:S01]  /*18f40*/  IMAD.WIDE R8, R0, 0x2, R4 ;  /* 0x0000000200087825 */ /* 0x001fe200078e0204 */
[----:B------:R-:W-:Y:S02]  /*18f50*/  ISETP.LT.AND P2, PT, R15, c[0x0][0x178], !P1 ;  /* 0x00005e000f007a0c */ /* 0x000fe40004f41270 */
[----:B-1----:R-:W-:Y:S01]  /*18f60*/  PRMT R22, R18, 0x7632, R22 ;  /* 0x0000763212167816 */ /* 0x002fe20000000016 */
[C---:B------:R-:W-:Y:S01]  /*18f70*/  IMAD.WIDE R16, R0.reuse, 0x2, R20 ;  /* 0x0000000200107825 */ /* 0x040fe200078e0214 */
[----:B------:R-:W-:Y:S01]  /*18f80*/  IADD3 R0, R0, c[0x0][0x198], RZ ;  /* 0x0000660000007a10 */ /* 0x000fe20007ffe0ff */
[----:B------:R-:W2:Y:S01]  /*18f90*/  LDL.LU R18, [R1+0xc10] ;  /* 0x000c100001127983 */ /* 0x000ea20000300800 */
[----:B------:R-:W-:-:S03]  /*18fa0*/  PRMT R23, R25, 0x7632, R23 ;  /* 0x0000763219177816 */ /* 0x000fc60000000017 */
[----:B------:R0:W-:Y:S01]  /*18fb0*/  @P4 STG.E.U16 [R8.64], R22 ;  /* 0x0000001608004986 */ /* 0x0001e2000c101504 */
[----:B------:R-:W-:Y:S02]  /*18fc0*/  ISETP.LT.AND P4, PT, R11, c[0x0][0x178], !P1 ;  /* 0x00005e000b007a0c */ /* 0x000fe40004f81270 */
[----:B------:R-:W-:Y:S01]  /*18fd0*/  PRMT R24, R26, 0x7632, R24 ;  /* 0x000076321a187816 */ /* 0x000fe20000000018 */
[----:B------:R1:W-:Y:S01]  /*18fe0*/  @P5 STG.E.U16 [R12.64], R23 ;  /* 0x000000170c005986 */ /* 0x0003e2000c101504 */
[C---:B------:R-:W-:Y:S02]  /*18ff0*/  IADD3 R25, R28.reuse, 0x12, RZ ;  /* 0x000000121c197810 */ /* 0x040fe40007ffe0ff */
[----:B------:R-:W-:Y:S01]  /*19000*/  IADD3 R26, R28, 0x13, RZ ;  /* 0x000000131c1a7810 */ /* 0x000fe20007ffe0ff */
[----:B------:R-:W-:Y:S01]  /*19010*/  @P6 STG.E.U16 [R16.64], R24 ;  /* 0x0000001810006986 */ /* 0x000fe2000c101504 */
[----:B0-----:R-:W-:Y:S01]  /*19020*/  IMAD.WIDE R8, R0, 0x2, R2 ;  /* 0x0000000200087825 */ /* 0x001fe200078e0202 */
[----:B------:R-:W-:-:S03]  /*19030*/  ISETP.GE.AND P3, PT, R25, c[0x0][0x17c], PT ;  /* 0x00005f0019007a0c */ /* 0x000fc60003f66270 */
[----:B-1----:R-:W-:Y:S01]  /*19040*/  IMAD.WIDE R12, R0, 0x2, R4 ;  /* 0x00000002000c7825 */ /* 0x002fe200078e0204 */
[----:B------:R0:W-:Y:S01]  /*19050*/  @P2 STG.E.U16 [R8.64], R14 ;  /* 0x0000000e08002986 */ /* 0x0001e2000c101504 */
[----:B------:R-:W-:Y:S02]  /*19060*/  PRMT R25, R14, 0x7632, R25 ;  /* 0x000076320e197816 */ /* 0x000fe40000000019 */
[----:B------:R-:W-:Y:S01]  /*19070*/  ISETP.GE.AND P2, PT, R26, c[0x0][0x17c], PT ;  /* 0x00005f001a007a0c */ /* 0x000fe20003f46270 */
[----:B----4-:R1:W-:Y:S04]  /*19080*/  @P4 STG.E.U16 [R12.64], R10 ;  /* 0x0000000a0c004986 */ /* 0x0103e8000c101504 */
[----:B0-----:R-:W3:Y:S04]  /*19090*/  LDL.LU R14, [R1+0xc8] ;  /* 0x0000c800010e7983 */ /* 0x001ee80000300800 */
[----:B------:R-:W4:Y:S04]  /*190a0*/  LDL.LU R26, [R1+0xe8] ;  /* 0x0000e800011a7983 */ /* 0x000f280000300800 */
[----:B-1----:R-:W2:Y:S01]  /*190b0*/  LDL.LU R13, [R1+0x18] ;  /* 0x00001800010d7983 */ /* 0x002ea20000300800 */
[----:B------:R-:W-:-:S02]  /*190c0*/  ISETP.LT.AND P5, PT, R27, c[0x0][0x178], !P1 ;  /* 0x00005e001b007a0c */ /* 0x000fc40004fa1270 */
[----:B------:R-:W-:Y:S02]  /*190d0*/  ISETP.LT.AND P1, PT, R29, c[0x0][0x178], !P1 ;  /* 0x00005e001d007a0c */ /* 0x000fe40004f21270 */
[----:B------:R-:W-:Y:S02]  /*190e0*/  ISETP.LT.AND P6, PT, R15, c[0x0][0x178], !P0 ;  /* 0x00005e000f007a0c */ /* 0x000fe400047c1270 */
[C---:B------:R-:W-:Y:S01]  /*190f0*/  IADD3 R24, R0.reuse, c[0x0][0x198], RZ ;  /* 0x0000660000187a10 */ /* 0x040fe20007ffe0ff */
[----:B------:R-:W-:Y:S01]  /*19100*/  IMAD.WIDE R8, R0, 0x2, R6 ;  /* 0x0000000200087825 */ /* 0x000fe200078e0206 */
[----:B------:R-:W-:-:S03]  /*19110*/  ISETP.LT.AND P4, PT, R11, c[0x0][0x178], !P0 ;  /* 0x00005e000b007a0c */ /* 0x000fc60004781270 */
[----:B------:R-:W-:-:S04]  /*19120*/  IMAD.WIDE R16, R0, 0x2, R20 ;  /* 0x0000000200107825 */ /* 0x000fc800078e0214 */
[----:B------:R-:W-:Y:S01]  /*19130*/  IMAD.WIDE R22, R24, 0x2, R2 ;  /* 0x0000000218167825 */ /* 0x000fe200078e0202 */
[----:B------:R-:W-:Y:S02]  /*19140*/  PRMT R0, R10, 0x7632, R0 ;  /* 0x000076320a007816 */ /* 0x000fe40000000000 */
[----:B------:R-:W3:Y:S04]  /*19150*/  LDL.LU R10, [R1+0xc0c] ;  /* 0x000c0c00010a7983 */ /* 0x000ee80000300800 */
[----:B--2---:R0:W-:Y:S01]  /*19160*/  @P5 STG.E.U16 [R8.64], R13 ;  /* 0x0000000d08005986 */ /* 0x0041e2000c101504 */
[----:B------:R-:W-:-:S03]  /*19170*/  ISETP.LT.AND P5, PT, R27, c[0x0][0x178], !P0 ;  /* 0x00005e001b007a0c */ /* 0x000fc600047a1270 */
[----:B------:R-:W-:Y:S04]  /*19180*/  @P1 STG.E.U16 [R16.64], R18 ;  /* 0x0000001210001986 */ /* 0x000fe8000c101504 */
[----:B------:R1:W-:Y:S01]  /*19190*/  @P6 STG.E.U16 [R22.64], R25 ;  /* 0x0000001916006986 */ /* 0x0003e2000c101504 */
[----:B------:R-:W-:Y:S02]  /*191a0*/  ISETP.LT.AND P6, PT, R29, c[0x0][0x178], !P0 ;  /* 0x00005e001d007a0c */ /* 0x000fe400047c1270 */
[----:B------:R-:W-:Y:S01]  /*191b0*/  ISETP.LT.AND P0, PT, R15, c[0x0][0x178], !P3 ;  /* 0x00005e000f007a0c */ /* 0x000fe20005f01270 */
[----:B0-----:R-:W-:-:S05]  /*191c0*/  IMAD.WIDE R8, R24, 0x2, R4 ;  /* 0x0000000218087825 */ /* 0x001fca00078e0204 */
[----:B------:R0:W-:Y:S01]  /*191d0*/  @P4 STG.E.U16 [R8.64], R0 ;  /* 0x0000000008004986 */ /* 0x0001e2000c101504 */
[----:B-1----:R-:W-:Y:S02]  /*191e0*/  PRMT R23, R18, 0x7632, R23 ;  /* 0x0000763212177816 */ /* 0x002fe40000000017 */
[C---:B------:R-:W-:Y:S02]  /*191f0*/  IADD3 R18, R24.reuse, c[0x0][0x198], RZ ;  /* 0x0000660018127a10 */ /* 0x040fe40007ffe0ff */
[----:B------:R-:W-:Y:S01]  /*19200*/  PRMT R22, R13, 0x7632, R22 ;  /* 0x000076320d167816 */ /* 0x000fe20000000016 */
[----:B------:R-:W-:Y:S01]  /*19210*/  IMAD.WIDE R12, R24, 0x2, R6 ;  /* 0x00000002180c7825 */ /* 0x000fe200078e0206 */
[----:B------:R-:W-:Y:S02]  /*19220*/  ISETP.LT.AND P4, PT, R11, c[0x0][0x178], !P3 ;  /* 0x00005e000b007a0c */ /* 0x000fe40005f81270 */
[----:B------:R-:W-:Y:S01]  /*19230*/  IADD3 R25, R28, 0x14, RZ ;  /* 0x000000141c197810 */ /* 0x000fe20007ffe0ff */
[----:B------:R-:W-:Y:S01]  /*19240*/  IMAD.WIDE R16, R24, 0x2, R20 ;  /* 0x0000000218107825 */ /* 0x000fe200078e0214 */
[----:B------:R-:W-:Y:S03]  /*19250*/  @P5 STG.E.U16 [R12.64], R22 ;  /* 0x000000160c005986 */ /* 0x000fe6000c101504 */
[----:B0-----:R-:W-:Y:S01]  /*19260*/  IMAD.WIDE R8, R18, 0x2, R2 ;  /* 0x0000000212087825 */ /* 0x001fe200078e0202 */
[----:B------:R-:W-:Y:S01]  /*19270*/  ISETP.GE.AND P1, PT, R25, c[0x0][0x17c], PT ;  /* 0x00005f0019007a0c */ /* 0x000fe20003f26270 */
[----:B------:R-:W-:Y:S01]  /*19280*/  @P6 STG.E.U16 [R16.64], R23 ;  /* 0x0000001710006986 */ /* 0x000fe2000c101504 */
[----:B------:R-:W-:-:S03]  /*19290*/  IADD3 R25, R28, 0x15, RZ ;  /* 0x000000151c197810 */ /* 0x000fc60007ffe0ff */
[----:B----4-:R0:W-:Y:S01]  /*192a0*/  @P0 STG.E.U16 [R8.64], R26 ;  /* 0x0000001a08000986 */ /* 0x0101e2000c101504 */
[----:B------:R-:W-:Y:S02]  /*192b0*/  PRMT R24, R26, 0x7632, R24 ;  /* 0x000076321a187816 */ /* 0x000fe40000000018 */
[----:B------:R-:W-:Y:S01]  /*192c0*/  ISETP.GE.AND P0, PT, R25, c[0x0][0x17c], PT ;  /* 0x00005f0019007a0c */ /* 0x000fe20003f06270 */
[----:B0-----:R-:W-:Y:S01]  /*192d0*/  IMAD.WIDE R8, R18, 0x2, R4 ;  /* 0x0000000212087825 */ /* 0x001fe200078e0204 */
[----:B------:R-:W2:Y:S04]  /*192e0*/  LDL.LU R26, [R1+0x58] ;  /* 0x00005800011a7983 */ /* 0x000ea80000300800 */
[----:B------:R-:W4:Y:S04]  /*192f0*/  LDL.LU R25, [R1+0xf8] ;  /* 0x0000f80001197983 */ /* 0x000f280000300800 */
[----:B---3--:R0:W-:Y:S04]  /*19300*/  @P4 STG.E.U16 [R8.64], R14 ;  /* 0x0000000e08004986 */ /* 0x0081e8000c101504 */
[----:B0-----:R-:W3:Y:S01]  /*19310*/  LDL.LU R9, [R1+0x48] ;  /* 0x0000480001097983 */ /* 0x001ee20000300800 */
[----:B------:R-:W-:-:S02]  /*19320*/  ISETP.LT.AND P5, PT, R27, c[0x0][0x178], !P3 ;  /* 0x00005e001b007a0c */ /* 0x000fc40005fa1270 */
[----:B------:R-:W-:Y:S02]  /*19330*/  ISETP.LT.AND P3, PT, R29, c[0x0][0x178], !P3 ;  /* 0x00005e001d007a0c */ /* 0x000fe40005f61270 */
[----:B------:R-:W-:Y:S02]  /*19340*/  ISETP.LT.AND P6, PT, R15, c[0x0][0x178], !P2 ;  /* 0x00005e000f007a0c */ /* 0x000fe400057c1270 */
[C---:B------:R-:W-:Y:S01]  /*19350*/  IADD3 R0, R18.reuse, c[0x0][0x198], RZ ;  /* 0x0000660012007a10 */ /* 0x040fe20007ffe0ff */
[----:B------:R-:W-:-:S04]  /*19360*/  IMAD.WIDE R12, R18, 0x2, R6 ;  /* 0x00000002120c7825 */ /* 0x000fc800078e0206 */
[----:B------:R-:W-:-:S04]  /*19370*/  IMAD.WIDE R16, R18, 0x2, R20 ;  /* 0x0000000212107825 */ /* 0x000fc800078e0214 */
[----:B------:R-:W-:Y:S01]  /*19380*/  IMAD.WIDE R22, R0, 0x2, R2 ;  /* 0x0000000200167825 */ /* 0x000fe200078e0202 */
[----:B------:R-:W-:Y:S02]  /*19390*/  PRMT R18, R14, 0x7632, R18 ;  /* 0x000076320e127816 */ /* 0x000fe40000000012 */
[----:B------:R-:W2:Y:S04]  /*193a0*/  LDL.LU R14, [R1+0xc08] ;  /* 0x000c0800010e7983 */ /* 0x000ea80000300800 */
[----:B---3--:R0:W-:Y:S04]  /*193b0*/  @P5 STG.E.U16 [R12.64], R9 ;  /* 0x000000090c005986 */ /* 0x0081e8000c101504 */
[----:B------:R1:W-:Y:S04]  /*193c0*/  @P3 STG.E.U16 [R16.64], R10 ;  /* 0x0000000a10003986 */ /* 0x0003e8000c101504 */
[----:B------:R3:W-:Y:S01]  /*193d0*/  @P6 STG.E.U16 [R22.64], R24 ;  /* 0x0000001816006986 */ /* 0x0007e2000c101504 */
[----:B0-----:R-:W-:-:S04]  /*193e0*/  IMAD.WIDE R12, R0, 0x2, R6 ;  /* 0x00000002000c7825 */ /* 0x001fc800078e0206 */
[----:B-1----:R-:W-:Y:S01]  /*193f0*/  IMAD.WIDE R16, R0, 0x2, R20 ;  /* 0x0000000200107825 */ /* 0x002fe200078e0214 */
[----:B---3--:R-:W-:-:S03]  /*19400*/  PRMT R22, R9, 0x7632, R22 ;  /* 0x0000763209167816 */ /* 0x008fc60000000016 */
[----:B------:R-:W-:Y:S01]  /*19410*/  IMAD.WIDE R8, R0, 0x2, R4 ;  /* 0x0000000200087825 */ /* 0x000fe200078e0204 */
[----:B------:R-:W-:Y:S02]  /*19420*/  PRMT R23, R10, 0x7632, R23 ;  /* 0x000076320a177816 */ /* 0x000fe40000000017 */
[----:B------:R-:W-:Y:S02]  /*19430*/  IADD3 R10, R0, c[0x0][0x198], RZ ;  /* 0x00006600000a7a10 */ /* 0x000fe40007ffe0ff */
[----:B------:R-:W3:Y:S01]  /*19440*/  LDL.LU R0, [R1+0x128] ;  /* 0x0001280001007983 */ /* 0x000ee20000300800 */
[----:B------:R-:W-:Y:S02]  /*19450*/  ISETP.LT.AND P3, PT, R11, c[0x0][0x178], !P2 ;  /* 0x00005e000b007a0c */ /* 0x000fe40005761270 */
[----:B------:R-:W-:Y:S02]  /*19460*/  ISETP.LT.AND P4, PT, R27, c[0x0][0x178], !P2 ;  /* 0x00005e001b007a0c */ /* 0x000fe40005781270 */
[----:B------:R-:W-:-:S02]  /*19470*/  ISETP.LT.AND P6, PT, R29, c[0x0][0x178], !P2 ;  /* 0x00005e001d007a0c */ /* 0x000fc400057c1270 */
[----:B------:R-:W-:-:S07]  /*19480*/  ISETP.LT.AND P5, PT, R15, c[0x0][0x178], !P1 ;  /* 0x00005e000f007a0c */ /* 0x000fce0004fa1270 */
[----:B------:R0:W-:Y:S01]  /*19490*/  @P3 STG.E.U16 [R8.64], R18 ;  /* 0x0000001208003986 */ /* 0x0001e2000c101504 */
[----:B------:R-:W-:-:S03]  /*194a0*/  ISETP.LT.AND P3, PT, R11, c[0x0][0x178], !P1 ;  /* 0x00005e000b007a0c */ /* 0x000fc60004f61270 */
[----:B------:R1:W-:Y:S01]  /*194b0*/  @P4 STG.E.U16 [R12.64], R22 ;  /* 0x000000160c004986 */ /* 0x0003e2000c101504 */
[----:B------:R-:W-:Y:S02]  /*194c0*/  ISETP.LT.AND P4, PT, R27, c[0x0][0x178], !P1 ;  /* 0x00005e001b007a0c */ /* 0x000fe40004f81270 */
[----:B------:R-:W-:Y:S01]  /*194d0*/  ISETP.LT.AND P1, PT, R29, c[0x0][0x178], !P1 ;  /* 0x00005e001d007a0c */ /* 0x000fe20004f21270 */
[----:B------:R2:W-:Y:S01]  /*194e0*/  @P6 STG.E.U16 [R16.64], R23 ;  /* 0x0000001710006986 */ /* 0x0005e2000c101504 */
[----:B0-----:R-:W-:Y:S01]  /*194f0*/  IMAD.WIDE R8, R10, 0x2, R2 ;  /* 0x000000020a087825 */ /* 0x001fe200078e0202 */
[----:B------:R-:W-:-:S03]  /*19500*/  ISETP.LT.AND P6, PT, R15, c[0x0][0x178], !P0 ;  /* 0x00005e000f007a0c */ /* 0x000fc600047c1270 */
[----:B-1----:R-:W-:-:S04]  /*19510*/  IMAD.WIDE R12, R10, 0x2, R6 ;  /* 0x000000020a0c7825 */ /* 0x002fc800078e0206 */
[----:B--2---:R-:W-:Y:S01]  /*19520*/  IMAD.WIDE R16, R10, 0x2, R20 ;  /* 0x000000020a107825 */ /* 0x004fe200078e0214 */
[----:B---3--:R0:W-:Y:S01]  /*19530*/  @P5 STG.E.U16 [R8.64], R0 ;  /* 0x0000000008005986 */ /* 0x0081e2000c101504 */
[----:B------:R-:W-:Y:S02]  /*19540*/  PRMT R18, R0, 0x7632, R18 ;  /* 0x0000763200127816 */ /* 0x000fe40000000012 */
[C---:B0-----:R-:W-:Y:S01]  /*19550*/  IMAD.WIDE R8, R10.reuse, 0x2, R4 ;  /* 0x000000020a087825 */ /* 0x041fe200078e0204 */
[----:B------:R-:W-:-:S04]  /*19560*/  IADD3 R0, R10, c[0x0][0x198], RZ ;  /* 0x000066000a007a10 */ /* 0x000fc80007ffe0ff */
[----:B----4-:R0:W-:Y:S01]  /*19570*/  @P3 STG.E.U16 [R8.64], R25 ;  /* 0x0000001908003986 */ /* 0x0101e2000c101504 */
[----:B------:R-:W-:-:S03]  /*19580*/  ISETP.LT.AND P3, PT, R11, c[0x0][0x178], !P0 ;  /* 0x00005e000b007a0c */ /* 0x000fc60004761270 */
[----:B------:R1:W-:Y:S01]  /*19590*/  @P4 STG.E.U16 [R12.64], R26 ;  /* 0x0000001a0c004986 */ /* 0x0003e2000c101504 */
[----:B------:R-:W-:-:S03]  /*195a0*/  IMAD.WIDE R22, R0, 0x2, R2 ;  /* 0x0000000200167825 */ /* 0x000fc600078e0202 */
[----:B------:R2:W-:Y:S01]  /*195b0*/  @P1 STG.E.U16 [R16.64], R14 ;  /* 0x0000000e10001986 */ /* 0x0005e2000c101504 */
[----:B------:R-:W-:Y:S01]  /*195c0*/  ISETP.LT.AND P1, PT, R27, c[0x0][0x178], !P0 ;  /* 0x00005e001b007a0c */ /* 0x000fe20004721270 */
[C---:B0-----:R-:W-:Y:S02]  /*195d0*/  IMAD.WIDE R8, R0.reuse, 0x2, R4 ;  /* 0x0000000200087825 */ /* 0x041fe400078e0204 */
[----:B------:R0:W-:Y:S02]  /*195e0*/  @P6 STG.E.U16 [R22.64], R18 ;  /* 0x0000001216006986 */ /* 0x0001e4000c101504 */
[----:B-1----:R-:W-:Y:S01]  /*195f0*/  IMAD.WIDE R12, R0, 0x2, R6 ;  /* 0x00000002000c7825 */ /* 0x002fe200078e0206 */
[----:B--2---:R-:W-:Y:S02]  /*19600*/  PRMT R14, R25, 0x7632, R14 ;  /* 0x00007632190e7816 */ /* 0x004fe4000000000e */
[----:B------:R-:W-:Y:S02]  /*19610*/  IADD3 R25, R28, 0x18, RZ ;  /* 0x000000181c197810 */ /* 0x000fe40007ffe0ff */
[----:B0-----:R-:W-:Y:S01]  /*19620*/  PRMT R18, R26, 0x7632, R18 ;  /* 0x000076321a127816 */ /* 0x001fe20000000012 */
[----:B------:R-:W-:Y:S01]  /*19630*/  IMAD.MOV.U32 R26, RZ, RZ, R19 ;  /* 0x000000ffff1a7224 */ /* 0x000fe200078e0013 */
[----:B------:R-:W-:Y:S01]  /*19640*/  @P3 STG.E.U16 [R8.64], R14 ;  /* 0x0000000e08003986 */ /* 0x000fe2000c101504 */
[----:B------:R-:W-:-:S03]  /*19650*/  ISETP.GE.AND P3, PT, R25, c[0x0][0x17c], PT ;  /* 0x00005f0019007a0c */ /* 0x000fc60003f66270 */
[----:B------:R-:W2:Y:S04]  /*19660*/  LDL.LU R19, [R1+0x138] ;  /* 0x0001380001137983 */ /* 0x000ea80000300800 */
[----:B------:R-:W3:Y:S04]  /*19670*/  LDL.LU R25, [R1+0x158] ;  /* 0x0001580001197983 */ /* 0x000ee80000300800 */
[----:B------:R0:W-:Y:S04]  /*19680*/  @P1 STG.E.U16 [R12.64], R18 ;  /* 0x000000120c001986 */ /* 0x0001e8000c101504 */
[----:B0-----:R-:W4:Y:S04]  /*19690*/  LDL.LU R13, [R1+0x148] ;  /* 0x00014800010d7983 */ /* 0x001f280000300800 */
[----:B------:R-:W2:Y:S01]  /*196a0*/  LDL.LU R18, [R1+0x68] ;  /* 0x0000680001127983 */ /* 0x000ea20000300800 */
[----:B------:R-:W-:-:S04]  /*196b0*/  IADD3 R24, R28, 0x16, RZ ;  /* 0x000000161c187810 */ /* 0x000fc80007ffe0ff */
[----:B------:R-:W-:Y:S02]  /*196c0*/  ISETP.GE.AND P2, PT, R24, c[0x0][0x17c], PT ;  /* 0x00005f0018007a0c */ /* 0x000fe40003f46270 */
[----:B------:R-:W-:Y:S02]  /*196d0*/  ISETP.LT.AND P0, PT, R29, c[0x0][0x178], !P0 ;  /* 0x00005e001d007a0c */ /* 0x000fe40004701270 */
[----:B------:R-:W-:Y:S02]  /*196e0*/  ISETP.LT.AND P6, PT, R15, c[0x0][0x178], !P2 ;  /* 0x00005e000f007a0c */ /* 0x000fe400057c1270 */
[----:B------:R-:W-:Y:S02]  /*196f0*/  ISETP.LT.AND P4, PT, R11, c[0x0][0x178], !P2 ;  /* 0x00005e000b007a0c */ /* 0x000fe40005781270 */
[----:B------:R-:W-:Y:S02]  /*19700*/  IADD3 R24, R28, 0x17, RZ ;  /* 0x000000171c187810 */ /* 0x000fe40007ffe0ff */
[C---:B------:R-:W-:Y:S01]  /*19710*/  IADD3 R10, R0.reuse, c[0x0][0x198], RZ ;  /* 0x00006600000a7a10 */ /* 0x040fe20007ffe0ff */
[----:B------:R-:W-:Y:S01]  /*19720*/  IMAD.WIDE R16, R0, 0x2, R20 ;  /* 0x0000000200107825 */ /* 0x000fe200078e0214 */
[----:B------:R-:W-:-:S02]  /*19730*/  ISETP.GE.AND P5, PT, R24, c[0x0][0x17c], PT ;  /* 0x00005f0018007a0c */ /* 0x000fc40003fa6270 */
[----:B------:R-:W-:Y:S01]  /*19740*/  PRMT R24, R14, 0x7632, R24 ;  /* 0x000076320e187816 */ /* 0x000fe20000000018 */
[----:B------:R-:W-:Y:S01]  /*19750*/  IMAD.WIDE R22, R10, 0x2, R2 ;  /* 0x000000020a167825 */ /* 0x000fe200078e0202 */
[----:B------:R-:W-:-:S03]  /*19760*/  ISETP.LT.AND P1, PT, R27, c[0x0][0x178], !P2 ;  /* 0x00005e001b007a0c */ /* 0x000fc60005721270 */
[----:B------:R-:W-:Y:S01]  /*19770*/  IMAD.WIDE R8, R10, 0x2, R4 ;  /* 0x000000020a087825 */ /* 0x000fe200078e0204 */
[----:B------:R0:W-:Y:S01]  /*19780*/  @P0 STG.E.U16 [R16.64], R24 ;  /* 0x0000001810000986 */ /* 0x0001e2000c101504 */
[----:B------:R-:W-:Y:S02]  /*19790*/  ISETP.LT.AND P2, PT, R29, c[0x0][0x178], !P2 ;  /* 0x00005e001d007a0c */ /* 0x000fe40005741270 */
[----:B------:R-:W-:Y:S02]  /*197a0*/  IADD3 R12, R28, 0x19, RZ ;  /* 0x000000191c0c7810 */ /* 0x000fe40007ffe0ff */
[----:B------:R-:W-:Y:S02]  /*197b0*/  IADD3 R0, R10, c[0x0][0x198], RZ ;  /* 0x000066000a007a10 */ /* 0x000fe40007ffe0ff */
[----:B------:R-:W-:-:S03]  /*197c0*/  ISETP.GE.AND P0, PT, R12, c[0x0][0x17c], PT ;  /* 0x00005f000c007a0c */ /* 0x000fc60003f06270 */
[----:B0-----:R-:W-:Y:S01]  /*197d0*/  IMAD.WIDE R16, R0, 0x2, R2 ;  /* 0x0000000200107825 */ /* 0x001fe200078e0202 */
[----:B----4-:R0:W-:Y:S01]  /*197e0*/  @P6 STG.E.U16 [R22.64], R13 ;  /* 0x0000000d16006986 */ /* 0x0101e2000c101504 */
[----:B------:R-:W-:-:S03]  /*197f0*/  ISETP.LT.AND P6, PT, R15, c[0x0][0x178], !P5 ;  /* 0x00005e000f007a0c */ /* 0x000fc60006fc1270 */
[----:B---3--:R1:W-:Y:S01]  /*19800*/  @P4 STG.E.U16 [R8.64], R25 ;  /* 0x0000001908004986 */ /* 0x0083e2000c101504 */
[----:B------:R-:W-:Y:S02]  /*19810*/  ISETP.LT.AND P4, PT, R11, c[0x0][0x178], !P5 ;  /* 0x00005e000b007a0c */ /* 0x000fe40006f81270 */
[----:B------:R-:W-:Y:S01]  /*19820*/  PRMT R14, R13, 0x7632, R14 ;  /* 0x000076320d0e7816 */ /* 0x000fe2000000000e */
[----:B------:R-:W3:Y:S01]  /*19830*/  LDL.LU R11, [R1+0xc04] ;  /* 0x000c0400010b7983 */ /* 0x000ee20000300800 */
[----:B0-----:R-:W-:-:S03]  /*19840*/  IMAD.WIDE R12, R10, 0x2, R20 ;  /* 0x000000020a0c7825 */ /* 0x001fc600078e0214 */
[----:B------:R-:W4:Y:S01]  /*19850*/  LDL.LU R24, [R1+0x2c] ;  /* 0x00002c0001187983 */ /* 0x000f220000300800 */
[----:B-1----:R-:W-:Y:S01]  /*19860*/  IMAD.WIDE R8, R10, 0x2, R6 ;  /* 0x000000020a087825 */ /* 0x002fe200078e0206 */
[----:B------:R-:W-:Y:S02]  /*19870*/  PRMT R10, R25, 0x7632, R10 ;  /* 0x00007632190a7816 */ /* 0x000fe4000000000a */
[----:B------:R-:W3:Y:S01]  /*19880*/  LDL.LU R25, [R1+0x1c] ;  /* 0x00001c0001197983 */ /* 0x000ee20000300800 */
[----:B------:R-:W-:-:S03]  /*19890*/  IMAD.WIDE R22, R0, 0x2, R4 ;  /* 0x0000000200167825 */ /* 0x000fc600078e0204 */
[----:B--2---:R-:W-:Y:S04]  /*198a0*/  @P1 STG.E.U16 [R8.64], R19 ;  /* 0x0000001308001986 */ /* 0x004fe8000c101504 */
[----:B------:R-:W-:Y:S04]  /*198b0*/  @P2 STG.E.U16 [R12.64], R18 ;  /* 0x000000120c002986 */ /* 0x000fe8000c101504 */
[----:B------:R-:W-:Y:S04]  /*198c0*/  @P6 STG.E.U16 [R16.64], R14 ;  /* 0x0000000e10006986 */ /* 0x000fe8000c101504 */
[----:B------:R0:W-:Y:S04]  /*198d0*/  @P4 STG.E.U16 [R22.64], R10 ;  /* 0x0000000a16004986 */ /* 0x0001e8000c101504 */
[----:B0-----:R-:W2:Y:S04]  /*198e0*/  LDL.LU R22, [R1+0x3c] ;  /* 0x00003c0001167983 */ /* 0x001ea80000300800 */
[----:B------:R-:W2:Y:S01]  /*198f0*/  LDL R23, [R1+0xadc] ;  /* 0x000adc0001177983 */ /* 0x000ea20000100800 */
[----:B------:R-:W-:-:S03]  /*19900*/  PRMT R10, R19, 0x7632, R10 ;  /* 0x00007632130a7816 */ /* 0x000fc6000000000a */
[----:B------:R-:W2:Y:S01]  /*19910*/  LDL.LU R19, [R1+0xc00] ;  /* 0x000c000001137983 */ /* 0x000ea20000300800 */
[----:B------:R-:W-:Y:S02]  /*19920*/  ISETP.LT.AND P1, PT, R27, c[0x0][0x178], !P5 ;  /* 0x00005e001b007a0c */ /* 0x000fe40006f21270 */
[----:B------:R-:W-:Y:S01]  /*19930*/  ISETP.LT.AND P5, PT, R29, c[0x0][0x178], !P5 ;  /* 0x00005e001d007a0c */ /* 0x000fe20006fa1270 */
[----:B------:R-:W-:Y:S01]  /*19940*/  IMAD.WIDE R8, R0, 0x2, R6 ;  /* 0x0000000200087825 */ /* 0x000fe200078e0206 */
[----:B------:R-:W-:Y:S02]  /*19950*/  ISETP.LT.AND P2, PT, R15, c[0x0][0x178], !P3 ;  /* 0x00005e000f007a0c */ /* 0x000fe40005f41270 */
[----:B------:R-:W-:Y:S01]  /*19960*/  PRMT R16, R18, 0x7632, R16 ;  /* 0x0000763212107816 */ /* 0x000fe20000000010 */
[----:B------:R-:W-:Y:S01]  /*19970*/  IMAD.WIDE R12, R0, 0x2, R20 ;  /* 0x00000002000c7825 */ /* 0x000fe200078e0214 */
[----:B------:R-:W-:Y:S02]  /*19980*/  IADD3 R17, R28, 0x1a, RZ ;  /* 0x0000001a1c117810 */ /* 0x000fe40007ffe0ff */
[----:B------:R-:W-:-:S02]  /*19990*/  IADD3 R14, R0, c[0x0][0x198], RZ ;  /* 0x00006600000e7a10 */ /* 0x000fc40007ffe0ff */
[----:B------:R-:W-:Y:S01]  /*199a0*/  ISETP.LT.AND P4, PT, R27, c[0x0][0x178], !P3 ;  /* 0x00005e001b007a0c */ /* 0x000fe20005f81270 */
[----:B------:R0:W-:Y:S01]  /*199b0*/  @P1 STG.E.U16 [R8.64], R10 ;  /* 0x0000000a08001986 */ /* 0x0001e2000c101504 */
[----:B------:R-:W-:-:S03]  /*199c0*/  ISETP.GE.AND P1, PT, R17, c[0x0][0x17c], PT ;  /* 0x00005f0011007a0c */ /* 0x000fc60003f26270 */
[----:B------:R1:W-:Y:S01]  /*199d0*/  @P5 STG.E.U16 [R12.64], R16 ;  /* 0x000000100c005986 */ /* 0x0003e2000c101504 */
[----:B0-----:R-:W-:-:S04]  /*199e0*/  IMAD.WIDE R8, R14, 0x2, R4 ;  /* 0x000000020e087825 */ /* 0x001fc800078e0204 */
[----:B-1----:R-:W-:-:S04]  /*199f0*/  IMAD.WIDE R16, R14, 0x2, R2 ;  /* 0x000000020e107825 */ /* 0x002fc800078e0202 */
[----:B------:R-:W-:Y:S01]  /*19a00*/  IMAD.WIDE R12, R14, 0x2, R6 ;  /* 0x000000020e0c7825 */ /* 0x000fe200078e0206 */
[----:B------:R-:W-:-:S04]  /*19a10*/  IADD3 R18, R28, 0x1b, RZ ;  /* 0x0000001b1c127810 */ /* 0x000fc80007ffe0ff */
[----:B------:R-:W-:Y:S02]  /*19a20*/  ISETP.GE.AND P5, PT, R18, c[0x0][0x17c], PT ;  /* 0x00005f0012007a0c */ /* 0x000fe40003fa6270 */
[----:B----4-:R-:W-:Y:S02]  /*19a30*/  PRMT R10, R24, 0x7632, R10 ;  /* 0x00007632180a7816 */ /* 0x010fe4000000000a */
[----:B---3--:R-:W-:Y:S02]  /*19a40*/  PRMT R18, R25, 0x7632, R18 ;  /* 0x0000763219127816 */ /* 0x008fe40000000012 */
[----:B--2---:R-:W-:Y:S02]  /*19a50*/  ISETP.LT.AND P6, PT, R23, c[0x0][0x178], !P3 ;  /* 0x00005e0017007a0c */ /* 0x004fe40005fc1270 */
[----:B------:R-:W-:Y:S01]  /*19a60*/  ISETP.LT.AND P3, PT, R29, c[0x0][0x178], !P3 ;  /* 0x00005e001d007a0c */ /* 0x000fe20005f61270 */
[----:B------:R0:W-:Y:S01]  /*19a70*/  @P2 STG.E.U16 [R16.64], R22 ;  /* 0x0000001610002986 */ /* 0x0001e2000c101504 */
[----:B------:R-:W-:-:S02]  /*19a80*/  ISETP.LT.AND P2, PT, R15, c[0x0][0x178], !P0 ;  /* 0x00005e000f007a0c */ /* 0x000fc40004741270 */
[----:B------:R-:W-:-:S07]  /*19a90*/  PRMT R0, R22, 0x7632, R0 ;  /* 0x0000763216007816 */ /* 0x000fce0000000000 */
[----:B------:R1:W-:Y:S01]  /*19aa0*/  @P6 STG.E.U16 [R8.64], R24 ;  /* 0x0000001808006986 */ /* 0x0003e2000c101504 */
[----:B------:R-:W-:-:S03]  /*19ab0*/  ISETP.LT.AND P6, PT, R23, c[0x0][0x178], !P0 ;  /* 0x00005e0017007a0c */ /* 0x000fc600047c1270 */
[----:B------:R2:W-:Y:S01]  /*19ac0*/  @P4 STG.E.U16 [R12.64], R25 ;  /* 0x000000190c004986 */ /* 0x0005e2000c101504 */
[----:B------:R-:W-:Y:S02]  /*19ad0*/  ISETP.LT.AND P4, PT, R27, c[0x0][0x178], !P0 ;  /* 0x00005e001b007a0c */ /* 0x000fe40004781270 */
[----:B0-----:R-:W-:Y:S01]  /*19ae0*/  IADD3 R22, R28, 0x1c, RZ ;  /* 0x0000001c1c167810 */ /* 0x001fe20007ffe0ff */
[C---:B-1----:R-:W-:Y:S01]  /*19af0*/  IMAD.WIDE R8, R14.reuse, 0x2, R20 ;  /* 0x000000020e087825 */ /* 0x042fe200078e0214 */
[----:B------:R-:W-:Y:S01]  /*19b00*/  IADD3 R14, R14, c[0x0][0x198], RZ ;  /* 0x000066000e0e7a10 */ /* 0x000fe20007ffe0ff */
[----:B------:R-:W3:Y:S01]  /*19b10*/  LDL.LU R24, [R1+0xcc] ;  /* 0x0000cc0001187983 */ /* 0x000ee20000300800 */
[----:B------:R-:W-:-:S03]  /*19b20*/  ISETP.LT.AND P0, PT, R29, c[0x0][0x178], !P0 ;  /* 0x00005e001d007a0c */ /* 0x000fc60004701270 */
[----:B------:R0:W-:Y:S01]  /*19b30*/  @P3 STG.E.U16 [R8.64], R19 ;  /* 0x0000001308003986 */ /* 0x0001e2000c101504 */
[----:B------:R-:W-:Y:S01]  /*19b40*/  ISETP.GE.AND P3, PT, R22, c[0x0][0x17c], PT ;  /* 0x00005f0016007a0c */ /* 0x000fe20003f66270 */
[C---:B--2---:R-:W-:Y:S02]  /*19b50*/  IMAD.WIDE R12, R14.reuse, 0x2, R4 ;  /* 0x000000020e0c7825 */ /* 0x044fe400078e0204 */
[----:B------:R-:W2:Y:S02]  /*19b60*/  LDL.LU R22, [R1+0xec] ;  /* 0x0000ec0001167983 */ /* 0x000ea40000300800 */
[----:B------:R-:W-:-:S04]  /*19b70*/  IMAD.WIDE R16, R14, 0x2, R6 ;  /* 0x000000020e107825 */ /* 0x000fc800078e0206 */
[----:B0-----:R-:W-:Y:S01]  /*19b80*/  IMAD.WIDE R8, R14, 0x2, R2 ;  /* 0x000000020e087825 */ /* 0x001fe200078e0202 */
[----:B------:R-:W-:-:S04]  /*19b90*/  PRMT R19, R19, 0x7632, R19 ;  /* 0x0000763213137816 */ /* 0x000fc80000000013 */
[----:B------:R0:W-:Y:S04]  /*19ba0*/  @P2 STG.E.U16 [R8.64], R0 ;  /* 0x0000000008002986 */ /* 0x0001e8000c101504 */
[----:B------:R-:W-:Y:S04]  /*19bb0*/  @P6 STG.E.U16 [R12.64], R10 ;  /* 0x0000000a0c006986 */ /* 0x000fe8000c101504 */
[----:B------:R-:W-:Y:S01]  /*19bc0*/  @P4 STG.E.U16 [R16.64], R18 ;  /* 0x0000001210004986 */ /* 0x000fe2000c101504 */
[----:B0-----:R-:W-:-:S05]  /*19bd0*/  IMAD.WIDE R8, R14, 0x2, R20 ;  /* 0x000000020e087825 */ /* 0x001fca00078e0214 */
[----:B------:R0:W-:Y:S04]  /*19be0*/  @P0 STG.E.U16 [R8.64], R19 ;  /* 0x0000001308000986 */ /* 0x0001e8000c101504 */
[----:B0-----:R-:W4:Y:S01]  /*19bf0*/  LDL.LU R19, [R1+0x4c] ;  /* 0x00004c0001137983 */ /* 0x001f220000300800 */
[----:B------:R-:W-:Y:S02]  /*19c00*/  ISETP.LT.AND P6, PT, R15, c[0x0][0x178], !P1 ;  /* 0x00005e000f007a0c */ /* 0x000fe40004fc1270 */
[----:B------:R-:W-:Y:S02]  /*19c10*/  ISETP.LT.AND P2, PT, R23, c[0x0][0x178], !P1 ;  /* 0x00005e0017007a0c */ /* 0x000fe40004f41270 */
[----:B------:R-:W-:Y:S02]  /*19c20*/  IADD3 R0, R14, c[0x0][0x198], RZ ;  /* 0x000066000e007a10 */ /* 0x000fe40007ffe0ff */
[----:B------:R-:W-:-:S02]  /*19c30*/  ISETP.LT.AND P4, PT, R27, c[0x0][0x178], !P1 ;  /* 0x00005e001b007a0c */ /* 0x000fc40004f81270 */
[----:B------:R-:W-:Y:S01]  /*19c40*/  ISETP.LT.AND P1, PT, R29, c[0x0][0x178], !P1 ;  /* 0x00005e001d007a0c */ /* 0x000fe20004f21270 */
[----:B------:R-:W-:-:S04]  /*19c50*/  IMAD.WIDE R16, R0, 0x2, R2 ;  /* 0x0000000200107825 */ /* 0x000fc800078e0202 */
[----:B------:R-:W-:-:S04]  /*19c60*/  IMAD.WIDE R12, R0, 0x2, R4 ;  /* 0x00000002000c7825 */ /* 0x000fc800078e0204 */
[----:B------:R-:W-:-:S04]  /*19c70*/  IMAD.WIDE R8, R0, 0x2, R6 ;  /* 0x0000000200087825 */ /* 0x000fc800078e0206 */
[----:B------:R-:W-:Y:S01]  /*19c80*/  IMAD.MOV.U32 R25, RZ, RZ, R26 ;  /* 0x000000ffff197224 */ /* 0x000fe200078e001a */
[----:B--2---:R0:W-:Y:S04]  /*19c90*/  @P6 STG.E.U16 [R16.64], R22 ;  /* 0x0000001610006986 */ /* 0x0041e8000c101504 */
[----:B---3--:R-:W-:Y:S01]  /*19ca0*/  @P2 STG.E.U16 [R12.64], R24 ;  /* 0x000000180c002986 */ /* 0x008fe2000c101504 */
[----:B------:R-:W-:-:S03]  /*19cb0*/  ISETP.LT.AND P2, PT, R15, c[0x0][0x178], !P5 ;  /* 0x00005e000f007a0c */ /* 0x000fc60006f41270 */
[----:B------:R-:W2:Y:S01]  /*19cc0*/  LDL.LU R15, [R1+0xbfc] ;  /* 0x000bfc00010f7983 */ /* 0x000ea20000300800 */
[C---:B0-----:R-:W-:Y:S01]  /*19cd0*/  IMAD.WIDE R16, R0.reuse, 0x2, R20 ;  /* 0x0000000200107825 */ /* 0x041fe200078e0214 */
[----:B------:R-:W-:Y:S02]  /*19ce0*/  IADD3 R0, R0, c[0x0][0x198], RZ ;  /* 0x0000660000007a10 */ /* 0x000fe40007ffe0ff */
[----:B------:R-:W3:Y:S01]  /*19cf0*/  LDL.LU R26, [R1+0x12c] ;  /* 0x00012c00011a7983 */ /* 0x000ee20000300800 */
[----:B------:R-:W-:-:S03]  /*19d00*/  PRMT R18, R24, 0x7632, R18 ;  /* 0x0000763218127816 */ /* 0x000fc60000000012 */
[----:B----4-:R0:W-:Y:S04]  /*19d10*/  @P4 STG.E.U16 [R8.64], R19 ;  /* 0x0000001308004986 */ /* 0x0101e8000c101504 */
[----:B------:R1:W-:Y:S01]  /*19d20*/  @P1 STG.E.U16 [R16.64], R11 ;  /* 0x0000000b10001986 */ /* 0x0003e2000c101504 */
[----:B0-----:R-:W-:Y:S01]  /*19d30*/  IMAD.WIDE R8, R0, 0x2, R2 ;  /* 0x0000000200087825 */ /* 0x001fe200078e0202 */
[----:B-1----:R-:W-:Y:S02]  /*19d40*/  PRMT R17, R22, 0x7632, R17 ;  /* 0x0000763216117816 */ /* 0x002fe40000000011 */
[----:B------:R-:W4:Y:S04]  /*19d50*/  LDL.LU R22, [R1+0xfc] ;  /* 0x0000fc0001167983 */ /* 0x000f280000300800 */
[----:B------:R-:W2:Y:S04]  /*19d60*/  LDL.LU R24, [R1+0x5c] ;  /* 0x00005c0001187983 */ /* 0x000ea80000300800 */
[----:B------:R0:W-:Y:S04]  /*19d70*/  @P2 STG.E.U16 [R8.64], R17 ;  /* 0x0000001108002986 */ /* 0x0001e8000c101504 */
[----:B0-----:R-:W2:Y:S01]  /*19d80*/  LDL R17, [R1+0xacc] ;  /* 0x000acc0001117983 */ /* 0x001ea20000100800 */
[----:B------:R-:W-:-:S02]  /*19d90*/  ISETP.LT.AND P4, PT, R23, c[0x0][0x178], !P5 ;  /* 0x00005e0017007a0c */ /* 0x000fc40006f81270 */
[----:B------:R-:W-:Y:S02]  /*19da0*/  IADD3 R10, R28, 0x1d, RZ ;  /* 0x0000001d1c0a7810 */ /* 0x000fe40007ffe0ff */
[----:B------:R-:W-:Y:S02]  /*19db0*/  ISETP.LT.AND P1, PT, R27, c[0x0][0x178], !P5 ;  /* 0x00005e001b007a0c */ /* 0x000fe40006f21270 */
[----:B------:R-:W-:Y:S02]  /*19dc0*/  ISETP.GE.AND P0, PT, R10, c[0x0][0x17c], PT ;  /* 0x00005f000a007a0c */ /* 0x000fe40003f06270 */
[----:B------:R-:W-:Y:S01]  /*19dd0*/  IADD3 R10, R28, 0x1e, RZ ;  /* 0x0000001e1c0a7810 */ /* 0x000fe20007ffe0ff */
[----:B------:R-:W-:Y:S01]  /*19de0*/  IMAD.WIDE R12, R0, 0x2, R4 ;  /* 0x00000002000c7825 */ /* 0x000fe200078e0204 */
[----:B------:R-:W-:Y:S02]  /*19df0*/  ISETP.LT.AND P5, PT, R29, c[0x0][0x178], !P5 ;  /* 0x00005e001d007a0c */ /* 0x000fe40006fa1270 */
[----:B------:R-:W-:Y:S01]  /*19e00*/  ISETP.GE.AND P6, PT, R10, c[0x0][0x17c], PT ;  /* 0x00005f000a007a0c */ /* 0x000fe20003fc6270 */
[----:B------:R-:W-:Y:S01]  /*19e10*/  IMAD.WIDE R8, R0, 0x2, R20 ;  /* 0x0000000200087825 */ /* 0x000fe200078e0214 */
[----:B------:R-:W-:-:S02]  /*19e20*/  PRMT R14, R11, 0x7632, R14 ;  /* 0x000076320b0e7816 */ /* 0x000fc4000000000e */
[----:B------:R-:W-:Y:S01]  /*19e30*/  PRMT R16, R19, 0x7632, R16 ;  /* 0x0000763213107816 */ /* 0x000fe20000000010 */
[C---:B------:R-:W-:Y:S01]  /*19e40*/  IMAD.WIDE R10, R0.reuse, 0x2, R6 ;  /* 0x00000002000a7825 */ /* 0x040fe200078e0206 */
[----:B------:R-:W-:Y:S01]  /*19e50*/  IADD3 R0, R0, c[0x0][0x198], RZ ;  /* 0x0000660000007a10 */ /* 0x000fe20007ffe0ff */
[----:B------:R0:W-:Y:S04]  /*19e60*/  @P4 STG.E.U16 [R12.64], R18 ;  /* 0x000000120c004986 */ /* 0x0001e8000c101504 */
[----:B------:R1:W-:Y:S01]  /*19e70*/  @P1 STG.E.U16 [R10.64], R16 ;  /* 0x000000100a001986 */ /* 0x0003e2000c101504 */
[----:B0-----:R-:W-:Y:S01]  /*19e80*/  IADD3 R12, R28, 0x1f, RZ ;  /* 0x0000001f1c0c7810 */ /* 0x001fe20007ffe0ff */
[----:B-1----:R-:W-:-:S03]  /*19e90*/  IMAD.WIDE R10, R0, 0x2, R2 ;  /* 0x00000002000a7825 */ /* 0x002fc600078e0202 */
[----:B------:R-:W-:Y:S02]  /*19ea0*/  ISETP.GE.AND P1, PT, R12, c[0x0][0x17c], PT ;  /* 0x00005f000c007a0c */ /* 0x000fe40003f26270 */
[----:B------:R-:W-:Y:S01]  /*19eb0*/  IADD3 R12, R28, 0x20, RZ ;  /* 0x000000201c0c7810 */ /* 0x000fe20007ffe0ff */
[----:B------:R0:W-:Y:S01]  /*19ec0*/  @P5 STG.E.U16 [R8.64], R14 ;  /* 0x0000000e08005986 */ /* 0x0001e2000c101504 */
[----:B------:R-:W-:Y:S02]  /*19ed0*/  ISETP.LT.AND P4, PT, R23, c[0x0][0x178], !P3 ;  /* 0x00005e0017007a0c */ /* 0x000fe40005f81270 */
[----:B------:R-:W-:Y:S01]  /*19ee0*/  ISETP.LT.AND P5, PT, R27, c[0x0][0x178], !P3 ;  /* 0x00005e001b007a0c */ /* 0x000fe20005fa1270 */
[----:B0-----:R-:W-:Y:S01]  /*19ef0*/  IMAD.WIDE R8, R0, 0x2, R4 ;  /* 0x0000000200087825 */ /* 0x001fe200078e0204 */
[----:B--2---:R-:W-:-:S13]  /*19f00*/  ISETP.LT.AND P2, PT, R17, c[0x0][0x178], !P3 ;  /* 0x00005e0011007a0c */ /* 0x004fda0005f41270 */
[----:B---3--:R0:W-:Y:S01]  /*19f10*/  @P2 STG.E.U16 [R10.64], R26 ;  /* 0x0000001a0a002986 */ /* 0x0081e2000c101504 */
[----:B------:R-:W-:Y:S02]  /*19f20*/  ISETP.GE.AND P2, PT, R12, c[0x0][0x17c], PT ;  /* 0x00005f000c007a0c */ /* 0x000fe40003f46270 */
[----:B------:R-:W-:Y:S02]  /*19f30*/  PRMT R12, R26, 0x7632, R12 ;  /* 0x000076321a0c7816 */ /* 0x000fe4000000000c */
[----:B0-----:R-:W2:Y:S01]  /*19f40*/  LDL.LU R26, [R1+0x14c] ;  /* 0x00014c00011a7983 */ /* 0x001ea20000300800 */
[----:B------:R-:W-:Y:S01]  /*19f50*/  ISETP.LT.AND P3, PT, R29, c[0x0][0x178], !P3 ;  /* 0x00005e001d007a0c */ /* 0x000fe20005f61270 */
[----:B------:R-:W-:Y:S02]  /*19f60*/  IMAD.WIDE R10, R0, 0x2, R6 ;  /* 0x00000002000a7825 */ /* 0x000fe400078e0206 */
[----:B----4-:R0:W-:Y:S01]  /*19f70*/  @P4 STG.E.U16 [R8.64], R22 ;  /* 0x0000001608004986 */ /* 0x0101e2000c101504 */
[----:B------:R-:W-:-:S03]  /*19f80*/  ISETP.LT.AND P4, PT, R17, c[0x0][0x178], !P0 ;  /* 0x00005e0011007a0c */ /* 0x000fc60004781270 */
[----:B------:R1:W-:Y:S01]  /*19f90*/  @P5 STG.E.U16 [R10.64], R24 ;  /* 0x000000180a005986 */ /* 0x0003e2000c101504 */
[----:B------:R-:W-:Y:S02]  /*19fa0*/  ISETP.LT.AND P5, PT, R23, c[0x0][0x178], !P0 ;  /* 0x00005e0017007a0c */ /* 0x000fe400047a1270 */
[----:B------:R-:W-:Y:S01]  /*19fb0*/  PRMT R13, R22, 0x7632, R13 ;  /* 0x00007632160d7816 */ /* 0x000fe2000000000d */
[----:B------:R-:W3:Y:S01]  /*19fc0*/  LDL.LU R19, [R1+0x6c] ;  /* 0x00006c0001137983 */ /* 0x000ee20000300800 */
[C---:B0-----:R-:W-:Y:S01]  /*19fd0*/  IMAD.WIDE R8, R0.reuse, 0x2, R20 ;  /* 0x0000000200087825 */ /* 0x041fe200078e0214 */
[----:B------:R-:W-:-:S04]  /*19fe0*/  IADD3 R0, R0, c[0x0][0x198], RZ ;  /* 0x0000660000007a10 */ /* 0x000fc80007ffe0ff */
[----:B------:R0:W-:Y:S01]  /*19ff0*/  @P3 STG.E.U16 [R8.64], R15 ;  /* 0x0000000f08003986 */ /* 0x0001e2000c101504 */
[----:B------:R-:W-:Y:S01]  /*1a000*/  ISETP.LT.AND P3, PT, R27, c[0x0][0x178], !P0 ;  /* 0x00005e001b007a0c */ /* 0x000fe20004761270 */
[----:B-1----:R-:W-:Y:S01]  /*1a010*/  IMAD.WIDE R10, R0, 0x2, R4 ;  /* 0x00000002000a7825 */ /* 0x002fe200078e0204 */
[----:B------:R-:W-:-:S03]  /*1a020*/  PRMT R16, R24, 0x7632, R16 ;  /* 0x0000763218107816 */ /* 0x000fc60000000010 */
[----:B0-----:R-:W-:-:S05]  /*1a030*/  IMAD.WIDE R8, R0, 0x2, R2 ;  /* 0x0000000200087825 */ /* 0x001fca00078e0202 */
[----:B------:R0:W-:Y:S04]  /*1a040*/  @P4 STG.E.U16 [R8.64], R12 ;  /* 0x0000000c08004986 */ /* 0x0001e8000c101504 */
[----:B------:R-:W-:Y:S01]  /*1a050*/  @P5 STG.E.U16 [R10.64], R13 ;  /* 0x0000000d0a005986 */ /* 0x000fe2000c101504 */
[----:B0-----:R-:W-:-:S05]  /*1a060*/  IMAD.WIDE R8, R0, 0x2, R6 ;  /* 0x0000000200087825 */ /* 0x001fca00078e0206 */
[----:B------:R0:W-:Y:S04]  /*1a070*/  @P3 STG.E.U16 [R8.64], R16 ;  /* 0x0000001008003986 */ /* 0x0001e8000c101504 */
[----:B0-----:R-:W4:Y:S01]  /*1a080*/  LDL.LU R16, [R1+0x13c] ;  /* 0x00013c0001107983 */ /* 0x001f220000300800 */
[----:B------:R-:W-:Y:S01]  /*1a090*/  ISETP.LT.AND P0, PT, R29, c[0x0][0x178], !P0 ;  /* 0x00005e001d007a0c */ /* 0x000fe20004701270 */
[----:B------:R-:W-:Y:S01]  /*1a0a0*/  IMAD.WIDE R10, R0, 0x2, R20 ;  /* 0x00000002000a7825 */ /* 0x000fe200078e0214 */
[----:B------:R-:W-:-:S11]  /*1a0b0*/  PRMT R15, R15, 0x7632, R15 ;  /* 0x000076320f0f7816 */ /* 0x000fd6000000000f */
[----:B------:R0:W-:Y:S01]  /*1a0c0*/  @P0 STG.E.U16 [R10.64], R15 ;  /* 0x0000000f0a000986 */ /* 0x0001e2000c101504 */
[----:B------:R-:W-:-:S03]  /*1a0d0*/  ISETP.LT.AND P0, PT, R27, c[0x0][0x178], !P6 ;  /* 0x00005e001b007a0c */ /* 0x000fc60007701270 */
[----:B------:R-:W1:Y:S01]  /*1a0e0*/  S2R R27, SR_TID.X ;  /* 0x00000000001b7919 */ /* 0x000e620000002100 */
[----:B------:R-:W-:Y:S02]  /*1a0f0*/  ISETP.LT.AND P4, PT, R17, c[0x0][0x178], !P6 ;  /* 0x00005e0011007a0c */ /* 0x000fe40007781270 */
[----:B------:R-:W-:-:S05]  /*1a100*/  IADD3 R14, R0, c[0x0][0x198], RZ ;  /* 0x00006600000e7a10 */ /* 0x000fca0007ffe0ff */
[----:B------:R-:W-:Y:S01]  /*1a110*/  IMAD.WIDE R8, R14, 0x2, R2 ;  /* 0x000000020e087825 */ /* 0x000fe200078e0202 */
[----:B-1----:R-:W-:-:S03]  /*1a120*/  LOP3.LUT R22, R27, 0x3f, RZ, 0xc0, !PT ;  /* 0x0000003f1b167812 */ /* 0x002fc600078ec0ff */
[----:B------:R-:W-:-:S05]  /*1a130*/  IMAD.SHL.U32 R27, R27, 0x200, RZ ;  /* 0x000002001b1b7824 */ /* 0x000fca00078e00ff */
[----:B------:R-:W-:-:S05]  /*1a140*/  LOP3.LUT R27, R27, 0xc00, RZ, 0xc0, !PT ;  /* 0x00000c001b1b7812 */ /* 0x000fca00078ec0ff */
[----:B------:R-:W-:Y:S02]  /*1a150*/  IMAD R27, R22, 0x10, R27 ;  /* 0x00000010161b7824 */ /* 0x000fe400078e021b */
[----:B------:R-:W-:Y:S01]  /*1a160*/  IMAD.MOV.U32 R13, RZ, RZ, R25 ;  /* 0x000000ffff0d7224 */ /* 0x000fe200078e0019 */
[----:B------:R-:W4:Y:S01]  /*1a170*/  LDL.LU R22, [R1+0x90] ;  /* 0x0000900001167983 */ /* 0x000f220000300800 */
[----:B------:R-:W-:Y:S02]  /*1a180*/  ISETP.LT.AND P3, PT, R23, c[0x0][0x178], !P6 ;  /* 0x00005e0017007a0c */ /* 0x000fe40007761270 */
[----:B------:R-:W-:Y:S02]  /*1a190*/  ISETP.LT.AND P6, PT, R29, c[0x0][0x178], !P6 ;  /* 0x00005e001d007a0c */ /* 0x000fe400077c1270 */
[----:B------:R-:W-:Y:S01]  /*1a1a0*/  IADD3 R12, R28, 0x21, RZ ;  /* 0x000000211c0c7810 */ /* 0x000fe20007ffe0ff */
[----:B0-----:R-:W-:Y:S01]  /*1a1b0*/  IMAD.WIDE R10, R14, 0x2, R6 ;  /* 0x000000020e0a7825 */ /* 0x001fe200078e0206 */
[----:B------:R-:W-:-:S02]  /*1a1c0*/  PRMT R0, R13, 0x7632, R0 ;  /* 0x000076320d007816 */ /* 0x000fc40000000000 */
[----:B------:R-:W-:Y:S02]  /*1a1d0*/  ISETP.GE.AND P5, PT, R12, c[0x0][0x17c], PT ;  /* 0x00005f000c007a0c */ /* 0x000fe40003fa6270 */
[----:B--2---:R-:W-:Y:S01]  /*1a1e0*/  PRMT R15, R26, 0x7632, R15 ;  /* 0x000076321a0f7816 */ /* 0x004fe2000000000f */
[----:B------:R-:W-:Y:S04]  /*1a1f0*/  @P4 STG.E.U16 [R8.64], R26 ;  /* 0x0000001a08004986 */ /* 0x000fe8000c101504 */
[----:B------:R-:W0:Y:S04]  /*1a200*/  LDS.128 R24, [R27] ;  /* 0x000000001b187984 */ /* 0x000e280000000c00 */
[----:B0-----:R-:W-:Y:S04]  /*1a210*/  STL [R1+0xbf8], R24 ;  /* 0x000bf81801007387 */ /* 0x001fe80000100800 */
[----:B------:R-:W-:Y:S04]  /*1a220*/  STL [R1+0xbd8], R25 ;  /* 0x000bd81901007387 */ /* 0x000fe80000100800 */
[----:B------:R-:W-:Y:S04]  /*1a230*/  STL [R1+0xbf0], R25 ;  /* 0x000bf01901007387 */ /* 0x000fe80000100800 */
[----:B------:R-:W-:Y:S04]  /*1a240*/  STL [R1+0xb94], R26 ;  /* 0x000b941a01007387 */ /* 0x000fe80000100800 */
[----:B------:R0:W-:Y:S04]  /*1a250*/  STL [R1+0xb84], R27 ;  /* 0x000b841b01007387 */ /* 0x0001e80000100800 */
[----:B0-----:R-:W2:Y:S01]  /*1a260*/  LDL R27, [R1+0xb38] ;  /* 0x000b3800011b7983 */ /* 0x001ea20000100800 */
[----:B------:R-:W-:Y:S01]  /*1a270*/  ISETP.LT.AND P4, PT, R17, c[0x0][0x178], !P1 ;  /* 0x00005e0011007a0c */ /* 0x000fe20004f81270 */
[----:B------:R-:W-:-:S04]  /*1a280*/  IMAD.WIDE R8, R14, 0x2, R4 ;  /* 0x000000020e087825 */ /* 0x000fc800078e0204 */
[----:B------:R-:W-:Y:S02]  /*1a290*/  IMAD.MOV.U32 R24, RZ, RZ, R13 ;  /* 0x000000ffff187224 */ /* 0x000fe400078e000d */
[C---:B------:R-:W-:Y:S01]  /*1a2a0*/  IMAD.WIDE R12, R14.reuse, 0x2, R20 ;  /* 0x000000020e0c7825 */ /* 0x040fe200078e0214 */
[----:B------:R-:W-:Y:S02]  /*1a2b0*/  IADD3 R14, R14, c[0x0][0x198], RZ ;  /* 0x000066000e0e7a10 */ /* 0x000fe40007ffe0ff */
[----:B------:R0:W-:Y:S01]  /*1a2c0*/  @P3 STG.E.U16 [R8.64], R24 ;  /* 0x0000001808003986 */ /* 0x0001e2000c101504 */
[----:B---3--:R-:W-:-:S03]  /*1a2d0*/  PRMT R18, R19, 0x7632, R18 ;  /* 0x0000763213127816 */ /* 0x008fc60000000012 */
[----:B----4-:R1:W-:Y:S04]  /*1a2e0*/  @P0 STG.E.U16 [R10.64], R16 ;  /* 0x000000100a000986 */ /* 0x0103e8000c101504 */
[----:B------:R3:W-:Y:S04]  /*1a2f0*/  @P6 STG.E.U16 [R12.64], R19 ;  /* 0x000000130c006986 */ /* 0x0007e8000c101504 */
[----:B0-----:R-:W4:Y:S01]  /*1a300*/  LDL R24, [R1+0x80] ;  /* 0x0000800001187983 */ /* 0x001f220000100800 */
[----:B-1----:R-:W-:Y:S01]  /*1a310*/  IMAD.WIDE R10, R14, 0x2, R2 ;  /* 0x000000020e0a7825 */ /* 0x002fe200078e0202 */
[----:B---3--:R-:W-:-:S04]  /*1a320*/  IADD3 R19, R28, 0x22, RZ ;  /* 0x000000221c137810 */ /* 0x008fc80007ffe0ff */
[----:B------:R0:W-:Y:S01]  /*1a330*/  @P4 STG.E.U16 [R10.64], R15 ;  /* 0x0000000f0a004986 */ /* 0x0001e2000c101504 */
[----:B------:R-:W-:-:S03]  /*1a340*/  ISETP.GE.AND P4, PT, R19, c[0x0][0x17c], PT ;  /* 0x00005f0013007a0c */ /* 0x000fc60003f86270 */
[----:B------:R-:W3:Y:S01]  /*1a350*/  LDL R19, [R1+0xacc] ;  /* 0x000acc0001137983 */ /* 0x000ee20000100800 */
[----:B------:R-:W-:Y:S01]  /*1a360*/  ISETP.LT.AND P0, PT, R23, c[0x0][0x178], !P1 ;  /* 0x00005e0017007a0c */ /* 0x000fe20004f01270 */
[----:B------:R-:W-:Y:S01]  /*1a370*/  IMAD.WIDE R12, R14, 0x2, R6 ;  /* 0x000000020e0c7825 */ /* 0x000fe200078e0206 */
[----:B------:R-:W-:Y:S02]  /*1a380*/  PRMT R9, R16, 0x7632, R9 ;  /* 0x0000763210097816 */ /* 0x000fe40000000009 */
[C---:B------:R-:W-:Y:S01]  /*1a390*/  IADD3 R8, R14.reuse, c[0x0][0x198], RZ ;  /* 0x000066000e087a10 */ /* 0x040fe20007ffe0ff */
[----:B0-----:R-:W-:-:S04]  /*1a3a0*/  IMAD.WIDE R10, R14, 0x2, R4 ;  /* 0x000000020e0a7825 */ /* 0x001fc800078e0204 */
[----:B------:R-:W-:-:S04]  /*1a3b0*/  IMAD.WIDE R14, R14, 0x2, R20 ;  /* 0x000000020e0e7825 */ /* 0x000fc800078e0214 */
[----:B------:R0:W-:Y:S01]  /*1a3c0*/  @P0 STG.E.U16 [R10.64], R0 ;  /* 0x000000000a000986 */ /* 0x0001e2000c101504 */
[----:B------:R-:W-:Y:S01]  /*1a3d0*/  ISETP.LT.AND P6, PT, R17, c[0x0][0x178], !P2 ;  /* 0x00005e0011007a0c */ /* 0x000fe200057c1270 */
[----:B------:R-:W-:Y:S01]  /*1a3e0*/  IMAD.WIDE R16, R8, 0x2, R2 ;  /* 0x0000000208107825 */ /* 0x000fe200078e0202 */
[----:B0-----:R-:W-:Y:S02]  /*1a3f0*/  PRMT R0, R22, 0x7632, R0 ;  /* 0x0000763216007816 */ /* 0x001fe40000000000 */
[----:B--2---:R-:W-:Y:S02]  /*1a400*/  ISETP.LT.AND P3, PT, R27, c[0x0][0x178], !P1 ;  /* 0x00005e001b007a0c */ /* 0x004fe40004f61270 */
[----:B------:R-:W-:-:S11]  /*1a410*/  ISETP.LT.AND P1, PT, R29, c[0x0][0x178], !P1 ;  /* 0x00005e001d007a0c */ /* 0x000fd60004f21270 */
[----:B------:R-:W-:Y:S04]  /*1a420*/  @P3 STG.E.U16 [R12.64], R9 ;  /* 0x000000090c003986 */ /* 0x000fe8000c101504 */
[----:B------:R-:W-:Y:S01]  /*1a430*/  @P1 STG.E.U16 [R14.64], R18 ;  /* 0x000000120e001986 */ /* 0x000fe2000c101504 */
[----:B------:R-:W-:-:S03]  /*1a440*/  ISETP.LT.AND P1, PT, R23, c[0x0][0x178], !P2 ;  /* 0x00005e0017007a0c */ /* 0x000fc60005721270 */
[----:B------:R-:W0:Y:S04]  /*1a450*/  S2R R23, SR_TID.X ;  /* 0x0000000000177919 */ /* 0x000e280000002100 */
[----:B------:R0:W-:Y:S02]  /*1a460*/  @P6 STG.E.U16 [R16.64], R22 ;  /* 0x0000001610006986 */ /* 0x0001e4000c101504 */
[C---:B0-----:R-:W-:Y:S01]  /*1a470*/  LOP3.LUT R22, R23.reuse, 0x3f, RZ, 0xc0, !PT ;  /* 0x0000003f17167812 */ /* 0x041fe200078ec0ff */
[----:B------:R-:W-:-:S05]  /*1a480*/  IMAD.SHL.U32 R23, R23, 0x200, RZ ;  /* 0x0000020017177824 */ /* 0x000fca00078e00ff */
[----:B------:R-:W-:-:S05]  /*1a490*/  LOP3.LUT R23, R23, 0xc00, RZ, 0xc0, !PT ;  /* 0x00000c0017177812 */ /* 0x000fca00078ec0ff */
[----:B------:R-:W-:Y:S01]  /*1a4a0*/  IMAD R23, R22, 0x10, R23 ;  /* 0x0000001016177824 */ /* 0x000fe200078e0217 */
[----:B------:R-:W-:-:S04]  /*1a4b0*/  IADD3 R18, R8, c[0x0][0x198], RZ ;  /* 0x0000660008127a10 */ /* 0x000fc80007ffe0ff */
[----:B------:R-:W-:Y:S01]  /*1a4c0*/  LOP3.LUT R23, R23, 0x20, RZ, 0x3c, !PT ;  /* 0x0000002017177812 */ /* 0x000fe200078e3cff */
[----:B------:R-:W-:-:S04]  /*1a4d0*/  IMAD.WIDE R12, R8, 0x2, R4 ;  /* 0x00000002080c7825 */ /* 0x000fc800078e0204 */
[----:B------:R-:W-:-:S04]  /*1a4e0*/  IMAD.WIDE R14, R8, 0x2, R6 ;  /* 0x00000002080e7825 */ /* 0x000fc800078e0206 */
[----:B------:R-:W-:Y:S02]  /*1a4f0*/  IMAD.WIDE R16, R8, 0x2, R20 ;  /* 0x0000000208107825 */ /* 0x000fe400078e0214 */
[----:B------:R-:W0:Y:S01]  /*1a500*/  LDS.128 R8, [R23] ;  /* 0x0000000017087984 */ /* 0x000e220000000c00 */
[----:B---3--:R-:W-:Y:S02]  /*1a510*/  ISETP.LT.AND P6, PT, R19, c[0x0][0x178], !P5 ;  /* 0x00005e0013007a0c */ /* 0x008fe40006fc1270 */
[----:B------:R-:W-:Y:S01]  /*1a520*/  IADD3 R19, R28, 0x23, RZ ;  /* 0x000000231c137810 */ /* 0x000fe20007ffe0ff */
[----:B----4-:R-:W-:Y:S03]  /*1a530*/  @P1 STG.E.U16 [R12.64], R24 ;  /* 0x000000180c001986 */ /* 0x010fe6000c101504 */
[----:B------:R-:W-:Y:S01]  /*1a540*/  ISETP.GE.AND P0, PT, R19, c[0x0][0x17c], PT ;  /* 0x00005f0013007a0c */ /* 0x000fe20003f06270 */
[----:B0-----:R0:W-:Y:S04]  /*1a550*/  STL [R1+0xbf4], R9 ;  /* 0x000bf40901007387 */ /* 0x0011e80000100800 */
[----:B0-----:R-:W2:Y:S04]  /*1a560*/  LDL.LU R9, [R1+0x70] ;  /* 0x0000700001097983 */ /* 0x001ea80000300800 */
[----:B------:R-:W-:Y:S04]  /*1a570*/  STL [R1+0xb90], R10 ;  /* 0x000b900a01007387 */ /* 0x000fe80000100800 */
[----:B------:R0:W-:Y:S04]  /*1a580*/  STL [R1+0xb88], R11 ;  /* 0x000b880b01007387 */ /* 0x0001e80000100800 */
[----:B------:R-:W3:Y:S04]  /*1a590*/  LDL R19, [R1+0xacc] ;  /* 0x000acc0001137983 */ /* 0x000ee80000100800 */
[----:B0-----:R-:W4:Y:S04]  /*1a5a0*/  LDL R11, [R1+0xadc] ;  /* 0x000adc00010b7983 */ /* 0x001f280000100800 */
[----:B------:R-:W3:Y:S04]  /*1a5b0*/  LDL.LU R24, [R1+0xbf8] ;  /* 0x000bf80001187983 */ /* 0x000ee80000300800 */
[----:B------:R-:W4:Y:S01]  /*1a5c0*/  LDL.LU R12, [R1+0x80] ;  /* 0x00008000010c7983 */ /* 0x000f220000300800 */
[----:B------:R-:W-:-:S02]  /*1a5d0*/  ISETP.LT.AND P3, PT, R27, c[0x0][0x178], !P2 ;  /* 0x00005e001b007a0c */ /* 0x000fc40005761270 */
[----:B------:R-:W-:Y:S02]  /*1a5e0*/  ISETP.LT.AND P2, PT, R29, c[0x0][0x178], !P2 ;  /* 0x00005e001d007a0c */ /* 0x000fe40005741270 */
[----:B------:R-:W-:Y:S01]  /*1a5f0*/  IADD3 R28, R28, 0x24, RZ ;  /* 0x000000241c1c7810 */ /* 0x000fe20007ffe0ff */
[----:B------:R-:W-:-:S03]  /*1a600*/  IMAD.WIDE R22, R18, 0x2, R2 ;  /* 0x0000000212167825 */ /* 0x000fc600078e0202 */
[----:B------:R-:W-:-:S05]  /*1a610*/  ISETP.GE.AND P1, PT, R28, c[0x0][0x17c], PT ;  /* 0x00005f001c007a0c */ /* 0x000fca0003f26270 */
[----:B--2---:R0:W-:Y:S01]  /*1a620*/  @P3 STG.E.U16 [R14.64], R9 ;  /* 0x000000090e003986 */ /* 0x0041e2000c101504 */
[----:B------:R-:W-:-:S03]  /*1a630*/  PRMT R13, R9, 0x7632, R13 ;  /* 0x00007632090d7816 */ /* 0x000fc6000000000d */
[----:B0-----:R-:W2:Y:S04]  /*1a640*/  LDL.LU R9, [R1+0xd0] ;  /* 0x0000d00001097983 */ /* 0x001ea80000300800 */
[----:B------:R-:W2:Y:S04]  /*1a650*/  LDL R28, [R1+0xac8] ;  /* 0x000ac800011c7983 */ /* 0x000ea80000100800 */
[----:B---3--:R-:W-:Y:S01]  /*1a660*/  @P2 STG.E.U16 [R16.64], R24 ;  /* 0x0000001810002986 */ /* 0x008fe2000c101504 */
[----:B----4-:R-:W-:Y:S01]  /*1a670*/  ISETP.LT.AND P2, PT, R11, c[0x0][0x178], !P5 ;  /* 0x00005e000b007a0c */ /* 0x010fe20006f41270 */
[----:B------:R-:W-:-:S02]  /*1a680*/  IMAD.WIDE R14, R18, 0x2, R4 ;  /* 0x00000002120e7825 */ /* 0x000fc400078e0204 */
[----:B------:R0:W-:Y:S02]  /*1a690*/  @P6 STG.E.U16 [R22.64], R0 ;  /* 0x0000000016006986 */ /* 0x0001e4000c101504 */
[----:B0-----:R-:W-:-:S08]  /*1a6a0*/  PRMT R0, R12, 0x7632, R0 ;  /* 0x000076320c007816 */ /* 0x001fd00000000000 */
[----:B------:R0:W-:Y:S04]  /*1a6b0*/  @P2 STG.E.U16 [R14.64], R0 ;  /* 0x000000000e002986 */ /* 0x0001e8000c101504 */
[----:B0-----:R-:W3:Y:S04]  /*1a6c0*/  LDL R14, [R1+0xacc] ;  /* 0x000acc00010e7983 */ /* 0x001ee80000100800 */
[----:B------:R-:W4:Y:S01]  /*1a6d0*/  LDL.LU R15, [R1+0x100] ;  /* 0x00010000010f7983 */ /* 0x000f220000300800 */
[----:B------:R-:W-:Y:S02]  /*1a6e0*/  ISETP.LT.AND P3, PT, R27, c[0x0][0x178], !P5 ;  /* 0x00005e001b007a0c */ /* 0x000fe40006f61270 */
[----:B------:R-:W-:Y:S01]  /*1a6f0*/  ISETP.LT.AND P5, PT, R29, c[0x0][0x178], !P5 ;  /* 0x00005e001d007a0c */ /* 0x000fe20006fa1270 */
[----:B------:R-:W-:Y:S01]  /*1a700*/  IMAD.WIDE R16, R18, 0x2, R6 ;  /* 0x0000000212107825 */ /* 0x000fe200078e0206 */
[----:B------:R-:W-:-:S02]  /*1a710*/  ISETP.LT.AND P6, PT, R19, c[0x0][0x178], !P4 ;  /* 0x00005e0013007a0c */ /* 0x000fc400067c1270 */
[C---:B------:R-:W-:Y:S01]  /*1a720*/  IADD3 R12, R18.reuse, c[0x0][0x198], RZ ;  /* 0x00006600120c7a10 */ /* 0x040fe20007ffe0ff */
[----:B------:R-:W-:Y:S01]  /*1a730*/  IMAD.WIDE R18, R18, 0x2, R20 ;  /* 0x0000000212127825 */ /* 0x000fe200078e0214 */
[----:B------:R-:W-:Y:S02]  /*1a740*/  PRMT R24, R24, 0x7632, R24 ;  /* 0x0000763218187816 */ /* 0x000fe40000000018 */
[----:B------:R-:W-:-:S03]  /*1a750*/  ISETP.LT.AND P2, PT, R11, c[0x0][0x178], !P4 ;  /* 0x00005e000b007a0c */ /* 0x000fc60006741270 */
[----:B------:R0:W-:Y:S04]  /*1a760*/  @P3 STG.E.U16 [R16.64], R13 ;  /* 0x0000000d10003986 */ /* 0x0001e8000c101504 */
[----:B------:R1:W-:Y:S01]  /*1a770*/  @P5 STG.E.U16 [R18.64], R24 ;  /* 0x0000001812005986 */ /* 0x0003e2000c101504 */
[----:B------:R-:W-:Y:S02]  /*1a780*/  ISETP.LT.AND P5, PT, R27, c[0x0][0x178], !P4 ;  /* 0x00005e001b007a0c */ /* 0x000fe400067a1270 */
[----:B------:R-:W-:Y:S02]  /*1a790*/  ISETP.LT.AND P4, PT, R29, c[0x0][0x178], !P4 ;  /* 0x00005e001d007a0c */ /* 0x000fe40006781270 */
[----:B------:R-:W2:Y:S01]  /*1a7a0*/  S2R R29, SR_TID.X ;  /* 0x00000000001d7919 */ /* 0x000ea20000002100 */
[----:B------:R-:W-:-:S04]  /*1a7b0*/  IMAD.WIDE R22, R12, 0x2, R2 ;  /* 0x000000020c167825 */ /* 0x000fc800078e0202 */
[----:B0-----:R-:W-:-:S04]  /*1a7c0*/  IMAD.WIDE R16, R12, 0x2, R4 ;  /* 0x000000020c107825 */ /* 0x001fc800078e0204 */
[----:B-1----:R-:W-:Y:S01]  /*1a7d0*/  IMAD.WIDE R18, R12, 0x2, R6 ;  /* 0x000000020c127825 */ /* 0x002fe200078e0206 */
[----:B--2---:R-:W-:Y:S02]  /*1a7e0*/  IADD3 R24, R28, 0x25, RZ ;  /* 0x000000251c187810 */ /* 0x004fe40007ffe0ff */
[C---:B------:R-:W-:Y:S01]  /*1a7f0*/  LOP3.LUT R28, R29.reuse, 0x3f, RZ, 0xc0, !PT ;  /* 0x0000003f1d1c7812 */ /* 0x040fe200078ec0ff */
[----:B------:R-:W-:-:S05]  /*1a800*/  IMAD.SHL.U32 R29, R29, 0x200, RZ ;  /* 0x000002001d1d7824 */ /* 0x000fca00078e00ff */
[----:B------:R-:W-:-:S05]  /*1a810*/  LOP3.LUT R29, R29, 0xc00, RZ, 0xc0, !PT ;  /* 0x00000c001d1d7812 */ /* 0x000fca00078ec0ff */
[----:B------:R-:W-:-:S05]  /*1a820*/  IMAD R29, R28, 0x10, R29 ;  /* 0x000000101c1d7824 */ /* 0x000fca00078e021d */
[----:B------:R-:W-:Y:S02]  /*1a830*/  LOP3.LUT R29, R29, 0x40, RZ, 0x3c, !PT ;  /* 0x000000401d1d7812 */ /* 0x000fe400078e3cff */
[----:B----4-:R-:W-:Y:S01]  /*1a840*/  PRMT R0, R15, 0x7632, R0 ;  /* 0x000076320f007816 */ /* 0x010fe20000000000 */
[----:B------:R0:W-:Y:S01]  /*1a850*/  @P6 STG.E.U16 [R22.64], R15 ;  /* 0x0000000f16006986 */ /* 0x0001e2000c101504 */
[----:B---3--:R-:W-:-:S03]  /*1a860*/  ISETP.LT.AND P6, PT, R14, c[0x0][0x178], !P0 ;  /* 0x00005e000e007a0c */ /* 0x008fc600047c1270 */
[----:B------:R1:W-:Y:S01]  /*1a870*/  STL.S16 [R1], R0 ;  /* 0x0000000001007387 */ /* 0x0003e20000100600 */
[C---:B0-----:R-:W-:Y:S01]  /*1a880*/  IMAD.WIDE R22, R12.reuse, 0x2, R20 ;  /* 0x000000020c167825 */ /* 0x041fe200078e0214 */
[----:B-1----:R-:W-:Y:S02]  /*1a890*/  IADD3 R0, R12, c[0x0][0x198], RZ ;  /* 0x000066000c007a10 */ /* 0x002fe40007ffe0ff */
[----:B------:R-:W0:Y:S01]  /*1a8a0*/  LDS.128 R12, [R29] ;  /* 0x000000001d0c7984 */ /* 0x000e220000000c00 */
[----:B------:R-:W-:-:S03]  /*1a8b0*/  ISETP.GE.AND P3, PT, R24, c[0x0][0x17c], PT ;  /* 0x00005f0018007a0c */ /* 0x000fc60003f66270 */
[----:B------:R-:W-:Y:S04]  /*1a8c0*/  @P2 STG.E.U16 [R16.64], R9 ;  /* 0x0000000910002986 */ /* 0x000fe8000c101504 */
[----:B0-----:R0:W-:Y:S04]  /*1a8d0*/  STL.64 [R1+0xbe0], R12 ;  /* 0x000be00c01007387 */ /* 0x0011e80000100a00 */
[----:B0-----:R-:W2:Y:S04]  /*1a8e0*/  LDL R12, [R1+0xb0c] ;  /* 0x000b0c00010c7983 */ /* 0x001ea80000100800 */
[----:B------:R-:W3:Y:S04]  /*1a8f0*/  LDL.LU R13, [R1+0x190] ;  /* 0x00019000010d7983 */ /* 0x000ee80000300800 */
[----:B------:R0:W-:Y:S04]  /*1a900*/  STL [R1+0xb8c], R14 ;  /* 0x000b8c0e01007387 */ /* 0x0001e80000100800 */
[----:B0-----:R-:W4:Y:S04]  /*1a910*/  LDL R14, [R1+0xacc] ;  /* 0x000acc00010e7983 */ /* 0x001f280000100800 */
[----:B------:R0:W-:Y:S04]  /*1a920*/  STL [R1+0xb80], R15 ;  /* 0x000b800f01007387 */ /* 0x0001e80000100800 */
[----:B0-----:R-:W2:Y:S04]  /*1a930*/  LDL.LU R15, [R1+0xac8] ;  /* 0x000ac800010f7983 */ /* 0x001ea80000300800 */
[----:B------:R-:W2:Y:S04]  /*1a940*/  LDL.LU R24, [R1+0xb0] ;  /* 0x0000b00001187983 */ /* 0x000ea80000300800 */
[----:B------:R-:W3:Y:S01]  /*1a950*/  LDL.LU.S16 R17, [R1] ;  /* 0x0000000001117983 */ /* 0x000ee20000300600 */
[----:B------:R-:W-:Y:S01]  /*1a960*/  IMAD.WIDE R28, R0, 0x2, R2 ;  /* 0x00000002001c7825 */ /* 0x000fe200078e0202 */
[----:B------:R-:W-:-:S02]  /*1a970*/  PRMT R26, R8, 0x7632, R26 ;  /* 0x00007632081a7816 */ /* 0x000fc4000000001a */
[----:B--2---:R0:W-:Y:S01]  /*1a980*/  @P5 STG.E.U16 [R18.64], R24 ;  /* 0x0000001812005986 */ /* 0x0041e2000c101504 */
[----:B------:R-:W-:-:S03]  /*1a990*/  ISETP.LT.AND P5, PT, R27, c[0x0][0x178], !P0 ;  /* 0x00005e001b007a0c */ /* 0x000fc600047a1270 */
[----:B------:R1:W-:Y:S01]  /*1a9a0*/  @P4 STG.E.U16 [R22.64], R8 ;  /* 0x0000000816004986 */ /* 0x0003e2000c101504 */
[----:B------:R-:W-:-:S03]  /*1a9b0*/  ISETP.LT.AND P4, PT, R11, c[0x0][0x178], !P0 ;  /* 0x00005e000b007a0c */ /* 0x000fc60004781270 */
[----:B---3--:R2:W-:Y:S01]  /*1a9c0*/  @P6 STG.E.U16 [R28.64], R17 ;  /* 0x000000111c006986 */ /* 0x0085e2000c101504 */
[----:B------:R-:W-:Y:S01]  /*1a9d0*/  PRMT R25, R24, 0x7632, R25 ;  /* 0x0000763218197816 */ /* 0x000fe20000000019 */
[C---:B0-----:R-:W-:Y:S01]  /*1a9e0*/  IMAD.WIDE R18, R0.reuse, 0x2, R20 ;  /* 0x0000000200127825 */ /* 0x041fe200078e0214 */
[----:B-1----:R-:W-:Y:S02]  /*1a9f0*/  PRMT R22, R9, 0x7632, R22 ;  /* 0x0000763209167816 */ /* 0x002fe40000000016 */
[C---:B------:R-:W-:Y:S01]  /*1aa00*/  IADD3 R8, R0.reuse, c[0x0][0x198], RZ ;  /* 0x0000660000087a10 */ /* 0x040fe20007ffe0ff */
[----:B------:R-:W3:Y:S01]  /*1aa10*/  LDL.LU R9, [R1+0xbf4] ;  /* 0x000bf40001097983 */ /* 0x000ee20000300800 */
[----:B--2---:R-:W-:-:S04]  /*1aa20*/  IMAD.WIDE R28, R0, 0x2, R4 ;  /* 0x00000002001c7825 */ /* 0x004fc800078e0204 */
[----:B------:R-:W-:Y:S01]  /*1aa30*/  IMAD.WIDE R16, R0, 0x2, R6 ;  /* 0x0000000200107825 */ /* 0x000fe200078e0206 */
[----:B------:R-:W-:-:S05]  /*1aa40*/  PRMT R0, R22, 0x7610, R0 ;  /* 0x0000761016007816 */ /* 0x000fca0000000000 */
[----:B------:R-:W-:Y:S04]  /*1aa50*/  @P4 STG.E.U16 [R28.64], R0 ;  /* 0x000000001c004986 */ /* 0x000fe8000c101504 */
[----:B------:R0:W-:Y:S04]  /*1aa60*/  @P5 STG.E.U16 [R16.64], R25 ;  /* 0x0000001910005986 */ /* 0x0001e8000c101504 */
[----:B0-----:R-:W2:Y:S01]  /*1aa70*/  LDL.LU R25, [R1+0xbf0] ;  /* 0x000bf00001197983 */ /* 0x001ea20000300800 */
[----:B------:R-:W-:-:S13]  /*1aa80*/  ISETP.LT.AND P0, PT, R12, c[0x0][0x178], !P0 ;  /* 0x00005e000c007a0c */ /* 0x000fda0004701270 */
[----:B------:R0:W-:Y:S04]  /*1aa90*/  @P0 STG.E.U16 [R18.64], R26 ;  /* 0x0000001a12000986 */ /* 0x0001e8000c101504 */
[----:B0-----:R-:W0:Y:S01]  /*1aaa0*/  S2R R26, SR_TID.X ;  /* 0x00000000001a7919 */ /* 0x001e220000002100 */
[----:B----4-:R-:W-:Y:S02]  /*1aab0*/  ISETP.LT.AND P6, PT, R14, c[0x0][0x178], !P1 ;  /* 0x00005e000e007a0c */ /* 0x010fe40004fc1270 */
[----:B------:R-:W-:Y:S02]  /*1aac0*/  ISETP.LT.AND P4, PT, R11, c[0x0][0x178], !P1 ;  /* 0x00005e000b007a0c */ /* 0x000fe40004f81270 */
[----:B------:R-:W-:Y:S02]  /*1aad0*/  ISETP.LT.AND P5, PT, R27, c[0x0][0x178], !P1 ;  /* 0x00005e001b007a0c */ /* 0x000fe40004fa1270 */
[----:B------:R-:W-:-:S02]  /*1aae0*/  ISETP.LT.AND P1, PT, R12, c[0x0][0x178], !P1 ;  /* 0x00005e000c007a0c */ /* 0x000fc40004f21270 */
[C---:B0-----:R-:W-:Y:S01]  /*1aaf0*/  LOP3.LUT R12, R26.reuse, 0x3f, RZ, 0xc0, !PT ;  /* 0x0000003f1a0c7812 */ /* 0x041fe200078ec0ff */
[----:B------:R-:W-:-:S05]  /*1ab00*/  IMAD.SHL.U32 R26, R26, 0x200, RZ ;  /* 0x000002001a1a7824 */ /* 0x000fca00078e00ff */
[----:B------:R-:W-:-:S05]  /*1ab10*/  LOP3.LUT R26, R26, 0xc00, RZ, 0xc0, !PT ;  /* 0x00000c001a1a7812 */ /* 0x000fca00078ec0ff */
[----:B------:R-:W-:-:S05]  /*1ab20*/  IMAD R26, R12, 0x10, R26 ;  /* 0x000000100c1a7824 */ /* 0x000fca00078e021a */
[----:B------:R-:W-:-:S05]  /*1ab30*/  LOP3.LUT R26, R26, 0x60, RZ, 0x3c, !PT ;  /* 0x000000601a1a7812 */ /* 0x000fca00078e3cff */
[----:B------:R0:W1:Y:S01]  /*1ab40*/  LDS.128 R16, [R26] ;  /* 0x000000001a107984 */ /* 0x0000620000000c00 */
[C---:B------:R-:W-:Y:S01]  /*1ab50*/  IMAD.WIDE R22, R8.reuse, 0x2, R2 ;  /* 0x0000000208167825 */ /* 0x040fe200078e0202 */
[C---:B------:R-:W-:Y:S02]  /*1ab60*/  IADD3 R0, R8.reuse, c[0x0][0x198], RZ ;  /* 0x0000660008007a10 */ /* 0x040fe40007ffe0ff */
[----:B------:R4:W-:Y:S04]  /*1ab70*/  STL.64 [R1+0xbe8], R10 ;  /* 0x000be80a01007387 */ /* 0x0009e80000100a00 */
[----:B0-----:R-:W3:Y:S01]  /*1ab80*/  LDL.LU R26, [R1+0x1a0] ;  /* 0x0001a000011a7983 */ /* 0x001ee20000300800 */
[----:B------:R-:W-:-:S03]  /*1ab90*/  IMAD.WIDE R28, R8, 0x2, R20 ;  /* 0x00000002081c7825 */ /* 0x000fc600078e0214 */
[----:B------:R0:W-:Y:S01]  /*1aba0*/  @P6 STG.E.U16 [R22.64], R13 ;  /* 0x0000000d16006986 */ /* 0x0001e2000c101504 */
[----:B----4-:R-:W-:-:S04]  /*1abb0*/  IMAD.WIDE R10, R8, 0x2, R4 ;  /* 0x00000002080a7825 */ /* 0x010fc800078e0204 */
[----:B0-----:R-:W-:Y:S01]  /*1abc0*/  IMAD.WIDE R22, R0, 0x2, R2 ;  /* 0x0000000200167825 */ /* 0x001fe200078e0202 */
[----:B-1----:R-:W-:Y:S04]  /*1abd0*/  STL.64 [R1+0xbc0], R16 ;  /* 0x000bc01001007387 */ /* 0x002fe80000100a00 */
[----:B------:R-:W-:Y:S04]  /*1abe0*/  STL [R1+0xb98], R18 ;  /* 0x000b981201007387 */ /* 0x000fe80000100800 */
[----:B------:R0:W-:Y:S04]  /*1abf0*/  STL [R1+0xb7c], R19 ;  /* 0x000b7c1301007387 */ /* 0x0001e80000100800 */
[----:B0-----:R-:W4:Y:S01]  /*1ac00*/  LDL.LU R19, [R1+0xb0c] ;  /* 0x000b0c0001137983 */ /* 0x001f220000300800 */
[----:B--2---:R-:W-:Y:S01]  /*1ac10*/  PRMT R25, R13, 0x7632, R25 ;  /* 0x000076320d197816 */ /* 0x004fe20000000019 */
[----:B------:R-:W-:-:S02]  /*1ac20*/  IMAD.WIDE R12, R8, 0x2, R6 ;  /* 0x00000002080c7825 */ /* 0x000fc400078e0206 */
[----:B------:R-:W2:Y:S04]  /*1ac30*/  LDL.LU R8, [R1+0x160] ;  /* 0x0001600001087983 */ /* 0x000ea80000300800 */
[----:B------:R0:W-:Y:S04]  /*1ac40*/  STL.64 [R1+0xbd0], R2 ;  /* 0x000bd00201007387 */ /* 0x0001e80000100a00 */
[----:B0-----:R-:W2:Y:S04]  /*1ac50*/  LDL.LU R3, [R1+0x180] ;  /* 0x0001800001037983 */ /* 0x001ea80000300800 */
[----:B--2---:R0:W-:Y:S04]  /*1ac60*/  @P4 STG.E.U16 [R10.64], R3 ;  /* 0x000000030a004986 */ /* 0x0041e8000c101504 */
[----:B0-----:R-:W2:Y:S04]  /*1ac70*/  LDL.LU.64 R10, [R1+0xbe8] ;  /* 0x000be800010a7983 */ /* 0x001ea80000300a00 */
[----:B------:R0:W-:Y:S04]  /*1ac80*/  @P5 STG.E.U16 [R12.64], R8 ;  /* 0x000000080c005986 */ /* 0x0001e8000c101504 */
[----:B0-----:R-:W3:Y:S01]  /*1ac90*/  LDL.LU.64 R12, [R1+0xbe0] ;  /* 0x000be000010c7983 */ /* 0x001ee20000300a00 */
[----:B------:R-:W-:-:S02]  /*1aca0*/  ISETP.LT.AND P6, PT, R14, c[0x0][0x178], !P3 ;  /* 0x00005e000e007a0c */ /* 0x000fc40005fc1270 */
[----:B------:R-:W-:Y:S01]  /*1acb0*/  PRMT R17, R3, 0x7632, R17 ;  /* 0x0000763203117816 */ /* 0x000fe20000000011 */
[----:B------:R-:W-:Y:S01]  /*1acc0*/  IMAD.WIDE R2, R0, 0x2, R4 ;  /* 0x0000000200027825 */ /* 0x000fe200078e0204 */
[----:B--2---:R-:W-:Y:S01]  /*1acd0*/  ISETP.LT.AND P4, PT, R11, c[0x0][0x178], !P3 ;  /* 0x00005e000b007a0c */ /* 0x004fe20005f81270 */
[----:B---3--:R-:W-:Y:S08]  /*1ace0*/  @P1 STG.E.U16 [R28.64], R12 ;  /* 0x0000000c1c001986 */ /* 0x008ff0000c101504 */
[----:B------:R0:W-:Y:S04]  /*1acf0*/  @P6 STG.E.U16 [R22.64], R25 ;  /* 0x0000001916006986 */ /* 0x0001e8000c101504 */
[----:B------:R1:W-:Y:S04]  /*1ad00*/  @P4 STG.E.U16 [R2.64], R17 ;  /* 0x0000001102004986 */ /* 0x0003e8000c101504 */
[----:B0-----:R-:W2:Y:S04]  /*1ad10*/  LDL.LU R25, [R1+0xbd8] ;  /* 0x000bd80001197983 */ /* 0x001ea80000300800 */
[----:B-1----:R-:W3:Y:S01]  /*1ad20*/  LDL.LU.64 R2, [R1+0xbd0] ;  /* 0x000bd00001027983 */ /* 0x002ee20000300a00 */
[----:B------:R-:W-:-:S02]  /*1ad30*/  IADD3 R24, R15, 0x26, RZ ;  /* 0x000000260f187810 */ /* 0x000fc40007ffe0ff */
[----:B------:R-:W-:Y:S02]  /*1ad40*/  ISETP.LT.AND P5, PT, R27, c[0x0][0x178], !P3 ;  /* 0x00005e001b007a0c */ /* 0x000fe40005fa1270 */
[----:B------:R-:W-:Y:S02]  /*1ad50*/  ISETP.GE.AND P2, PT, R24, c[0x0][0x17c], PT ;  /* 0x00005f0018007a0c */ /* 0x000fe40003f46270 */
[----:B----4-:R-:W-:Y:S02]  /*1ad60*/  ISETP.LT.AND P6, PT, R19, c[0x0][0x178], !P3 ;  /* 0x00005e0013007a0c */ /* 0x010fe40005fc1270 */
[----:B------:R-:W-:Y:S01]  /*1ad70*/  ISETP.LT.AND P1, PT, R14, c[0x0][0x178], !P2 ;  /* 0x00005e000e007a0c */ /* 0x000fe20005721270 */
[----:B------:R-:W-:Y:S01]  /*1ad80*/  IMAD.WIDE R22, R0, 0x2, R6 ;  /* 0x0000000200167825 */ /* 0x000fe200078e0206 */
[----:B------:R-:W-:Y:S02]  /*1ad90*/  IADD3 R24, R15, 0x27, RZ ;  /* 0x000000270f187810 */ /* 0x000fe40007ffe0ff */
[----:B------:R-:W-:-:S02]  /*1ada0*/  PRMT R16, R8, 0x7632, R16 ;  /* 0x0000763208107816 */ /* 0x000fc40000000010 */
[C---:B------:R-:W-:Y:S01]  /*1adb0*/  IADD3 R8, R0.reuse, c[0x0][0x198], RZ ;  /* 0x0000660000087a10 */ /* 0x040fe20007ffe0ff */
[----:B------:R-:W-:Y:S01]  /*1adc0*/  IMAD.WIDE R28, R0, 0x2, R20 ;  /* 0x00000002001c7825 */ /* 0x000fe200078e0214 */
[----:B------:R-:W-:Y:S01]  /*1add0*/  ISETP.GE.AND P0, PT, R24, c[0x0][0x17c], PT ;  /* 0x00005f0018007a0c */ /* 0x000fe20003f06270 */
[----:B------:R0:W-:Y:S01]  /*1ade0*/  @P5 STG.E.U16 [R22.64], R16 ;  /* 0x0000001016005986 */ /* 0x0001e2000c101504 */
[----:B------:R-:W-:Y:S02]  /*1adf0*/  PRMT R24, R12, 0x7632, R24 ;  /* 0x000076320c187816 */ /* 0x000fe40000000018 */
[----:B------:R-:W-:Y:S01]  /*1ae00*/  IADD3 R0, R8, c[0x0][0x198], RZ ;  /* 0x0000660008007a10 */ /* 0x000fe20007ffe0ff */
[----:B------:R1:W-:Y:S01]  /*1ae10*/  STL.64 [R1+0xbc8], R10 ;  /* 0x000bc80a01007387 */ /* 0x0003e20000100a00 */
[----:B------:R-:W-:-:S03]  /*1ae20*/  ISETP.LT.AND P4, PT, R11, c[0x0][0x178], !P2 ;  /* 0x00005e000b007a0c */ /* 0x000fc60005781270 */
[----:B------:R4:W-:Y:S01]  /*1ae30*/  @P6 STG.E.U16 [R28.64], R24 ;  /* 0x000000181c006986 */ /* 0x0009e2000c101504 */
[----:B0-----:R-:W-:-:S04]  /*1ae40*/  IMAD.WIDE R16, R8, 0x2, R6 ;  /* 0x0000000208107825 */ /* 0x001fc800078e0206 */
[----:B-1----:R-:W-:Y:S01]  /*1ae50*/  IMAD.WIDE R10, R8, 0x2, R4 ;  /* 0x00000002080a7825 */ /* 0x002fe200078e0204 */
[----:B----4-:R-:W-:-:S03]  /*1ae60*/  PRMT R24, R26, 0x7632, R24 ;  /* 0x000076321a187816 */ /* 0x010fc60000000018 */
[----:B------:R-:W-:-:S04]  /*1ae70*/  IMAD.WIDE R28, R8, 0x2, R20 ;  /* 0x00000002081c7825 */ /* 0x000fc800078e0214 */
[----:B---3--:R-:W-:-:S05]  /*1ae80*/  IMAD.WIDE R22, R8, 0x2, R2 ;  /* 0x0000000208167825 */ /* 0x008fca00078e0202 */
[----:B------:R0:W-:Y:S04]  /*1ae90*/  @P1 STG.E.U16 [R22.64], R26 ;  /* 0x0000001a16001986 */ /* 0x0001e8000c101504 */
[----:B0-----:R-:W3:Y:S01]  /*1aea0*/  LDL.LU R26, [R1+0x94] ;  /* 0x00009400011a7983 */ /* 0x001ee20000300800 */
[----:B------:R-:W-:-:S03]  /*1aeb0*/  IMAD.WIDE R22, R0, 0x2, R2 ;  /* 0x0000000200167825 */ /* 0x000fc600078e0202 */
[----:B------:R-:W4:Y:S04]  /*1aec0*/  LDL.LU R8, [R1+0x110] ;  /* 0x0001100001087983 */ /* 0x000f280000300800 */
[----:B------:R0:W-:Y:S04]  /*1aed0*/  STL.64 [R1+0xbb8], R2 ;  /* 0x000bb80201007387 */ /* 0x0001e80000100a00 */
[----:B0-----:R-:W2:Y:S01]  /*1aee0*/  LDL.LU R3, [R1+0x170] ;  /* 0x0001700001037983 */ /* 0x001ea20000300800 */
[----:B------:R-:W-:-:S03]  /*1aef0*/  ISETP.LT.AND P5, PT, R27, c[0x0][0x178], !P2 ;  /* 0x00005e001b007a0c */ /* 0x000fc600057a1270 */
[----:B--2---:R0:W-:Y:S04]  /*1af00*/  @P4 STG.E.U16 [R10.64], R3 ;  /* 0x000000030a004986 */ /* 0x0041e8000c101504 */
[----:B0-----:R-:W2:Y:S06]  /*1af10*/  LDL.LU.64 R10, [R1+0xbc8] ;  /* 0x000bc800010a7983 */ /* 0x001eac0000300a00 */
[----:B----4-:R0:W-:Y:S04]  /*1af20*/  @P5 STG.E.U16 [R16.64], R8 ;  /* 0x0000000810005986 */ /* 0x0101e8000c101504 */
[----:B0-----:R-:W4:Y:S01]  /*1af30*/  LDL.LU.64 R16, [R1+0xbc0] ;  /* 0x000bc00001107983 */ /* 0x001f220000300a00 */
[----:B------:R-:W-:-:S02]  /*1af40*/  ISETP.LT.AND P2, PT, R19, c[0x0][0x178], !P2 ;  /* 0x00005e0013007a0c */ /* 0x000fc40005741270 */
[----:B------:R-:W-:Y:S02]  /*1af50*/  ISETP.LT.AND P6, PT, R14, c[0x0][0x178], !P0 ;  /* 0x00005e000e007a0c */ /* 0x000fe400047c1270 */
[----:B------:R-:W-:Y:S02]  /*1af60*/  ISETP.LT.AND P5, PT, R27, c[0x0][0x178], !P0 ;  /* 0x00005e001b007a0c */ /* 0x000fe400047a1270 */
[----:B--2---:R-:W-:Y:S02]  /*1af70*/  ISETP.LT.AND P4, PT, R11, c[0x0][0x178], !P0 ;  /* 0x00005e000b007a0c */ /* 0x004fe40004781270 */
[----:B------:R-:W-:Y:S01]  /*1af80*/  PRMT R10, R3, 0x7632, R10 ;  /* 0x00007632030a7816 */ /* 0x000fe2000000000a */
[----:B------:R-:W-:-:S04]  /*1af90*/  IMAD.WIDE R2, R0, 0x2, R4 ;  /* 0x0000000200027825 */ /* 0x000fc800078e0204 */
[----:B----4-:R-:W-:Y:S04]  /*1afa0*/  @P2 STG.E.U16 [R28.64], R16 ;  /* 0x000000101c002986 */ /* 0x010fe8000c101504 */
[----:B------:R0:W-:Y:S04]  /*1afb0*/  @P6 STG.E.U16 [R22.64], R24 ;  /* 0x0000001816006986 */ /* 0x0001e8000c101504 */
[----:B------:R1:W-:Y:S01]  /*1afc0*/  @P4 STG.E.U16 [R2.64], R10 ;  /* 0x0000000a02004986 */ /* 0x0003e2000c101504 */
[----:B0-----:R-:W-:Y:S01]  /*1afd0*/  PRMT R24, R8, 0x7632, R24 ;  /* 0x0000763208187816 */ /* 0x001fe20000000018 */
[----:B------:R-:W-:-:S02]  /*1afe0*/  IMAD.WIDE R22, R0, 0x2, R6 ;  /* 0x0000000200167825 */ /* 0x000fc400078e0206 */
[----:B-1----:R-:W2:Y:S04]  /*1aff0*/  LDL.LU.64 R2, [R1+0xbb8] ;  /* 0x000bb80001027983 */ /* 0x002ea80000300a00 */
[----:B------:R0:W-:Y:S04]  /*1b000*/  @P5 STG.E.U16 [R22.64], R24 ;  /* 0x0000001816005986 */ /* 0x0001e8000c101504 */
[----:B0-----:R-:W4:Y:S01]  /*1b010*/  LDL.LU R24, [R1+0x74] ;  /* 0x0000740001187983 */ /* 0x001f220000300800 */
[----:B------:R-:W-:-:S04]  /*1b020*/  IADD3 R12, R15, 0x28, RZ ;  /* 0x000000280f0c7810 */ /* 0x000fc80007ffe0ff */
[----:B------:R-:W-:Y:S02]  /*1b030*/  ISETP.GE.AND P3, PT, R12, c[0x0][0x17c], PT ;  /* 0x00005f000c007a0c */ /* 0x000fe40003f66270 */
[----:B------:R-:W-:Y:S02]  /*1b040*/  IADD3 R12, R15, 0x29, RZ ;  /* 0x000000290f0c7810 */ /* 0x000fe40007ffe0ff */
[----:B------:R-:W-:Y:S02]  /*1b050*/  ISETP.LT.AND P6, PT, R19, c[0x0][0x178], !P0 ;  /* 0x00005e0013007a0c */ /* 0x000fe400047c1270 */
[----:B------:R-:W-:Y:S02]  /*1b060*/  ISETP.LT.AND P0, PT, R14, c[0x0][0x178], !P3 ;  /* 0x00005e000e007a0c */ /* 0x000fe40005f01270 */
[----:B------:R-:W-:Y:S02]  /*1b070*/  ISETP.GE.AND P1, PT, R12, c[0x0][0x17c], PT ;  /* 0x00005f000c007a0c */ /* 0x000fe40003f26270 */
[----:B------:R-:W-:-:S02]  /*1b080*/  IADD3 R8, R0, c[0x0][0x198], RZ ;  /* 0x0000660000087a10 */ /* 0x000fc40007ffe0ff */
[C---:B------:R-:W-:Y:S01]  /*1b090*/  IADD3 R12, R15.reuse, 0x2a, RZ ;  /* 0x0000002a0f0c7810 */ /* 0x040fe20007ffe0ff */
[----:B------:R-:W-:Y:S01]  /*1b0a0*/  IMAD.WIDE R28, R0, 0x2, R20 ;  /* 0x00000002001c7825 */ /* 0x000fe200078e0214 */
[----:B------:R-:W-:Y:S02]  /*1b0b0*/  PRMT R16, R16, 0x7632, R16 ;  /* 0x0000763210107816 */ /* 0x000fe40000000010 */
[----:B------:R-:W-:Y:S02]  /*1b0c0*/  ISETP.GE.AND P2, PT, R12, c[0x0][0x17c], PT ;  /* 0x00005f000c007a0c */ /* 0x000fe40003f46270 */
[----:B------:R-:W-:Y:S01]  /*1b0d0*/  IADD3 R12, R15, 0x2b, RZ ;  /* 0x0000002b0f0c7810 */ /* 0x000fe20007ffe0ff */
[----:B------:R3:W-:Y:S02]  /*1b0e0*/  @P6 STG.E.U16 [R28.64], R16 ;  /* 0x000000101c006986 */ /* 0x0007e4000c101504 */
[----:B---3--:R-:W-:Y:S01]  /*1b0f0*/  PRMT R16, R26, 0x7632, R16 ;  /* 0x000076321a107816 */ /* 0x008fe20000000010 */
[----:B--2---:R-:W-:-:S05]  /*1b100*/  IMAD.WIDE R22, R8, 0x2, R2 ;  /* 0x0000000208167825 */ /* 0x004fca00078e0202 */
[----:B------:R0:W-:Y:S01]  /*1b110*/  @P0 STG.E.U16 [R22.64], R26 ;  /* 0x0000001a16000986 */ /* 0x0001e2000c101504 */
[----:B------:R-:W-:-:S03]  /*1b120*/  ISETP.GE.AND P0, PT, R12, c[0x0][0x17c], PT ;  /* 0x00005f000c007a0c */ /* 0x000fc60003f06270 */
[----:B----4-:R1:W-:Y:S04]  /*1b130*/  STL.64 [R1+0xbb0], R24 ;  /* 0x000bb01801007387 */ /* 0x0103e80000100a00 */
[----:B------:R-:W-:Y:S04]  /*1b140*/  STL [R1+0xba8], R11 ;  /* 0x000ba80b01007387 */ /* 0x000fe80000100800 */
[----:B0-----:R-:W2:Y:S04]  /*1b150*/  LDL.LU R26, [R1+0x104] ;  /* 0x00010400011a7983 */ /* 0x001ea80000300800 */
[----:B------:R-:W3:Y:S01]  /*1b160*/  LDL.LU R12, [R1+0x84] ;  /* 0x00008400010c7983 */ /* 0x000ee20000300800 */
[----:B------:R-:W-:Y:S01]  /*1b170*/  ISETP.LT.AND P4, PT, R11, c[0x0][0x178], !P3 ;  /* 0x00005e000b007a0c */ /* 0x000fe20005f81270 */
[----:B-1----:R-:W-:Y:S01]  /*1b180*/  IMAD.WIDE R24, R8, 0x2, R4 ;  /* 0x0000000208187825 */ /* 0x002fe200078e0204 */
[----:B------:R-:W-:-:S11]  /*1b190*/  ISETP.LT.AND P5, PT, R27, c[0x0][0x178], !P3 ;  /* 0x00005e001b007a0c */ /* 0x000fd60005fa1270 */
[----:B---3--:R0:W-:Y:S04]  /*1b1a0*/  @P4 STG.E.U16 [R24.64], R12 ;  /* 0x0000000c18004986 */ /* 0x0081e8000c101504 */
[----:B0-----:R-:W3:Y:S01]  /*1b1b0*/  LDL.LU.64 R24, [R1+0xbb0] ;  /* 0x000bb00001187983 */ /* 0x001ee20000300a00 */
[----:B------:R-:W-:Y:S01]  /*1b1c0*/  IMAD.WIDE R10, R8, 0x2, R6 ;  /* 0x00000002080a7825 */ /* 0x000fe200078e0206 */
[----:B------:R-:W-:Y:S02]  /*1b1d0*/  ISETP.LT.AND P3, PT, R19, c[0x0][0x178], !P3 ;  /* 0x00005e0013007a0c */ /* 0x000fe40005f61270 */
[----:B------:R-:W-:Y:S02]  /*1b1e0*/  ISETP.LT.AND P6, PT, R14, c[0x0][0x178], !P1 ;  /* 0x00005e000e007a0c */ /* 0x000fe40004fc1270 */
[C---:B------:R-:W-:Y:S01]  /*1b1f0*/  IADD3 R0, R8.reuse, c[0x0][0x198], RZ ;  /* 0x0000660008007a10 */ /* 0x040fe20007ffe0ff */
[----:B---3--:R0:W-:Y:S04]  /*1b200*/  @P5 STG.E.U16 [R10.64], R24 ;  /* 0x000000180a005986 */ /* 0x0081e8000c101504 */
[----:B0-----:R-:W3:Y:S04]  /*1b210*/  LDL.LU R11, [R1+0xba8] ;  /* 0x000ba800010b7983 */ /* 0x001ee80000300800 */
[----:B------:R-:W4:Y:S01]  /*1b220*/  LDL.LU R10, [R1+0xb4] ;  /* 0x0000b400010a7983 */ /* 0x000f220000300800 */
[----:B------:R-:W-:-:S04]  /*1b230*/  IMAD.WIDE R22, R8, 0x2, R20 ;  /* 0x0000000208167825 */ /* 0x000fc800078e0214 */
[----:B------:R-:W-:Y:S01]  /*1b240*/  IMAD.WIDE R28, R0, 0x2, R2 ;  /* 0x00000002001c7825 */ /* 0x000fe200078e0202 */
[----:B------:R0:W-:Y:S01]  /*1b250*/  @P3 STG.E.U16 [R22.64], R25 ;  /* 0x0000001916003986 */ /* 0x0001e2000c101504 */
[----:B------:R-:W-:-:S03]  /*1b260*/  ISETP.LT.AND P5, PT, R27, c[0x0][0x178], !P1 ;  /* 0x00005e001b007a0c */ /* 0x000fc60004fa1270 */
[----:B------:R1:W-:Y:S01]  /*1b270*/  @P6 STG.E.U16 [R28.64], R16 ;  /* 0x000000101c006986 */ /* 0x0003e2000c101504 */
[----:B------:R-:W-:Y:S02]  /*1b280*/  ISETP.LT.AND P6, PT, R19, c[0x0][0x178], !P1 ;  /* 0x00005e0013007a0c */ /* 0x000fe40004fc1270 */
[----:B------:R-:W-:Y:S02]  /*1b290*/  PRMT R18, R12, 0x7632, R18 ;  /* 0x000076320c127816 */ /* 0x000fe40000000012 */
[----:B------:R-:W-:Y:S01]  /*1b2a0*/  PRMT R8, R25, 0x7632, R8 ;  /* 0x0000763219087816 */ /* 0x000fe20000000008 */
[----:B0-----:R-:W-:Y:S01]  /*1b2b0*/  IMAD.WIDE R22, R0, 0x2, R20 ;  /* 0x0000000200167825 */ /* 0x001fe200078e0214 */
[----:B-1----:R-:W-:-:S03]  /*1b2c0*/  PRMT R16, R24, 0x7632, R16 ;  /* 0x0000763218107816 */ /* 0x002fc60000000010 */
[----:B------:R-:W-:Y:S01]  /*1b2d0*/  IMAD.WIDE R28, R0, 0x2, R4 ;  /* 0x00000002001c7825 */ /* 0x000fe200078e0204 */
[----:B------:R-:W-:-:S03]  /*1b2e0*/  IADD3 R12, R15, 0x2c, RZ ;  /* 0x0000002c0f0c7810 */ /* 0x000fc60007ffe0ff */
[C---:B------:R-:W-:Y:S01]  /*1b2f0*/  IMAD.WIDE R24, R0.reuse, 0x2, R6 ;  /* 0x0000000200187825 */ /* 0x040fe200078e0206 */
[----:B------:R-:W-:Y:S02]  /*1b300*/  IADD3 R0, R0, c[0x0][0x198], RZ ;  /* 0x0000660000007a10 */ /* 0x000fe40007ffe0ff */
[----:B------:R-:W-:Y:S02]  /*1b310*/  ISETP.GE.AND P3, PT, R12, c[0x0][0x17c], PT ;  /* 0x00005f000c007a0c */ /* 0x000fe40003f66270 */
[----:B------:R-:W-:Y:S02]  /*1b320*/  IADD3 R12, R15, 0x2d, RZ ;  /* 0x0000002d0f0c7810 */ /* 0x000fe40007ffe0ff */
[----:B---3--:R-:W-:Y:S02]  /*1b330*/  ISETP.LT.AND P4, PT, R11, c[0x0][0x178], !P1 ;  /* 0x00005e000b007a0c */ /* 0x008fe40004f81270 */
[----:B------:R-:W-:Y:S01]  /*1b340*/  ISETP.LT.AND P1, PT, R14, c[0x0][0x178], !P2 ;  /* 0x00005e000e007a0c */ /* 0x000fe20005721270 */
[----:B----4-:R-:W-:Y:S10]  /*1b350*/  STL.64 [R1+0xba0], R10 ;  /* 0x000ba00a01007387 */ /* 0x010ff40000100a00 */
[----:B------:R-:W-:Y:S04]  /*1b360*/  @P4 STG.E.U16 [R28.64], R18 ;  /* 0x000000121c004986 */ /* 0x000fe8000c101504 */
[----:B------:R-:W-:Y:S04]  /*1b370*/  @P5 STG.E.U16 [R24.64], R16 ;  /* 0x0000001018005986 */ /* 0x000fe8000c101504 */
[----:B------:R0:W-:Y:S02]  /*1b380*/  @P6 STG.E.U16 [R22.64], R8 ;  /* 0x0000000816006986 */ /* 0x0001e4000c101504 */
[----:B0-----:R-:W-:Y:S01]  /*1b390*/  IMAD.WIDE R22, R0, 0x2, R2 ;  /* 0x0000000200167825 */ /* 0x001fe200078e0202 */
[----:B--2---:R-:W-:-:S04]  /*1b3a0*/  PRMT R16, R26, 0x7632, R16 ;  /* 0x000076321a107816 */ /* 0x004fc80000000010 */
[----:B------:R0:W-:Y:S01]  /*1b3b0*/  @P1 STG.E.U16 [R22.64], R26 ;  /* 0x0000001a16001986 */ /* 0x0001e2000c101504 */
[----:B------:R-:W-:-:S03]  /*1b3c0*/  ISETP.GE.AND P1, PT, R12, c[0x0][0x17c], PT ;  /* 0x00005f000c007a0c */ /* 0x000fc60003f26270 */
[----:B0-----:R-:W2:Y:S04]  /*1b3d0*/  LDL.LU R26, [R1+0x194] ;  /* 0x00019400011a7983 */ /* 0x001ea80000300800 */
[----:B------:R-:W3:Y:S01]  /*1b3e0*/  LDL.LU R12, [R1+0xd4] ;  /* 0x0000d400010c7983 */ /* 0x000ee20000300800 */
[----:B------:R-:W-:Y:S01]  /*1b3f0*/  ISETP.LT.AND P4, PT, R11, c[0x0][0x178], !P2 ;  /* 0x00005e000b007a0c */ /* 0x000fe20005781270 */
[----:B------:R-:W-:Y:S01]  /*1b400*/  IMAD.WIDE R10, R0, 0x2, R4 ;  /* 0x00000002000a7825 */ /* 0x000fe200078e0204 */
[----:B------:R-:W-:Y:S02]  /*1b410*/  ISETP.LT.AND P5, PT, R27, c[0x0][0x178], !P2 ;  /* 0x00005e001b007a0c */ /* 0x000fe400057a1270 */
[----:B------:R-:W-:Y:S02]  /*1b420*/  ISETP.LT.AND P2, PT, R19, c[0x0][0x178], !P2 ;  /* 0x00005e0013007a0c */ /* 0x000fe40005741270 */
[----:B------:R-:W-:-:S07]  /*1b430*/  ISETP.LT.AND P6, PT, R14, c[0x0][0x178], !P0 ;  /* 0x00005e000e007a0c */ /* 0x000fce00047c1270 */
[----:B---3--:R0:W-:Y:S04]  /*1b440*/  @P4 STG.E.U16 [R10.64], R12 ;  /* 0x0000000c0a004986 */ /* 0x0081e8000c101504 */
[----:B0-----:R-:W3:Y:S01]  /*1b450*/  LDL.LU.64 R10, [R1+0xba0] ;  /* 0x000ba000010a7983 */ /* 0x001ee20000300a00 */
[C---:B------:R-:W-:Y:S01]  /*1b460*/  IADD3 R8, R0.reuse, c[0x0][0x198], RZ ;  /* 0x0000660000087a10 */ /* 0x040fe20007ffe0ff */
[C---:B------:R-:W-:Y:S02]  /*1b470*/  IMAD.WIDE R22, R0.reuse, 0x2, R6 ;  /* 0x0000000200167825 */ /* 0x040fe400078e0206 */
[----:B------:R-:W2:Y:S02]  /*1b480*/  LDL.LU R18, [R1+0x184] ;  /* 0x0001840001127983 */ /* 0x000ea40000300800 */
[----:B------:R-:W-:-:S04]  /*1b490*/  IMAD.WIDE R24, R0, 0x2, R20 ;  /* 0x0000000200187825 */ /* 0x000fc800078e0214 */
[----:B------:R-:W-:Y:S01]  /*1b4a0*/  IMAD.WIDE R28, R8, 0x2, R2 ;  /* 0x00000002081c7825 */ /* 0x000fe200078e0202 */
[----:B---3--:R0:W-:Y:S01]  /*1b4b0*/  @P5 STG.E.U16 [R22.64], R10 ;  /* 0x0000000a16005986 */ /* 0x0081e2000c101504 */
[----:B------:R-:W-:Y:S02]  /*1b4c0*/  ISETP.LT.AND P4, PT, R11, c[0x0][0x178], !P0 ;  /* 0x00005e000b007a0c */ /* 0x000fe40004781270 */
[----:B------:R-:W-:Y:S01]  /*1b4d0*/  ISETP.LT.AND P5, PT, R27, c[0x0][0x178], !P0 ;  /* 0x00005e001b007a0c */ /* 0x000fe200047a1270 */
[----:B------:R1:W-:Y:S04]  /*1b4e0*/  @P2 STG.E.U16 [R24.64], R9 ;  /* 0x0000000918002986 */ /* 0x0003e8000c101504 */
[----:B------:R3:W-:Y:S01]  /*1b4f0*/  @P6 STG.E.U16 [R28.64], R16 ;  /* 0x000000101c006986 */ /* 0x0007e2000c101504 */
[----:B------:R-:W-:-:S02]  /*1b500*/  ISETP.LT.AND P6, PT, R19, c[0x0][0x178], !P0 ;  /* 0x00005e0013007a0c */ /* 0x000fc400047c1270 */
[----:B------:R-:W-:Y:S01]  /*1b510*/  ISETP.LT.AND P0, PT, R14, c[0x0][0x178], !P3 ;  /* 0x00005e000e007a0c */ /* 0x000fe20005f01270 */
[----:B0-----:R-:W-:Y:S01]  /*1b520*/  IMAD.WIDE R22, R8, 0x2, R20 ;  /* 0x0000000208167825 */ /* 0x001fe200078e0214 */
[----:B------:R-:W-:Y:S02]  /*1b530*/  PRMT R0, R10, 0x7632, R0 ;  /* 0x000076320a007816 */ /* 0x000fe40000000000 */
[----:B------:R-:W4:Y:S01]  /*1b540*/  LDL.LU R10, [R1+0x1a4] ;  /* 0x0001a400010a7983 */ /* 0x000f220000300800 */
[----:B-1----:R-:W-:Y:S01]  /*1b550*/  IMAD.WIDE R24, R8, 0x2, R6 ;  /* 0x0000000208187825 */ /* 0x002fe200078e0206 */
[----:B------:R-:W-:Y:S02]  /*1b560*/  PRMT R9, R9, 0x7632, R9 ;  /* 0x0000763209097816 */ /* 0x000fe40000000009 */
[----:B---3--:R-:W-:Y:S01]  /*1b570*/  PRMT R16, R12, 0x7632, R16 ;  /* 0x000076320c107816 */ /* 0x008fe20000000010 */
[C---:B------:R-:W-:Y:S01]  /*1b580*/  IMAD.WIDE R28, R8.reuse, 0x2, R4 ;  /* 0x00000002081c7825 */ /* 0x040fe200078e0204 */
[----:B------:R-:W-:-:S02]  /*1b590*/  IADD3 R8, R8, c[0x0][0x198], RZ ;  /* 0x0000660008087a10 */ /* 0x000fc40007ffe0ff */
[C---:B------:R-:W-:Y:S02]  /*1b5a0*/  IADD3 R12, R15.reuse, 0x2e, RZ ;  /* 0x0000002e0f0c7810 */ /* 0x040fe40007ffe0ff */
[----:B------:R2:W-:Y:S02]  /*1b5b0*/  @P4 STG.E.U16 [R28.64], R16 ;  /* 0x000000101c004986 */ /* 0x0005e4000c101504 */
[----:B------:R-:W-:Y:S02]  /*1b5c0*/  ISETP.GE.AND P2, PT, R12, c[0x0][0x17c], PT ;  /* 0x00005f000c007a0c */ /* 0x000fe40003f46270 */
[----:B------:R-:W-:Y:S01]  /*1b5d0*/  @P5 STG.E.U16 [R24.64], R0 ;  /* 0x0000000018005986 */ /* 0x000fe2000c101504 */
[----:B------:R-:W-:-:S03]  /*1b5e0*/  IADD3 R12, R15, 0x2f, RZ ;  /* 0x0000002f0f0c7810 */ /* 0x000fc60007ffe0ff */
[----:B------:R0:W-:Y:S01]  /*1b5f0*/  @P6 STG.E.U16 [R22.64], R9 ;  /* 0x0000000916006986 */ /* 0x0001e2000c101504 */
[----:B--2---:R-:W-:Y:S01]  /*1b600*/  PRMT R16, R26, 0x7632, R16 ;  /* 0x000076321a107816 */ /* 0x004fe20000000010 */
[----:B0-----:R-:W-:-:S05]  /*1b610*/  IMAD.WIDE R22, R8, 0x2, R2 ;  /* 0x0000000208167825 */ /* 0x001fca00078e0202 */
[----:B------:R0:W-:Y:S01]  /*1b620*/  @P0 STG.E.U16 [R22.64], R26 ;  /* 0x0000001a16000986 */ /* 0x0001e2000c101504 */
[----:B------:R-:W-:-:S03]  /*1b630*/  ISETP.GE.AND P0, PT, R12, c[0x0][0x17c], PT ;  /* 0x00005f000c007a0c */ /* 0x000fc60003f06270 */
[----:B0-----:R-:W2:Y:S04]  /*1b640*/  LDL.LU R26, [R1+0x174] ;  /* 0x00017400011a7983 */ /* 0x001ea80000300800 */
[----:B------:R-:W3:Y:S01]  /*1b650*/  LDL.LU R12, [R1+0x164] ;  /* 0x00016400010c7983 */ /* 0x000ee20000300800 */
[----:B------:R-:W-:Y:S02]  /*1b660*/  ISETP.LT.AND P4, PT, R11, c[0x0][0x178], !P3 ;  /* 0x00005e000b007a0c */ /* 0x000fe40005f81270 */
[----:B------:R-:W-:Y:S02]  /*1b670*/  ISETP.LT.AND P5, PT, R27, c[0x0][0x178], !P3 ;  /* 0x00005e001b007a0c */ /* 0x000fe40005fa1270 */
[----:B------:R-:W-:Y:S02]  /*1b680*/  ISETP.LT.AND P3, PT, R19, c[0x0][0x178], !P3 ;  /* 0x00005e0013007a0c */ /* 0x000fe40005f61270 */
[----:B------:R-:W-:-:S02]  /*1b690*/  ISETP.LT.AND P6, PT, R14, c[0x0][0x178], !P1 ;  /* 0x00005e000e007a0c */ /* 0x000fc40004fc1270 */
[C---:B------:R-:W-:Y:S01]  /*1b6a0*/  IADD3 R0, R8.reuse, c[0x0][0x198], RZ ;  /* 0x0000660008007a10 */ /* 0x040fe20007ffe0ff */
[----:B------:R-:W-:-:S04]  /*1b6b0*/  IMAD.WIDE R24, R8, 0x2, R4 ;  /* 0x0000000208187825 */ /* 0x000fc800078e0204 */
[C---:B------:R-:W-:Y:S01]  /*1b6c0*/  IMAD.WIDE R22, R8.reuse, 0x2, R6 ;  /* 0x0000000208167825 */ /* 0x040fe200078e0206 */
[----:B------:R0:W-:Y:S03]  /*1b6d0*/  @P4 STG.E.U16 [R24.64], R18 ;  /* 0x0000001218004986 */ /* 0x0001e6000c101504 */
[----:B------:R-:W-:Y:S01]  /*1b6e0*/  IMAD.WIDE R8, R8, 0x2, R20 ;  /* 0x0000000208087825 */ /* 0x000fe200078e0214 */
[----:B------:R-:W-:-:S03]  /*1b6f0*/  ISETP.LT.AND P4, PT, R11, c[0x0][0x178], !P1 ;  /* 0x00005e000b007a0c */ /* 0x000fc60004f81270 */
[----:B------:R-:W-:-:S04]  /*1b700*/  IMAD.WIDE R28, R0, 0x2, R2 ;  /* 0x00000002001c7825 */ /* 0x000fc800078e0202 */
[----:B0-----:R-:W-:Y:S01]  /*1b710*/  IMAD.WIDE R24, R0, 0x2, R20 ;  /* 0x0000000200187825 */ /* 0x001fe200078e0214 */
[----:B---3--:R0:W-:Y:S01]  /*1b720*/  @P5 STG.E.U16 [R22.64], R12 ;  /* 0x0000000c16005986 */ /* 0x0081e2000c101504 */
[----:B------:R-:W-:-:S03]  /*1b730*/  ISETP.LT.AND P5, PT, R27, c[0x0][0x178], !P1 ;  /* 0x00005e001b007a0c */ /* 0x000fc60004fa1270 */
[----:B------:R1:W-:Y:S04]  /*1b740*/  @P3 STG.E.U16 [R8.64], R13 ;  /* 0x0000000d08003986 */ /* 0x0003e8000c101504 */
[----:B------:R3:W-:Y:S01]  /*1b750*/  @P6 STG.E.U16 [R28.64], R16 ;  /* 0x000000101c006986 */ /* 0x0007e2000c101504 */
[----:B------:R-:W-:Y:S02]  /*1b760*/  ISETP.LT.AND P6, PT, R19, c[0x0][0x178], !P1 ;  /* 0x00005e0013007a0c */ /* 0x000fe40004fc1270 */
[----:B------:R-:W-:Y:S01]  /*1b770*/  ISETP.LT.AND P1, PT, R14, c[0x0][0x178], !P2 ;  /* 0x00005e000e007a0c */ /* 0x000fe20005721270 */
[----:B0-----:R-:W-:Y:S01]  /*1b780*/  IMAD.WIDE R22, R0, 0x2, R6 ;  /* 0x0000000200167825 */ /* 0x001fe200078e0206 */
[----:B-1----:R-:W-:Y:S02]  /*1b790*/  PRMT R9, R12, 0x7632, R9 ;  /* 0x000076320c097816 */ /* 0x002fe40000000009 */
[----:B------:R-:W-:-:S02]  /*1b7a0*/  PRMT R8, R18, 0x7632, R8 ;  /* 0x0000763212087816 */ /* 0x000fc40000000008 */
[----:B---3--:R-:W-:Y:S01]  /*1b7b0*/  PRMT R16, R13, 0x7632, R16 ;  /* 0x000076320d107816 */ /* 0x008fe20000000010 */
[C---:B------:R-:W-:Y:S01]  /*1b7c0*/  IMAD.WIDE R12, R0.reuse, 0x2, R4 ;  /* 0x00000002000c7825 */ /* 0x040fe200078e0204 */
[----:B------:R-:W-:Y:S01]  /*1b7d0*/  IADD3 R0, R0, c[0x0][0x198], RZ ;  /* 0x0000660000007a10 */ /* 0x000fe20007ffe0ff */
[----:B------:R-:W3:Y:S04]  /*1b7e0*/  LDL.LU R18, [R1+0xb98] ;  /* 0x000b980001127983 */ /* 0x000ee80000300800 */
[----:B------:R-:W-:Y:S04]  /*1b7f0*/  @P4 STG.E.U16 [R12.64], R8 ;  /* 0x000000080c004986 */ /* 0x000fe8000c101504 */
[----:B------:R0:W-:Y:S04]  /*1b800*/  @P5 STG.E.U16 [R22.64], R9 ;  /* 0x0000000916005986 */ /* 0x0001e8000c101504 */
[----:B------:R1:W-:Y:S01]  /*1b810*/  @P6 STG.E.U16 [R24.64], R16 ;  /* 0x0000001018006986 */ /* 0x0003e2000c101504 */
[----:B------:R-:W-:-:S03]  /*1b820*/  ISETP.LT.AND P6, PT, R14, c[0x0][0x178], !P0 ;  /* 0x00005e000e007a0c */ /* 0x000fc600047c1270 */
[----:B------:R-:W3:Y:S01]  /*1b830*/  LDL.LU R14, [R1+0x98] ;  /* 0x00009800010e7983 */ /* 0x000ee20000300800 */
[----:B0-----:R-:W-:Y:S01]  /*1b840*/  IMAD.WIDE R8, R0, 0x2, R2 ;  /* 0x0000000200087825 */ /* 0x001fe200078e0202 */
[----:B-1----:R-:W-:-:S04]  /*1b850*/  IADD3 R16, R15, 0x31, RZ ;  /* 0x000000310f107810 */ /* 0x002fc80007ffe0ff */
[----:B----4-:R0:W-:Y:S01]  /*1b860*/  @P1 STG.E.U16 [R8.64], R10 ;  /* 0x0000000a08001986 */ /* 0x0101e2000c101504 */
[----:B------:R-:W-:Y:S02]  /*1b870*/  ISETP.GE.AND P1, PT, R16, c[0x0][0x17c], PT ;  /* 0x00005f0010007a0c */ /* 0x000fe40003f26270 */
[----:B0-----:R-:W-:Y:S02]  /*1b880*/  PRMT R8, R10, 0x7632, R8 ;  /* 0x000076320a087816 */ /* 0x001fe40000000008 */
[----:B------:R-:W4:Y:S04]  /*1b890*/  LDL.LU R10, [R1+0x88] ;  /* 0x00008800010a7983 */ /* 0x000f280000300800 */
[----:B------:R-:W3:Y:S01]  /*1b8a0*/  LDL.LU R16, [R1+0x114] ;  /* 0x0001140001107983 */ /* 0x000ee20000300800 */
[----:B------:R-:W-:-:S02]  /*1b8b0*/  ISETP.LT.AND P4, PT, R11, c[0x0][0x178], !P2 ;  /* 0x00005e000b007a0c */ /* 0x000fc40005781270 */
[----:B------:R-:W-:Y:S02]  /*1b8c0*/  ISETP.LT.AND P5, PT, R27, c[0x0][0x178], !P2 ;  /* 0x00005e001b007a0c */ /* 0x000fe400057a1270 */
[----:B------:R-:W-:Y:S02]  /*1b8d0*/  ISETP.LT.AND P2, PT, R19, c[0x0][0x178], !P2 ;  /* 0x00005e0013007a0c */ /* 0x000fe40005741270 */
[----:B------:R-:W-:Y:S02]  /*1b8e0*/  IADD3 R28, R15, 0x30, RZ ;  /* 0x000000300f1c7810 */ /* 0x000fe40007ffe0ff */
[C---:B------:R-:W-:Y:S01]  /*1b8f0*/  IADD3 R9, R0.reuse, c[0x0][0x198], RZ ;  /* 0x0000660000097a10 */ /* 0x040fe20007ffe0ff */
[----:B------:R-:W-:Y:S01]  /*1b900*/  IMAD.WIDE R22, R0, 0x2, R4 ;  /* 0x0000000200167825 */ /* 0x000fe200078e0204 */
[----:B------:R-:W-:-:S03]  /*1b910*/  ISETP.GE.AND P3, PT, R28, c[0x0][0x17c], PT ;  /* 0x00005f001c007a0c */ /* 0x000fc60003f66270 */
[C---:B------:R-:W-:Y:S01]  /*1b920*/  IMAD.WIDE R12, R0.reuse, 0x2, R6 ;  /* 0x00000002000c7825 */ /* 0x040fe200078e0206 */
[----:B--2---:R-:W-:Y:S03]  /*1b930*/  @P4 STG.E.U16 [R22.64], R26 ;  /* 0x0000001a16004986 */ /* 0x004fe6000c101504 */
[----:B------:R-:W-:-:S04]  /*1b940*/  IMAD.WIDE R24, R0, 0x2, R20 ;  /* 0x0000000200187825 */ /* 0x000fc800078e0214 */
[----:B------:R-:W-:Y:S01]  /*1b950*/  IMAD.WIDE R28, R9, 0x2, R2 ;  /* 0x00000002091c7825 */ /* 0x000fe200078e0202 */
[----:B---3--:R-:W-:Y:S04]  /*1b960*/  @P5 STG.E.U16 [R12.64], R16 ;  /* 0x000000100c005986 */ /* 0x008fe8000c101504 */
[----:B------:R-:W-:Y:S04]  /*1b970*/  @P2 STG.E.U16 [R24.64], R17 ;  /* 0x0000001118002986 */ /* 0x000fe8000c101504 */
[----:B------:R0:W-:Y:S04]  /*1b980*/  @P6 STG.E.U16 [R28.64], R8 ;  /* 0x000000081c006986 */ /* 0x0001e8000c101504 */
[----:B0-----:R-:W2:Y:S01]  /*1b990*/  LDL.LU R29, [R1+0xacc] ;  /* 0x000acc00011d7983 */ /* 0x001ea20000300800 */
[----:B------:R-:W-:-:S02]  /*1b9a0*/  ISETP.LT.AND P4, PT, R11, c[0x0][0x178], !P0 ;  /* 0x00005e000b007a0c */ /* 0x000fc40004781270 */
[----:B------:R-:W-:Y:S02]  /*1b9b0*/  ISETP.LT.AND P5, PT, R27, c[0x0][0x178], !P0 ;  /* 0x00005e001b007a0c */ /* 0x000fe400047a1270 */
[----:B------:R-:W-:Y:S01]  /*1b9c0*/  ISETP.LT.AND P6, PT, R19, c[0x0][0x178], !P0 ;  /* 0x00005e0013007a0c */ /* 0x000fe200047c1270 */
[----:B------:R-:W-:Y:S01]  /*1b9d0*/  IMAD.WIDE R12, R9, 0x2, R4 ;  /* 0x00000002090c7825 */ /* 0x000fe200078e0204 */
[----:B------:R-:W-:Y:S02]  /*1b9e0*/  PRMT R8, R16, 0x7632, R8 ;  /* 0x0000763210087816 */ /* 0x000fe40000000008 */
[----:B------:R-:W-:Y:S01]  /*1b9f0*/  PRMT R24, R17, 0x7632, R24 ;  /* 0x0000763211187816 */ /* 0x000fe20000000018 */
[----:B------:R-:W-:Y:S01]  /*1ba00*/  IMAD.WIDE R16, R9, 0x2, R6 ;  /* 0x0000000209107825 */ /* 0x000fe200078e0206 */
[----:B------:R-:W-:-:S03]  /*1ba10*/  PRMT R0, R26, 0x7632, R0 ;  /* 0x000076321a007816 */ /* 0x000fc60000000000 */
[C---:B------:R-:W-:Y:S01]  /*1ba20*/  IMAD.WIDE R22, R9.reuse, 0x2, R20 ;  /* 0x0000000209167825 */ /* 0x040fe200078e0214 */
[----:B------:R-:W-:Y:S02]  /*1ba30*/  IADD3 R9, R9, c[0x0][0x198], RZ ;  /* 0x0000660009097a10 */ /* 0x000fe40007ffe0ff */
[----:B------:R-:W-:Y:S01]  /*1ba40*/  IADD3 R25, R15, 0x32, RZ ;  /* 0x000000320f197810 */ /* 0x000fe20007ffe0ff */
[----:B------:R0:W-:Y:S03]  /*1ba50*/  @P4 STG.E.U16 [R12.64], R0 ;  /* 0x000000000c004986 */ /* 0x0001e6000c101504 */
[----:B------:R-:W-:Y:S01]  /*1ba60*/  ISETP.GE.AND P0, PT, R25, c[0x0][0x17c], PT ;  /* 0x00005f0019007a0c */ /* 0x000fe20003f06270 */
[----:B------:R-:W3:Y:S01]  /*1ba70*/  LDL.LU R26, [R1+0xb94] ;  /* 0x000b9400011a7983 */ /* 0x000ee20000300800 */
[----:B------:R-:W-:-:S03]  /*1ba80*/  IADD3 R25, R15, 0x33, RZ ;  /* 0x000000330f197810 */ /* 0x000fc60007ffe0ff */
[----:B------:R-:W-:Y:S01]  /*1ba90*/  @P5 STG.E.U16 [R16.64], R8 ;  /* 0x0000000810005986 */ /* 0x000fe2000c101504 */
[----:B0-----:R-:W-:-:S03]  /*1baa0*/  IMAD.WIDE R12, R9, 0x2, R2 ;  /* 0x00000002090c7825 */ /* 0x001fc600078e0202 */
[----:B------:R-:W-:Y:S01]  /*1bab0*/  @P6 STG.E.U16 [R22.64], R24 ;  /* 0x0000001816006986 */ /* 0x000fe2000c101504 */
[----:B------:R-:W-:-:S03]  /*1bac0*/  PRMT R0, R14, 0x7632, R0 ;  /* 0x000076320e007816 */ /* 0x000fc60000000000 */
[----:B------:R-:W3:Y:S01]  /*1bad0*/  LDL.LU R28, [R1+0x108] ;  /* 0x00010800011c7983 */ /* 0x000ee20000300800 */
[----:B--2---:R-:W-:-:S13]  /*1bae0*/  ISETP.LT.AND P2, PT, R29, c[0x0][0x178], !P3 ;  /* 0x00005e001d007a0c */ /* 0x004fda0005f41270 */
[----:B------:R0:W-:Y:S01]  /*1baf0*/  @P2 STG.E.U16 [R12.64], R14 ;  /* 0x0000000e0c002986 */ /* 0x0001e2000c101504 */
[----:B------:R-:W-:-:S03]  /*1bb00*/  ISETP.GE.AND P2, PT, R25, c[0x0][0x17c], PT ;  /* 0x00005f0019007a0c */ /* 0x000fc60003f46270 */
[----:B0-----:R-:W2:Y:S04]  /*1bb10*/  LDL.LU R14, [R1+0xd8] ;  /* 0x0000d800010e7983 */ /* 0x001ea80000300800 */
[----:B------:R-:W2:Y:S01]  /*1bb20*/  LDL.LU R25, [R1+0x78] ;  /* 0x0000780001197983 */ /* 0x000ea20000300800 */
[----:B------:R-:W-:Y:S02]  /*1bb30*/  ISETP.LT.AND P4, PT, R11, c[0x0][0x178], !P3 ;  /* 0x00005e000b007a0c */ /* 0x000fe40005f81270 */
[----:B------:R-:W-:Y:S02]  /*1bb40*/  ISETP.LT.AND P5, PT, R27, c[0x0][0x178], !P3 ;  /* 0x00005e001b007a0c */ /* 0x000fe40005fa1270 */
[----:B------:R-:W-:Y:S02]  /*1bb50*/  ISETP.LT.AND P3, PT, R19, c[0x0][0x178], !P3 ;  /* 0x00005e0013007a0c */ /* 0x000fe40005f61270 */
[----:B------:R-:W-:Y:S01]  /*1bb60*/  ISETP.LT.AND P6, PT, R29, c[0x0][0x178], !P1 ;  /* 0x00005e001d007a0c */ /* 0x000fe20004fc1270 */
[C---:B------:R-:W-:Y:S01]  /*1bb70*/  IMAD.WIDE R16, R9.reuse, 0x2, R4 ;  /* 0x0000000209107825 */ /* 0x040fe200078e0204 */
[----:B------:R-:W-:-:S03]  /*1bb80*/  IADD3 R24, R9, c[0x0][0x198], RZ ;  /* 0x0000660009187a10 */ /* 0x000fc60007ffe0ff */
[C---:B------:R-:W-:Y:S02]  /*1bb90*/  IMAD.WIDE R12, R9.reuse, 0x2, R6 ;  /* 0x00000002090c7825 */ /* 0x040fe400078e0206 */
[----:B----4-:R0:W-:Y:S02]  /*1bba0*/  @P4 STG.E.U16 [R16.64], R10 ;  /* 0x0000000a10004986 */ /* 0x0101e4000c101504 */
[----:B------:R-:W-:Y:S01]  /*1bbb0*/  IMAD.WIDE R8, R9, 0x2, R20 ;  /* 0x0000000209087825 */ /* 0x000fe200078e0214 */
[----:B------:R-:W-:-:S03]  /*1bbc0*/  ISETP.LT.AND P4, PT, R11, c[0x0][0x178], !P1 ;  /* 0x00005e000b007a0c */ /* 0x000fc60004f81270 */
[----:B------:R-:W-:-:S04]  /*1bbd0*/  IMAD.WIDE R22, R24, 0x2, R2 ;  /* 0x0000000218167825 */ /* 0x000fc800078e0202 */
[----:B0-----:R-:W-:Y:S01]  /*1bbe0*/  IMAD.WIDE R16, R24, 0x2, R20 ;  /* 0x0000000218107825 */ /* 0x001fe200078e0214 */
[----:B--2---:R0:W-:Y:S01]  /*1bbf0*/  @P5 STG.E.U16 [R12.64], R25 ;  /* 0x000000190c005986 */ /* 0x0041e2000c101504 */
[----:B------:R-:W-:-:S03]  /*1bc00*/  ISETP.LT.AND P5, PT, R27, c[0x0][0x178], !P1 ;  /* 0x00005e001b007a0c */ /* 0x000fc60004fa1270 */
[----:B---3--:R1:W-:Y:S04]  /*1bc10*/  @P3 STG.E.U16 [R8.64], R26 ;  /* 0x0000001a08003986 */ /* 0x0083e8000c101504 */
[----:B------:R2:W-:Y:S01]  /*1bc20*/  @P6 STG.E.U16 [R22.64], R0 ;  /* 0x0000000016006986 */ /* 0x0005e2000c101504 */
[----:B------:R-:W-:Y:S02]  /*1bc30*/  ISETP.LT.AND P6, PT, R19, c[0x0][0x178], !P1 ;  /* 0x00005e0013007a0c */ /* 0x000fe40004fc1270 */
[----:B------:R-:W-:Y:S01]  /*1bc40*/  ISETP.LT.AND P1, PT, R29, c[0x0][0x178], !P0 ;  /* 0x00005e001d007a0c */ /* 0x000fe20004721270 */
[----:B0-----:R-:W-:-:S04]  /*1bc50*/  IMAD.WIDE R12, R24, 0x2, R6 ;  /* 0x00000002180c7825 */ /* 0x001fc800078e0206 */
[C---:B-1----:R-:W-:Y:S01]  /*1bc60*/  IMAD.WIDE R8, R24.reuse, 0x2, R4 ;  /* 0x0000000218087825 */ /* 0x042fe200078e0204 */
[----:B------:R-:W-:Y:S02]  /*1bc70*/  IADD3 R24, R24, c[0x0][0x198], RZ ;  /* 0x0000660018187a10 */ /* 0x000fe40007ffe0ff */
[----:B--2---:R-:W-:Y:S02]  /*1bc80*/  PRMT R0, R10, 0x7632, R0 ;  /* 0x000076320a007816 */ /* 0x004fe40000000000 */
[----:B------:R-:W-:Y:S01]  /*1bc90*/  IADD3 R23, R15, 0x34, RZ ;  /* 0x000000340f177810 */ /* 0x000fe20007ffe0ff */
[----:B------:R-:W2:Y:S01]  /*1bca0*/  LDL.LU R10, [R1+0xb90] ;  /* 0x000b9000010a7983 */ /* 0x000ea20000300800 */
[----:B------:R-:W-:Y:S02]  /*1bcb0*/  PRMT R22, R25, 0x7632, R22 ;  /* 0x0000763219167816 */ /* 0x000fe40000000016 */
[----:B------:R-:W-:Y:S01]  /*1bcc0*/  PRMT R26, R26, 0x7632, R26 ;  /* 0x000076321a1a7816 */ /* 0x000fe2000000001a */
[----:B------:R0:W-:Y:S01]  /*1bcd0*/  @P4 STG.E.U16 [R8.64], R0 ;  /* 0x0000000008004986 */ /* 0x0001e2000c101504 */
[----:B------:R-:W-:-:S02]  /*1bce0*/  ISETP.GE.AND P3, PT, R23, c[0x0][0x17c], PT ;  /* 0x00005f0017007a0c */ /* 0x000fc40003f66270 */
[----:B------:R-:W-:Y:S01]  /*1bcf0*/  IADD3 R23, R15, 0x35, RZ ;  /* 0x000000350f177810 */ /* 0x000fe20007ffe0ff */
[----:B------:R1:W-:Y:S04]  /*1bd00*/  @P5 STG.E.U16 [R12.64], R22 ;  /* 0x000000160c005986 */ /* 0x0003e8000c101504 */
[----:B------:R3:W-:Y:S01]  /*1bd10*/  @P6 STG.E.U16 [R16.64], R26 ;  /* 0x0000001a10006986 */ /* 0x0007e2000c101504 */
[----:B0-----:R-:W-:Y:S01]  /*1bd20*/  IMAD.WIDE R8, R24, 0x2, R2 ;  /* 0x0000000218087825 */ /* 0x001fe200078e0202 */
[----:B-1----:R-:W-:-:S04]  /*1bd30*/  PRMT R22, R28, 0x7632, R22 ;  /* 0x000076321c167816 */ /* 0x002fc80000000016 */
[----:B------:R0:W-:Y:S01]  /*1bd40*/  @P1 STG.E.U16 [R8.64], R28 ;  /* 0x0000001c08001986 */ /* 0x0001e2000c101504 */
[----:B------:R-:W-:-:S03]  /*1bd50*/  ISETP.GE.AND P1, PT, R23, c[0x0][0x17c], PT ;  /* 0x00005f0017007a0c */ /* 0x000fc60003f26270 */
[----:B---3--:R-:W3:Y:S04]  /*1bd60*/  LDL.LU R26, [R1+0x198] ;  /* 0x00019800011a7983 */ /* 0x008ee80000300800 */
[----:B0-----:R-:W4:Y:S04]  /*1bd70*/  LDL.LU R28, [R1+0x188] ;  /* 0x00018800011c7983 */ /* 0x001f280000300800 */
[----:B------:R-:W2:Y:S01]  /*1bd80*/  LDL.LU R23, [R1+0xb8] ;  /* 0x0000b80001177983 */ /* 0x000ea20000300800 */
[----:B------:R-:W-:Y:S02]  /*1bd90*/  ISETP.LT.AND P4, PT, R11, c[0x0][0x178], !P0 ;  /* 0x00005e000b007a0c */ /* 0x000fe40004781270 */
[----:B------:R-:W-:-:S02]  /*1bda0*/  ISETP.LT.AND P5, PT, R27, c[0x0][0x178], !P0 ;  /* 0x00005e001b007a0c */ /* 0x000fc400047a1270 */
[----:B------:R-:W-:Y:S01]  /*1bdb0*/  ISETP.LT.AND P0, PT, R19, c[0x0][0x178], !P0 ;  /* 0x00005e0013007a0c */ /* 0x000fe20004701270 */
[C---:B------:R-:W-:Y:S01]  /*1bdc0*/  IMAD.WIDE R12, R24.reuse, 0x2, R4 ;  /* 0x00000002180c7825 */ /* 0x040fe200078e0204 */
[C---:B------:R-:W-:Y:S02]  /*1bdd0*/  IADD3 R0, R24.reuse, c[0x0][0x198], RZ ;  /* 0x0000660018007a10 */ /* 0x040fe40007ffe0ff */
[----:B------:R-:W-:Y:S01]  /*1bde0*/  ISETP.LT.AND P6, PT, R29, c[0x0][0x178], !P2 ;  /* 0x00005e001d007a0c */ /* 0x000fe200057c1270 */
[----:B------:R-:W-:-:S04]  /*1bdf0*/  IMAD.WIDE R8, R24, 0x2, R6 ;  /* 0x0000000218087825 */ /* 0x000fc800078e0206 */
[----:B------:R-:W-:Y:S01]  /*1be00*/  IMAD.WIDE R24, R24, 0x2, R20 ;  /* 0x0000000218187825 */ /* 0x000fe200078e0214 */
[----:B------:R-:W-:Y:S03]  /*1be10*/  @P4 STG.E.U16 [R12.64], R14 ;  /* 0x0000000e0c004986 */ /* 0x000fe6000c101504 */
[----:B------:R-:W-:Y:S01]  /*1be20*/  IMAD.WIDE R16, R0, 0x2, R2 ;  /* 0x0000000200107825 */ /* 0x000fe200078e0202 */
[----:B------:R-:W-:Y:S01]  /*1be30*/  ISETP.LT.AND P4, PT, R27, c[0x0][0x178], !P2 ;  /* 0x00005e001b007a0c */ /* 0x000fe20005781270 */
[----:B--2---:R-:W-:Y:S04]  /*1be40*/  @P5 STG.E.U16 [R8.64], R23 ;  /* 0x0000001708005986 */ /* 0x004fe8000c101504 */
[----:B------:R0:W-:Y:S01]  /*1be50*/  @P0 STG.E.U16 [R24.64], R10 ;  /* 0x0000000a18000986 */ /* 0x0001e2000c101504 */
[----:B------:R-:W-:-:S03]  /*1be60*/  ISETP.LT.AND P0, PT, R11, c[0x0][0x178], !P2 ;  /* 0x00005e000b007a0c */ /* 0x000fc60005701270 */
[----:B------:R1:W-:Y:S01]  /*1be70*/  @P6 STG.E.U16 [R16.64], R22 ;  /* 0x0000001610006986 */ /* 0x0003e2000c101504 */
[----:B0-----:R-:W-:-:S03]  /*1be80*/  PRMT R25, R14, 0x7632, R25 ;  /* 0x000076320e197816 */ /* 0x001fc60000000019 */
[----:B------:R-:W2:Y:S01]  /*1be90*/  LDL.LU R14, [R1+0xb8c] ;  /* 0x000b8c00010e7983 */ /* 0x000ea20000300800 */
[----:B-1----:R-:W-:-:S03]  /*1bea0*/  IMAD.WIDE R16, R0, 0x2, R4 ;  /* 0x0000000200107825 */ /* 0x002fc600078e0204 */
[----:B------:R-:W2:Y:S04]  /*1beb0*/  LDL.LU R27, [R1+0x168] ;  /* 0x00016800011b7983 */ /* 0x000ea80000300800 */
[----:B------:R0:W-:Y:S04]  /*1bec0*/  @P0 STG.E.U16 [R16.64], R25 ;  /* 0x0000001910000986 */ /* 0x0001e8000c101504 */
[----:B0-----:R-:W2:Y:S01]  /*1bed0*/  LDL.LU R25, [R1+0xb38] ;  /* 0x000b380001197983 */ /* 0x001ea20000300800 */
[----:B------:R-:W-:Y:S02]  /*1bee0*/  ISETP.LT.AND P2, PT, R19, c[0x0][0x178], !P2 ;  /* 0x00005e0013007a0c */ /* 0x000fe40005741270 */
[----:B------:R-:W-:-:S02]  /*1bef0*/  ISETP.LT.AND P6, PT, R29, c[0x0][0x178], !P3 ;  /* 0x00005e001d007a0c */ /* 0x000fc40005fc1270 */
[----:B------:R-:W-:Y:S01]  /*1bf00*/  ISETP.LT.AND P5, PT, R11, c[0x0][0x178], !P3 ;  /* 0x00005e000b007a0c */ /* 0x000fe20005fa1270 */
[C---:B------:R-:W-:Y:S01]  /*1bf10*/  IMAD.WIDE R12, R0.reuse, 0x2, R6 ;  /* 0x00000002000c7825 */ /* 0x040fe200078e0206 */
[----:B------:R-:W-:Y:S02]  /*1bf20*/  PRMT R9, R23, 0x7632, R9 ;  /* 0x0000763217097816 */ /* 0x000fe40000000009 */
[C---:B------:R-:W-:Y:S01]  /*1bf30*/  IADD3 R8, R0.reuse, c[0x0][0x198], RZ ;  /* 0x0000660000087a10 */ /* 0x040fe20007ffe0ff */
[----:B------:R-:W-:Y:S01]  /*1bf40*/  IMAD.WIDE R22, R0, 0x2, R20 ;  /* 0x0000000200167825 */ /* 0x000fe200078e0214 */
[----:B------:R-:W-:Y:S01]  /*1bf50*/  PRMT R10, R10, 0x7632, R10 ;  /* 0x000076320a0a7816 */ /* 0x000fe2000000000a */
[----:B------:R0:W-:Y:S02]  /*1bf60*/  @P4 STG.E.U16 [R12.64], R9 ;  /* 0x000000090c004986 */ /* 0x0001e4000c101504 */
[C---:B------:R-:W-:Y:S01]  /*1bf70*/  IMAD.WIDE R16, R8.reuse, 0x2, R2 ;  /* 0x0000000208107825 */ /* 0x040fe200078e0202 */
[----:B------:R-:W-:Y:S01]  /*1bf80*/  IADD3 R0, R15, 0x37, RZ ;  /* 0x000000370f007810 */ /* 0x000fe20007ffe0ff */
[----:B------:R1:W-:Y:S04]  /*1bf90*/  @P2 STG.E.U16 [R22.64], R10 ;  /* 0x0000000a16002986 */ /* 0x0003e8000c101504 */
[----:B---3--:R3:W-:Y:S01]  /*1bfa0*/  @P6 STG.E.U16 [R16.64], R26 ;  /* 0x0000001a10006986 */ /* 0x0087e2000c101504 */
[----:B0-----:R-:W-:Y:S01]  /*1bfb0*/  IMAD.WIDE R12, R8, 0x2, R4 ;  /* 0x00000002080c7825 */ /* 0x001fe200078e0204 */
[----:B------:R-:W-:-:S02]  /*1bfc0*/  ISETP.LT.AND P6, PT, R29, c[0x0][0x178], !P1 ;  /* 0x00005e001d007a0c */ /* 0x000fc40004fc1270 */
[----:B------:R-:W-:Y:S02]  /*1bfd0*/  ISETP.GE.AND P2, PT, R0, c[0x0][0x17c], PT ;  /* 0x00005f0000007a0c */ /* 0x000fe40003f46270 */
[----:B----4-:R0:W-:Y:S01]  /*1bfe0*/  @P5 STG.E.U16 [R12.64], R28 ;  /* 0x0000001c0c005986 */ /* 0x0101e2000c101504 */
[----:B------:R-:W-:Y:S02]  /*1bff0*/  ISETP.LT.AND P5, PT, R11, c[0x0][0x178], !P1 ;  /* 0x00005e000b007a0c */ /* 0x000fe40004fa1270 */
[----:B------:R-:W-:Y:S01]  /*1c000*/  IADD3 R0, R8, c[0x0][0x198], RZ ;  /* 0x0000660008007a10 */ /* 0x000fe20007ffe0ff */
[----:B------:R-:W4:Y:S01]  /*1c010*/  LDL.LU R11, [R1+0xb88] ;  /* 0x000b8800010b7983 */ /* 0x000f220000300800 */
[----:B------:R-:W-:Y:S02]  /*1c020*/  IADD3 R24, R15, 0x36, RZ ;  /* 0x000000360f187810 */ /* 0x000fe40007ffe0ff */
[----:B-1----:R-:W-:Y:S01]  /*1c030*/  PRMT R10, R26, 0x7632, R10 ;  /* 0x000076321a0a7816 */ /* 0x002fe2000000000a */
[----:B---3--:R-:W-:Y:S01]  /*1c040*/  IMAD.WIDE R16, R0, 0x2, R2 ;  /* 0x0000000200107825 */ /* 0x008fe200078e0202 */
[----:B------:R-:W-:Y:S01]  /*1c050*/  ISETP.GE.AND P0, PT, R24, c[0x0][0x17c], PT ;  /* 0x00005f0018007a0c */ /* 0x000fe20003f06270 */
[----:B------:R-:W3:Y:S02]  /*1c060*/  LDL.LU R26, [R1+0x178] ;  /* 0x00017800011a7983 */ /* 0x000ee40000300800 */
[----:B0-----:R-:W-:Y:S01]  /*1c070*/  IMAD.WIDE R12, R8, 0x2, R6 ;  /* 0x00000002080c7825 */ /* 0x001fe200078e0206 */
[----:B------:R-:W-:-:S02]  /*1c080*/  PRMT R24, R28, 0x7632, R24 ;  /* 0x000076321c187816 */ /* 0x000fc40000000018 */
[----:B------:R-:W3:Y:S01]  /*1c090*/  LDL.LU R28, [R1+0x118] ;  /* 0x00011800011c7983 */ /* 0x000ee20000300800 */
[----:B------:R-:W-:-:S04]  /*1c0a0*/  IMAD.WIDE R8, R8, 0x2, R20 ;  /* 0x0000000208087825 */ /* 0x000fc800078e0214 */
[----:B------:R-:W-:Y:S01]  /*1c0b0*/  IMAD.WIDE R22, R0, 0x2, R4 ;  /* 0x0000000200167825 */ /* 0x000fe200078e0204 */
[----:B--2---:R-:W-:Y:S02]  /*1c0c0*/  ISETP.LT.AND P4, PT, R25, c[0x0][0x178], !P3 ;  /* 0x00005e0019007a0c */ /* 0x004fe40005f81270 */
[----:B------:R-:W-:-:S11]  /*1c0d0*/  ISETP.LT.AND P3, PT, R19, c[0x0][0x178], !P3 ;  /* 0x00005e0013007a0c */ /* 0x000fd60005f61270 */
[----:B------:R-:W-:Y:S04]  /*1c0e0*/  @P4 STG.E.U16 [R12.64], R27 ;  /* 0x0000001b0c004986 */ /* 0x000fe8000c101504 */
[----:B------:R-:W-:Y:S04]  /*1c0f0*/  @P3 STG.E.U16 [R8.64], R14 ;  /* 0x0000000e08003986 */ /* 0x000fe8000c101504 */
[----:B------:R-:W-:Y:S04]  /*1c100*/  @P6 STG.E.U16 [R16.64], R10 ;  /* 0x0000000a10006986 */ /* 0x000fe8000c101504 */
[----:B------:R0:W-:Y:S04]  /*1c110*/  @P5 STG.E.U16 [R22.64], R24 ;  /* 0x0000001816005986 */ /* 0x0001e8000c101504 */
[----:B0-----:R-:W2:Y:S04]  /*1c120*/  LDL.LU R23, [R1+0x1a8] ;  /* 0x0001a80001177983 */ /* 0x001ea80000300800 */
[----:B------:R-:W2:Y:S01]  /*1c130*/  LDL.LU R24, [R1+0xadc] ;  /* 0x000adc0001187983 */ /* 0x000ea20000300800 */
[----:B------:R-:W-:-:S02]  /*1c140*/  ISETP.LT.AND P3, PT, R25, c[0x0][0x178], !P1 ;  /* 0x00005e0019007a0c */ /* 0x000fc40004f61270 */
[----:B------:R-:W-:Y:S02]  /*1c150*/  ISETP.LT.AND P1, PT, R19, c[0x0][0x178], !P1 ;  /* 0x00005e0013007a0c */ /* 0x000fe40004f21270 */
[----:B------:R-:W-:Y:S01]  /*1c160*/  ISETP.LT.AND P6, PT, R29, c[0x0][0x178], !P0 ;  /* 0x00005e001d007a0c */ /* 0x000fe200047c1270 */
[----:B------:R-:W-:Y:S01]  /*1c170*/  IMAD.WIDE R8, R0, 0x2, R6 ;  /* 0x0000000200087825 */ /* 0x000fe200078e0206 */
[----:B------:R-:W-:Y:S02]  /*1c180*/  PRMT R16, R27, 0x7632, R16 ;  /* 0x000076321b107816 */ /* 0x000fe40000000010 */
[----:B------:R-:W-:Y:S01]  /*1c190*/  PRMT R14, R14, 0x7632, R14 ;  /* 0x000076320e0e7816 */ /* 0x000fe2000000000e */
[C---:B------:R-:W-:Y:S01]  /*1c1a0*/  IMAD.WIDE R12, R0.reuse, 0x2, R20 ;  /* 0x00000002000c7825 */ /* 0x040fe200078e0214 */
[----:B------:R-:W-:Y:S01]  /*1c1b0*/  ISETP.LT.AND P4, PT, R25, c[0x0][0x178], !P0 ;  /* 0x00005e0019007a0c */ /* 0x000fe20004781270 */
[----:B------:R-:W4:Y:S01]  /*1c1c0*/  LDL.LU R27, [R1+0xb84] ;  /* 0x000b8400011b7983 */ /* 0x000f220000300800 */
[----:B------:R-:W-:-:S02]  /*1c1d0*/  IADD3 R10, R0, c[0x0][0x198], RZ ;  /* 0x00006600000a7a10 */ /* 0x000fc40007ffe0ff */
[----:B------:R-:W-:Y:S01]  /*1c1e0*/  IADD3 R17, R15, 0x38, RZ ;  /* 0x000000380f117810 */ /* 0x000fe20007ffe0ff */
[----:B------:R0:W-:Y:S04]  /*1c1f0*/  @P3 STG.E.U16 [R8.64], R16 ;  /* 0x0000001008003986 */ /* 0x0001e8000c101504 */
[----:B------:R1:W-:Y:S01]  /*1c200*/  @P1 STG.E.U16 [R12.64], R14 ;  /* 0x0000000e0c001986 */ /* 0x0003e2000c101504 */
[----:B------:R-:W-:Y:S01]  /*1c210*/  ISETP.GE.AND P3, PT, R17, c[0x0][0x17c], PT ;  /* 0x00005f0011007a0c */ /* 0x000fe20003f66270 */
[----:B0-----:R-:W-:-:S04]  /*1c220*/  IMAD.WIDE R8, R10, 0x2, R2 ;  /* 0x000000020a087825 */ /* 0x001fc800078e0202 */
[----:B-1----:R-:W-:-:S04]  /*1c230*/  IMAD.WIDE R12, R10, 0x2, R4 ;  /* 0x000000020a0c7825 */ /* 0x002fc800078e0204 */
[C---:B------:R-:W-:Y:S01]  /*1c240*/  IMAD.WIDE R16, R10.reuse, 0x2, R6 ;  /* 0x000000020a107825 */ /* 0x040fe200078e0206 */
[----:B------:R-:W-:Y:S02]  /*1c250*/  IADD3 R14, R10, c[0x0][0x198], RZ ;  /* 0x000066000a0e7a10 */ /* 0x000fe40007ffe0ff */
[----:B------:R-:W-:-:S04]  /*1c260*/  IADD3 R0, R15, 0x39, RZ ;  /* 0x000000390f007810 */ /* 0x000fc80007ffe0ff */
[----:B------:R-:W-:Y:S02]  /*1c270*/  ISETP.GE.AND P1, PT, R0, c[0x0][0x17c], PT ;  /* 0x00005f0000007a0c */ /* 0x000fe40003f26270 */
[----:B---3--:R-:W-:Y:S02]  /*1c280*/  PRMT R0, R26, 0x7632, R0 ;  /* 0x000076321a007816 */ /* 0x008fe40000000000 */
[----:B--2---:R-:W-:Y:S01]  /*1c290*/  ISETP.LT.AND P5, PT, R24, c[0x0][0x178], !P0 ;  /* 0x00005e0018007a0c */ /* 0x004fe200047a1270 */
[----:B------:R0:W-:Y:S01]  /*1c2a0*/  @P6 STG.E.U16 [R8.64], R23 ;  /* 0x0000001708006986 */ /* 0x0001e2000c101504 */
[----:B------:R-:W-:Y:S02]  /*1c2b0*/  ISETP.LT.AND P0, PT, R19, c[0x0][0x178], !P0 ;  /* 0x00005e0013007a0c */ /* 0x000fe40004701270 */
[----:B------:R-:W-:-:S09]  /*1c2c0*/  ISETP.LT.AND P6, PT, R25, c[0x0][0x178], !P2 ;  /* 0x00005e0019007a0c */ /* 0x000fd200057c1270 */
[----:B------:R1:W-:Y:S01]  /*1c2d0*/  @P5 STG.E.U16 [R12.64], R26 ;  /* 0x0000001a0c005986 */ /* 0x0003e2000c101504 */
[----:B------:R-:W-:-:S03]  /*1c2e0*/  ISETP.LT.AND P5, PT, R29, c[0x0][0x178], !P2 ;  /* 0x00005e001d007a0c */ /* 0x000fc600057a1270 */
[----:B------:R2:W-:Y:S01]  /*1c2f0*/  @P4 STG.E.U16 [R16.64], R28 ;  /* 0x0000001c10004986 */ /* 0x0005e2000c101504 */
[----:B------:R-:W-:Y:S01]  /*1c300*/  ISETP.LT.AND P4, PT, R24, c[0x0][0x178], !P2 ;  /* 0x00005e0018007a0c */ /* 0x000fe20005781270 */
[----:B0-----:R-:W-:Y:S01]  /*1c310*/  IMAD.WIDE R8, R10, 0x2, R20 ;  /* 0x000000020a087825 */ /* 0x001fe200078e0214 */
[----:B------:R-:W-:Y:S02]  /*1c320*/  ISETP.LT.AND P2, PT, R19, c[0x0][0x178], !P2 ;  /* 0x00005e0013007a0c */ /* 0x000fe40005741270 */
[----:B------:R-:W-:Y:S02]  /*1c330*/  PRMT R22, R23, 0x7632, R22 ;  /* 0x0000763217167816 */ /* 0x000fe40000000016 */
[----:B------:R-:W-:Y:S01]  /*1c340*/  IADD3 R10, R15, 0x3a, RZ ;  /* 0x0000003a0f0a7810 */ /* 0x000fe20007ffe0ff */
[C---:B-1----:R-:W-:Y:S01]  /*1c350*/  IMAD.WIDE R12, R14.reuse, 0x2, R2 ;  /* 0x000000020e0c7825 */ /* 0x042fe200078e0202 */
[----:B------:R0:W-:Y:S03]  /*1c360*/  @P0 STG.E.U16 [R8.64], R18 ;  /* 0x0000001208000986 */ /* 0x0001e6000c101504 */
[----:B--2---:R-:W-:Y:S01]  /*1c370*/  IMAD.WIDE R16, R14, 0x2, R4 ;  /* 0x000000020e107825 */ /* 0x004fe200078e0204 */
[----:B------:R-:W-:Y:S01]  /*1c380*/  ISETP.GE.AND P0, PT, R10, c[0x0][0x17c], PT ;  /* 0x00005f000a007a0c */ /* 0x000fe20003f06270 */
[----:B------:R1:W-:Y:S01]  /*1c390*/  @P5 STG.E.U16 [R12.64], R22 ;  /* 0x000000160c005986 */ /* 0x0003e2000c101504 */
[----:B------:R-:W-:-:S03]  /*1c3a0*/  PRMT R10, R28, 0x7632, R10 ;  /* 0x000076321c0a7816 */ /* 0x000fc6000000000a */
[----:B------:R2:W-:Y:S01]  /*1c3b0*/  @P4 STG.E.U16 [R16.64], R0 ;  /* 0x0000000010004986 */ /* 0x0005e2000c101504 */
[----:B0-----:R-:W-:Y:S01]  /*1c3c0*/  IMAD.WIDE R8, R14, 0x2, R6 ;  /* 0x000000020e087825 */ /* 0x001fe200078e0206 */
[----:B------:R-:W-:-:S03]  /*1c3d0*/  PRMT R18, R18, 0x7632, R18 ;  /* 0x0000763212127816 */ /* 0x000fc60000000012 */
[----:B-1----:R-:W-:Y:S01]  /*1c3e0*/  IMAD.WIDE R12, R14, 0x2, R20 ;  /* 0x000000020e0c7825 */ /* 0x002fe200078e0214 */
[----:B------:R-:W3:Y:S04]  /*1c3f0*/  LDL.LU R22, [R1+0x7c] ;  /* 0x00007c0001167983 */ /* 0x000ee80000300800 */
[----:B--2---:R-:W2:Y:S04]  /*1c400*/  LDL.LU R17, [R1+0x8c] ;  /* 0x00008c0001117983 */ /* 0x004ea80000300800 */
[----:B------:R-:W3:Y:S04]  /*1c410*/  LDL.LU R23, [R1+0x10c] ;  /* 0x00010c0001177983 */ /* 0x000ee80000300800 */
[----:B------:R-:W3:Y:S04]  /*1c420*/  LDL.LU R28, [R1+0xdc] ;  /* 0x0000dc00011c7983 */ /* 0x000ee80000300800 */
[----:B------:R-:W-:Y:S04]  /*1c430*/  @P6 STG.E.U16 [R8.64], R10 ;  /* 0x0000000a08006986 */ /* 0x000fe8000c101504 */
[----:B------:R-:W3:Y:S04]  /*1c440*/  LDL.LU R26, [R1+0xbc] ;  /* 0x0000bc00011a7983 */ /* 0x000ee80000300800 */
[----:B------:R0:W-:Y:S04]  /*1c450*/  @P2 STG.E.U16 [R12.64], R18 ;  /* 0x000000120c002986 */ /* 0x0001e8000c101504 */
[----:B0-----:R-:W3:Y:S01]  /*1c460*/  LDL.LU R18, [R1+0x9c] ;  /* 0x00009c0001127983 */ /* 0x001ee20000300800 */
[----:B------:R-:W-:-:S02]  /*1c470*/  ISETP.LT.AND P4, PT, R29, c[0x0][0x178], !P3 ;  /* 0x00005e001d007a0c */ /* 0x000fc40005f81270 */
[----:B------:R-:W-:Y:S02]  /*1c480*/  ISETP.LT.AND P5, PT, R24, c[0x0][0x178], !P3 ;  /* 0x00005e0018007a0c */ /* 0x000fe40005fa1270 */
[----:B------:R-:W-:Y:S02]  /*1c490*/  IADD3 R0, R14, c[0x0][0x198], RZ ;  /* 0x000066000e007a10 */ /* 0x000fe40007ffe0ff */
[----:B------:R-:W-:Y:S02]  /*1c4a0*/  ISETP.LT.AND P6, PT, R25, c[0x0][0x178], !P3 ;  /* 0x00005e0019007a0c */ /* 0x000fe40005fc1270 */
[----:B------:R-:W-:Y:S01]  /*1c4b0*/  ISETP.LT.AND P3, PT, R19, c[0x0][0x178], !P3 ;  /* 0x00005e0013007a0c */ /* 0x000fe20005f61270 */
[----:B------:R-:W-:-:S04]  /*1c4c0*/  IMAD.WIDE R8, R0, 0x2, R2 ;  /* 0x0000000200087825 */ /* 0x000fc800078e0202 */
[----:B------:R-:W-:Y:S01]  /*1c4d0*/  IMAD.WIDE R12, R0, 0x2, R4 ;  /* 0x00000002000c7825 */ /* 0x000fe200078e0204 */
[----:B------:R-:W-:-:S04]  /*1c4e0*/  IADD3 R10, R15, 0x3b, RZ ;  /* 0x0000003b0f0a7810 */ /* 0x000fc80007ffe0ff */
[----:B------:R-:W-:Y:S02]  /*1c4f0*/  ISETP.GE.AND P2, PT, R10, c[0x0][0x17c], PT ;  /* 0x00005f000a007a0c */ /* 0x000fe40003f46270 */
[----:B------:R-:W-:Y:S02]  /*1c500*/  IADD3 R10, R15, 0x3c, RZ ;  /* 0x0000003c0f0a7810 */ /* 0x000fe40007ffe0ff */
[----:B--2---:R-:W-:Y:S01]  /*1c510*/  PRMT R14, R17, 0x7632, R14 ;  /* 0x00007632110e7816 */ /* 0x004fe2000000000e */
[----:B---3--:R0:W-:Y:S04]  /*1c520*/  @P4 STG.E.U16 [R8.64], R18 ;  /* 0x0000001208004986 */ /* 0x0081e8000c101504 */
[----:B------:R1:W-:Y:S01]  /*1c530*/  @P5 STG.E.U16 [R12.64], R17 ;  /* 0x000000110c005986 */ /* 0x0003e2000c101504 */
[----:B------:R-:W-:Y:S01]  /*1c540*/  ISETP.LT.AND P5, PT, R29, c[0x0][0x178], !P1 ;  /* 0x00005e001d007a0c */ /* 0x000fe20004fa1270 */
[----:B0-----:R-:W-:-:S04]  /*1c550*/  IMAD.WIDE R8, R0, 0x2, R6 ;  /* 0x0000000200087825 */ /* 0x001fc800078e0206 */
[C---:B-1----:R-:W-:Y:S01]  /*1c560*/  IMAD.WIDE R12, R0.reuse, 0x2, R20 ;  /* 0x00000002000c7825 */ /* 0x042fe200078e0214 */
[----:B------:R0:W-:Y:S01]  /*1c570*/  @P6 STG.E.U16 [R8.64], R22 ;  /* 0x0000001608006986 */ /* 0x0001e2000c101504 */
[----:B------:R-:W-:Y:S02]  /*1c580*/  IADD3 R0, R0, c[0x0][0x198], RZ ;  /* 0x0000660000007a10 */ /* 0x000fe40007ffe0ff */
[----:B------:R-:W-:Y:S01]  /*1c590*/  ISETP.LT.AND P6, PT, R24, c[0x0][0x178], !P1 ;  /* 0x00005e0018007a0c */ /* 0x000fe20004fc1270 */
[----:B----4-:R1:W-:Y:S01]  /*1c5a0*/  @P3 STG.E.U16 [R12.64], R27 ;  /* 0x0000001b0c003986 */ /* 0x0103e2000c101504 */
[----:B------:R-:W-:Y:S02]  /*1c5b0*/  ISETP.LT.AND P3, PT, R25, c[0x0][0x178], !P1 ;  /* 0x00005e0019007a0c */ /* 0x000fe40004f61270 */
[----:B------:R-:W-:Y:S01]  /*1c5c0*/  PRMT R16, R18, 0x7632, R16 ;  /* 0x0000763212107816 */ /* 0x000fe20000000010 */
[----:B0-----:R-:W-:Y:S01]  /*1c5d0*/  IMAD.WIDE R8, R0, 0x2, R2 ;  /* 0x0000000200087825 */ /* 0x001fe200078e0202 */
[----:B------:R-:W-:-:S03]  /*1c5e0*/  ISETP.GE.AND P4, PT, R10, c[0x0][0x17c], PT ;  /* 0x00005f000a007a0c */ /* 0x000fc60003f86270 */
[----:B-1----:R-:W-:Y:S01]  /*1c5f0*/  IMAD.WIDE R12, R0, 0x2, R4 ;  /* 0x00000002000c7825 */ /* 0x002fe200078e0204 */
[----:B------:R-:W-:Y:S01]  /*1c600*/  ISETP.LT.AND P1, PT, R19, c[0x0][0x178], !P1 ;  /* 0x00005e0013007a0c */ /* 0x000fe20004f21270 */
[----:B------:R0:W-:Y:S01]  /*1c610*/  @P5 STG.E.U16 [R8.64], R16 ;  /* 0x0000001008005986 */ /* 0x0001e2000c101504 */
[----:B------:R-:W-:Y:S02]  /*1c620*/  PRMT R10, R22, 0x7632, R10 ;  /* 0x00007632160a7816 */ /* 0x000fe4000000000a */
[----:B------:R-:W-:Y:S01]  /*1c630*/  ISETP.LT.AND P5, PT, R29, c[0x0][0x178], !P0 ;  /* 0x00005e001d007a0c */ /* 0x000fe200047a1270 */
[----:B------:R1:W-:Y:S01]  /*1c640*/  @P6 STG.E.U16 [R12.64], R14 ;  /* 0x0000000e0c006986 */ /* 0x0003e2000c101504 */
[----:B------:R-:W-:Y:S01]  /*1c650*/  PRMT R27, R27, 0x7632, R27 ;  /* 0x000076321b1b7816 */ /* 0x000fe2000000001b */
[C---:B0-----:R-:W-:Y:S01]  /*1c660*/  IMAD.WIDE R8, R0.reuse, 0x2, R6 ;  /* 0x0000000200087825 */ /* 0x041fe200078e0206 */
[----:B-1----:R-:W-:-:S04]  /*1c670*/  IADD3 R14, R0, c[0x0][0x198], RZ ;  /* 0x00006600000e7a10 */ /* 0x002fc80007ffe0ff */
[----:B------:R0:W-:Y:S01]  /*1c680*/  @P3 STG.E.U16 [R8.64], R10 ;  /* 0x0000000a08003986 */ /* 0x0001e2000c101504 */
[----:B------:R-:W-:Y:S01]  /*1c690*/  ISETP.LT.AND P3, PT, R24, c[0x0][0x178], !P0 ;  /* 0x00005e0018007a0c */ /* 0x000fe20004761270 */
[----:B------:R-:W-:Y:S01]  /*1c6a0*/  IMAD.WIDE R12, R0, 0x2, R20 ;  /* 0x00000002000c7825 */ /* 0x000fe200078e0214 */
[----:B------:R-:W-:Y:S02]  /*1c6b0*/  ISETP.LT.AND P6, PT, R25, c[0x0][0x178], !P0 ;  /* 0x00005e0019007a0c */ /* 0x000fe400047c1270 */
[----:B------:R-:W-:Y:S02]  /*1c6c0*/  ISETP.LT.AND P0, PT, R19, c[0x0][0x178], !P0 ;  /* 0x00005e0013007a0c */ /* 0x000fe40004701270 */
[----:B------:R1:W-:Y:S01]  /*1c6d0*/  @P1 STG.E.U16 [R12.64], R27 ;  /* 0x0000001b0c001986 */ /* 0x0003e2000c101504 */
[----:B0-----:R-:W-:Y:S01]  /*1c6e0*/  IMAD.WIDE R8, R14, 0x2, R2 ;  /* 0x000000020e087825 */ /* 0x001fe200078e0202 */
[----:B------:R-:W-:-:S04]  /*1c6f0*/  IADD3 R0, R15, 0x3d, RZ ;  /* 0x0000003d0f007810 */ /* 0x000fc80007ffe0ff */
[----:B------:R0:W-:Y:S01]  /*1c700*/  @P5 STG.E.U16 [R8.64], R23 ;  /* 0x0000001708005986 */ /* 0x0001e2000c101504 */
[----:B-1----:R-:W-:Y:S01]  /*1c710*/  IMAD.WIDE R12, R14, 0x2, R6 ;  /* 0x000000020e0c7825 */ /* 0x002fe200078e0206 */
[----:B------:R-:W-:Y:S02]  /*1c720*/  ISETP.GE.AND P1, PT, R0, c[0x0][0x17c], PT ;  /* 0x00005f0000007a0c */ /* 0x000fe40003f26270 */
[----:B------:R-:W-:Y:S01]  /*1c730*/  PRMT R0, R28, 0x7632, R0 ;  /* 0x000076321c007816 */ /* 0x000fe20000000000 */
[----:B0-----:R-:W-:Y:S01]  /*1c740*/  IMAD.WIDE R8, R14, 0x2, R4 ;  /* 0x000000020e087825 */ /* 0x001fe200078e0204 */
[----:B------:R-:W-:-:S04]  /*1c750*/  IADD3 R18, R15, 0x3e, RZ ;  /* 0x0000003e0f127810 */ /* 0x000fc80007ffe0ff */
[----:B------:R0:W-:Y:S04]  /*1c760*/  @P3 STG.E.U16 [R8.64], R28 ;  /* 0x0000001c08003986 */ /* 0x0001e8000c101504 */
[----:B------:R1:W-:Y:S01]  /*1c770*/  @P6 STG.E.U16 [R12.64], R26 ;  /* 0x0000001a0c006986 */ /* 0x0003e2000c101504 */
[----:B------:R-:W-:-:S03]  /*1c780*/  PRMT R10, R23, 0x7632, R10 ;  /* 0x00007632170a7816 */ /* 0x000fc6000000000a */
[----:B0-----:R-:W2:Y:S01]  /*1c790*/  LDL.LU R28, [R1+0x19c] ;  /* 0x00019c00011c7983 */ /* 0x001ea20000300800 */
[----:B-1----:R-:W-:-:S03]  /*1c7a0*/  IMAD.WIDE R12, R14, 0x2, R20 ;  /* 0x000000020e0c7825 */ /* 0x002fc600078e0214 */
[----:B------:R-:W3:Y:S04]  /*1c7b0*/  LDL.LU R22, [R1+0x18c] ;  /* 0x00018c0001167983 */ /* 0x000ee80000300800 */
[----:B------:R0:W-:Y:S01]  /*1c7c0*/  @P0 STG.E.U16 [R12.64], R11 ;  /* 0x0000000b0c000986 */ /* 0x0001e2000c101504 */
[----:B------:R-:W-:Y:S02]  /*1c7d0*/  ISETP.GE.AND P0, PT, R18, c[0x0][0x17c], PT ;  /* 0x00005f0012007a0c */ /* 0x000fe40003f06270 */
[----:B------:R-:W-:Y:S01]  /*1c7e0*/  IADD3 R18, R15, 0x3f, RZ ;  /* 0x0000003f0f127810 */ /* 0x000fe20007ffe0ff */
[----:B------:R-:W4:Y:S04]  /*1c7f0*/  LDL.LU R23, [R1+0x16c] ;  /* 0x00016c0001177983 */ /* 0x000f280000300800 */
[----:B------:R-:W4:Y:S01]  /*1c800*/  LDL.LU R15, [R1+0xb80] ;  /* 0x000b8000010f7983 */ /* 0x000f220000300800 */
[----:B------:R-:W-:-:S03]  /*1c810*/  PRMT R9, R26, 0x7632, R9 ;  /* 0x000076321a097816 */ /* 0x000fc60000000009 */
[----:B------:R-:W4:Y:S01]  /*1c820*/  LDL.LU R26, [R1+0x1ac] ;  /* 0x0001ac00011a7983 */ /* 0x000f220000300800 */
[----:B------:R-:W-:Y:S02]  /*1c830*/  ISETP.LT.AND P5, PT, R29, c[0x0][0x178], !P2 ;  /* 0x00005e001d007a0c */ /* 0x000fe400057a1270 */
[----:B------:R-:W-:Y:S02]  /*1c840*/  IADD3 R8, R14, c[0x0][0x198], RZ ;  /* 0x000066000e087a10 */ /* 0x000fe40007ffe0ff */
[----:B------:R-:W-:Y:S02]  /*1c850*/  ISETP.LT.AND P6, PT, R24, c[0x0][0x178], !P2 ;  /* 0x00005e0018007a0c */ /* 0x000fe400057c1270 */
[----:B------:R-:W-:Y:S01]  /*1c860*/  ISETP.LT.AND P3, PT, R25, c[0x0][0x178], !P2 ;  /* 0x00005e0019007a0c */ /* 0x000fe20005761270 */
[C---:B------:R-:W-:Y:S01]  /*1c870*/  IMAD.WIDE R16, R8.reuse, 0x2, R2 ;  /* 0x0000000208107825 */ /* 0x040fe200078e0202 */
[----:B------:R-:W-:Y:S02]  /*1c880*/  ISETP.LT.AND P2, PT, R19, c[0x0][0x178], !P2 ;  /* 0x00005e0013007a0c */ /* 0x000fe40005741270 */
[----:B------:R-:W-:Y:S01]  /*1c890*/  PRMT R14, R11, 0x7632, R14 ;  /* 0x000076320b0e7816 */ /* 0x000fe2000000000e */
[----:B0-----:R-:W-:-:S02]  /*1c8a0*/  IMAD.WIDE R12, R8, 0x2, R6 ;  /* 0x00000002080c7825 */ /* 0x001fc400078e0206 */
[----:B------:R0:W-:Y:S01]  /*1c8b0*/  @P5 STG.E.U16 [R16.64], R10 ;  /* 0x0000000a10005986 */ /* 0x0001e2000c101504 */
[----:B------:R-:W-:Y:S01]  /*1c8c0*/  ISETP.LT.AND P5, PT, R29, c[0x0][0x178], !P4 ;  /* 0x00005e001d007a0c */ /* 0x000fe200067a1270 */
[----:B0-----:R-:W-:-:S04]  /*1c8d0*/  IMAD.WIDE R10, R8, 0x2, R4 ;  /* 0x00000002080a7825 */ /* 0x001fc800078e0204 */
[C---:B------:R-:W-:Y:S01]  /*1c8e0*/  IMAD.WIDE R16, R8.reuse, 0x2, R20 ;  /* 0x0000000208107825 */ /* 0x040fe200078e0214 */
[----:B------:R0:W-:Y:S01]  /*1c8f0*/  @P6 STG.E.U16 [R10.64], R0 ;  /* 0x000000000a006986 */ /* 0x0001e2000c101504 */
[----:B------:R-:W-:-:S03]  /*1c900*/  IADD3 R8, R8, c[0x0][0x198], RZ ;  /* 0x0000660008087a10 */ /* 0x000fc60007ffe0ff */
[----:B------:R1:W-:Y:S04]  /*1c910*/  @P3 STG.E.U16 [R12.64], R9 ;  /* 0x000000090c003986 */ /* 0x0003e8000c101504 */
[----:B------:R1:W-:Y:S01]  /*1c920*/  @P2 STG.E.U16 [R16.64], R14 ;  /* 0x0000000e10002986 */ /* 0x0003e2000c101504 */
[----:B------:R-:W-:Y:S02]  /*1c930*/  ISETP.LT.AND P2, PT, R24, c[0x0][0x178], !P4 ;  /* 0x00005e0018007a0c */ /* 0x000fe40006741270 */
[----:B------:R-:W-:Y:S01]  /*1c940*/  ISETP.LT.AND P3, PT, R25, c[0x0][0x178], !P4 ;  /* 0x00005e0019007a0c */ /* 0x000fe20006761270 */
[C---:B0-----:R-:W-:Y:S01]  /*1c950*/  IMAD.WIDE R10, R8.reuse, 0x2, R2 ;  /* 0x00000002080a7825 */ /* 0x041fe200078e0202 */
[----:B------:R-:W-:Y:S02]  /*1c960*/  ISETP.LT.AND P4, PT, R19, c[0x0][0x178], !P4 ;  /* 0x00005e0013007a0c */ /* 0x000fe40006781270 */
[----:B------:R-:W-:Y:S01]  /*1c970*/  ISETP.LT.AND P6, PT, R29, c[0x0][0x178], !P1 ;  /* 0x00005e001d007a0c */ /* 0x000fe20004fc1270 */
[C---:B-1----:R-:W-:Y:S01]  /*1c980*/  IMAD.WIDE R12, R8.reuse, 0x2, R4 ;  /* 0x00000002080c7825 */ /* 0x042fe200078e0204 */
[----:B------:R-:W-:-:S05]  /*1c990*/  IADD3 R0, R8, c[0x0][0x198], RZ ;  /* 0x0000660008007a10 */ /* 0x000fca0007ffe0ff */
[----:B------:R-:W-:Y:S01]  /*1c9a0*/  IMAD.WIDE R16, R0, 0x2, R2 ;  /* 0x0000000200107825 */ /* 0x000fe200078e0202 */
[----:B--2---:R0:W-:Y:S01]  /*1c9b0*/  @P5 STG.E.U16 [R10.64], R28 ;  /* 0x0000001c0a005986 */ /* 0x0041e2000c101504 */
[----:B------:R-:W-:-:S03]  /*1c9c0*/  PRMT R14, R28, 0x7632, R14 ;  /* 0x000076321c0e7816 */ /* 0x000fc6000000000e */
[----:B---3--:R1:W-:Y:S01]  /*1c9d0*/  @P2 STG.E.U16 [R12.64], R22 ;  /* 0x000000160c002986 */ /* 0x0083e2000c101504 */
[----:B------:R-:W-:Y:S01]  /*1c9e0*/  ISETP.LT.AND P2, PT, R24, c[0x0][0x178], !P1 ;  /* 0x00005e0018007a0c */ /* 0x000fe20004f41270 */
[----:B0-----:R-:W-:Y:S01]  /*1c9f0*/  IMAD.WIDE R10, R8, 0x2, R6 ;  /* 0x00000002080a7825 */ /* 0x001fe200078e0206 */
[----:B------:R-:W-:Y:S01]  /*1ca00*/  ISETP.GE.AND P5, PT, R18, c[0x0][0x17c], PT ;  /* 0x00005f0012007a0c */ /* 0x000fe20003fa6270 */
[----:B------:R-:W2:Y:S02]  /*1ca10*/  LDL.LU R28, [R1+0x17c] ;  /* 0x00017c00011c7983 */ /* 0x000ea40000300800 */
[----:B------:R-:W-:Y:S02]  /*1ca20*/  IMAD.WIDE R8, R8, 0x2, R20 ;  /* 0x0000000208087825 */ /* 0x000fe400078e0214 */
[----:B----4-:R-:W-:Y:S04]  /*1ca30*/  @P3 STG.E.U16 [R10.64], R23 ;  /* 0x000000170a003986 */ /* 0x010fe8000c101504 */
[----:B------:R0:W-:Y:S01]  /*1ca40*/  @P4 STG.E.U16 [R8.64], R15 ;  /* 0x0000000f08004986 */ /* 0x0001e2000c101504 */
[----:B------:R-:W-:-:S03]  /*1ca50*/  ISETP.LT.AND P3, PT, R29, c[0x0][0x178], !P0 ;  /* 0x00005e001d007a0c */ /* 0x000fc60004761270 */
[----:B------:R3:W-:Y:S01]  /*1ca60*/  @P6 STG.E.U16 [R16.64], R14 ;  /* 0x0000000e10006986 */ /* 0x0007e2000c101504 */
[----:B------:R-:W-:Y:S02]  /*1ca70*/  ISETP.LT.AND P6, PT, R25, c[0x0][0x178], !P1 ;  /* 0x00005e0019007a0c */ /* 0x000fe40004fc1270 */
[----:B------:R-:W-:Y:S02]  /*1ca80*/  ISETP.LT.AND P1, PT, R19, c[0x0][0x178], !P1 ;  /* 0x00005e0013007a0c */ /* 0x000fe40004f21270 */
[----:B-1----:R-:W-:Y:S01]  /*1ca90*/  PRMT R13, R22, 0x7632, R13 ;  /* 0x00007632160d7816 */ /* 0x002fe2000000000d */
[C---:B0-----:R-:W-:Y:S01]  /*1caa0*/  IMAD.WIDE R8, R0.reuse, 0x2, R4 ;  /* 0x0000000200087825 */ /* 0x041fe200078e0204 */
[----:B---3--:R-:W-:Y:S02]  /*1cab0*/  PRMT R17, R23, 0x7632, R17 ;  /* 0x0000763217117816 */ /* 0x008fe40000000011 */
[C---:B------:R-:W-:Y:S01]  /*1cac0*/  IADD3 R23, R0.reuse, c[0x0][0x198], RZ ;  /* 0x0000660000177a10 */ /* 0x040fe20007ffe0ff */
[----:B------:R-:W-:Y:S01]  /*1cad0*/  IMAD.WIDE R10, R0, 0x2, R6 ;  /* 0x00000002000a7825 */ /* 0x000fe200078e0206 */
[----:B------:R0:W-:Y:S01]  /*1cae0*/  @P2 STG.E.U16 [R8.64], R13 ;  /* 0x0000000d08002986 */ /* 0x0001e2000c101504 */
[----:B------:R-:W-:-:S02]  /*1caf0*/  PRMT R18, R15, 0x7632, R18 ;  /* 0x000076320f127816 */ /* 0x000fc40000000012 */
[----:B------:R-:W-:Y:S01]  /*1cb00*/  IMAD.WIDE R14, R23, 0x2, R2 ;  /* 0x00000002170e7825 */ /* 0x000fe200078e0202 */
[----:B------:R1:W-:Y:S01]  /*1cb10*/  @P6 STG.E.U16 [R10.64], R17 ;  /* 0x000000110a006986 */ /* 0x0003e2000c101504 */
[----:B------:R-:W-:Y:S02]  /*1cb20*/  ISETP.LT.AND P4, PT, R29, c[0x0][0x178], !P5 ;  /* 0x00005e001d007a0c */ /* 0x000fe40006f81270 */
[----:B0-----:R-:W-:Y:S01]  /*1cb30*/  IMAD.WIDE R12, R0, 0x2, R20 ;  /* 0x00000002000c7825 */ /* 0x001fe200078e0214 */
[----:B------:R-:W3:Y:S01]  /*1cb40*/  LDL.LU R29, [R1+0x11c] ;  /* 0x00011c00011d7983 */ /* 0x000ee20000300800 */
[----:B------:R-:W-:-:S03]  /*1cb50*/  ISETP.LT.AND P2, PT, R24, c[0x0][0x178], !P0 ;  /* 0x00005e0018007a0c */ /* 0x000fc60004741270 */
[----:B------:R2:W-:Y:S01]  /*1cb60*/  @P1 STG.E.U16 [R12.64], R18 ;  /* 0x000000120c001986 */ /* 0x0005e2000c101504 */
[----:B------:R-:W-:Y:S02]  /*1cb70*/  ISETP.LT.AND P6, PT, R24, c[0x0][0x178], !P5 ;  /* 0x00005e0018007a0c */ /* 0x000fe40006fc1270 */
[C---:B------:R-:W-:Y:S01]  /*1cb80*/  ISETP.LT.AND P1, PT, R25.reuse, c[0x0][0x178], !P5 ;  /* 0x00005e0019007a0c */ /* 0x040fe20006f21270 */
[----:B------:R0:W-:Y:S01]  /*1cb90*/  @P3 STG.E.U16 [R14.64], R26 ;  /* 0x0000001a0e003986 */ /* 0x0001e2000c101504 */
[----:B------:R-:W-:Y:S02]  /*1cba0*/  ISETP.LT.AND P3, PT, R25, c[0x0][0x178], !P0 ;  /* 0x00005e0019007a0c */ /* 0x000fe40004761270 */
[C---:B------:R-:W-:Y:S02]  /*1cbb0*/  ISETP.LT.AND P0, PT, R19.reuse, c[0x0][0x178], !P0 ;  /* 0x00005e0013007a0c */ /* 0x040fe40004701270 */
[----:B------:R-:W-:Y:S02]  /*1cbc0*/  ISETP.LT.AND P5, PT, R19, c[0x0][0x178], !P5 ;  /* 0x00005e0013007a0c */ /* 0x000fe40006fa1270 */
[----:B------:R-:W4:Y:S01]  /*1cbd0*/  LDL.LU R19, [R1+0xb7c] ;  /* 0x000b7c0001137983 */ /* 0x000f220000300800 */
[C---:B------:R-:W-:Y:S01]  /*1cbe0*/  IADD3 R25, R23.reuse, c[0x0][0x198], RZ ;  /* 0x0000660017197a10 */ /* 0x040fe20007ffe0ff */
[----:B-1----:R-:W-:Y:S01]  /*1cbf0*/  IMAD.WIDE R16, R23, 0x2, R4 ;  /* 0x0000000217107825 */ /* 0x002fe200078e0204 */
[----:B------:R-:W-:-:S03]  /*1cc00*/  PRMT R0, R26, 0x7632, R0 ;  /* 0x000076321a007816 */ /* 0x000fc60000000000 */
[----:B------:R-:W-:-:S04]  /*1cc10*/  IMAD.WIDE R8, R23, 0x2, R6 ;  /* 0x0000000217087825 */ /* 0x000fc800078e0206 */
[----:B------:R-:W-:-:S04]  /*1cc20*/  IMAD.WIDE R10, R23, 0x2, R20 ;  /* 0x00000002170a7825 */ /* 0x000fc800078e0214 */
[----:B------:R-:W-:-:S04]  /*1cc30*/  IMAD.WIDE R2, R25, 0x2, R2 ;  /* 0x0000000219027825 */ /* 0x000fc800078e0202 */
[----:B------:R-:W-:-:S04]  /*1cc40*/  IMAD.WIDE R4, R25, 0x2, R4 ;  /* 0x0000000219047825 */ /* 0x000fc800078e0204 */
[----:B------:R-:W-:-:S04]  /*1cc50*/  IMAD.WIDE R6, R25, 0x2, R6 ;  /* 0x0000000219067825 */ /* 0x000fc800078e0206 */
[----:B------:R-:W-:Y:S01]  /*1cc60*/  IMAD.WIDE R20, R25, 0x2, R20 ;  /* 0x0000000219147825 */ /* 0x000fe200078e0214 */
[----:B--2---:R-:W-:Y:S01]  /*1cc70*/  PRMT R12, R28, 0x7632, R12 ;  /* 0x000076321c0c7816 */ /* 0x004fe2000000000c */
[----:B------:R0:W-:Y:S01]  /*1cc80*/  @P2 STG.E.U16 [R16.64], R28 ;  /* 0x0000001c10002986 */ /* 0x0001e2000c101504 */
[----:B---3--:R-:W-:-:S03]  /*1cc90*/  PRMT R13, R29, 0x7632, R13 ;  /* 0x000076321d0d7816 */ /* 0x008fc6000000000d */
[----:B------:R0:W-:Y:S04]  /*1cca0*/  @P3 STG.E.U16 [R8.64], R29 ;  /* 0x0000001d08003986 */ /* 0x0001e8000c101504 */
[----:B----4-:R0:W-:Y:S04]  /*1ccb0*/  @P0 STG.E.U16 [R10.64], R19 ;  /* 0x000000130a000986 */ /* 0x0101e8000c101504 */
[----:B------:R0:W-:Y:S04]  /*1ccc0*/  @P4 STG.E.U16 [R2.64], R0 ;  /* 0x0000000002004986 */ /* 0x0001e8000c101504 */
[----:B------:R0:W-:Y:S04]  /*1ccd0*/  @P6 STG.E.U16 [R4.64], R12 ;  /* 0x0000000c04006986 */ /* 0x0001e8000c101504 */
[----:B------:R0:W-:Y:S01]  /*1cce0*/  @P1 STG.E.U16 [R6.64], R13 ;  /* 0x0000000d06001986 */ /* 0x0001e2000c101504 */
[----:B------:R-:W-:Y:S05]  /*1ccf0*/  @!P5 EXIT ;  /* 0x000000000000d94d */ /* 0x000fea0003800000 */
[----:B0-----:R-:W-:-:S05]  /*1cd00*/  PRMT R10, R19, 0x7632, R10 ;  /* 0x00007632130a7816 */ /* 0x001fca000000000a */
[----:B------:R-:W-:Y:S01]  /*1cd10*/  STG.E.U16 [R20.64], R10 ;  /* 0x0000000a14007986 */ /* 0x000fe2000c101504 */
[----:B------:R-:W-:Y:S05]  /*1cd20*/  EXIT ;  /* 0x000000000000794d */ /* 0x000fea0003800000 */
.L_x_3:
[----:B------:R-:W-:-:S00]  /*1cd30*/  BRA `(.L_x_3) ;  /* 0xfffffff000007947 */ /* 0x000fc0000383ffff */
[----:B------:R-:W-:-:S00]  /*1cd40*/  NOP ;  /* 0x0000000000007918 */ /* 0x000fc00000000000 */
        /* <DEDUP_REMOVED lines=11> */
.L_x_4:


//--------------------- .nv.shared.matmul_kernel  --------------------------
	.section	.nv.shared.matmul_kernel,"aw",@nobits
	.sectionflags	@""
	.align	16
